def matmul_kernel(
    a_ptr,
    b_ptr,
    c_ptr,
    M,
    N,
    K,
    stride_am,
    stride_ak,
    stride_bk,
    stride_bn,
    stride_cm,
    stride_cn,
    BLOCK_M: tl.constexpr,
    BLOCK_N: tl.constexpr,
    BLOCK_K: tl.constexpr,
    GROUP_M: tl.constexpr,
):
    pid = tl.program_id(axis=0)
    num_pid_m = tl.cdiv(M, BLOCK_M)
    num_pid_n = tl.cdiv(N, BLOCK_N)
    num_pid_in_group = GROUP_M * num_pid_n
    group_id = pid // num_pid_in_group
    first_pid_m = group_id * GROUP_M
    group_size_m = min(num_pid_m - first_pid_m, GROUP_M)
    pid_m = first_pid_m + ((pid % num_pid_in_group) % group_size_m)
    pid_n = (pid % num_pid_in_group) // group_size_m

    offs_am = (pid_m * BLOCK_M + tl.arange(0, BLOCK_M)) % M
    offs_bn = (pid_n * BLOCK_N + tl.arange(0, BLOCK_N)) % N
    offs_k = tl.arange(0, BLOCK_K)
    a_ptrs = a_ptr + offs_am[:, None] * stride_am + offs_k[None, :] * stride_ak
    b_ptrs = b_ptr + offs_k[:, None] * stride_bk + offs_bn[None, :] * stride_bn

    acc = tl.zeros((BLOCK_M, BLOCK_N), dtype=tl.float32)
    for kk in range(0, tl.cdiv(K, BLOCK_K)):
        a = tl.load(a_ptrs, mask=offs_k[None, :] < K - kk * BLOCK_K, other=0.0)
        b = tl.load(b_ptrs, mask=offs_k[:, None] < K - kk * BLOCK_K, other=0.0)
        acc = tl.dot(a, b, acc)
        a_ptrs += BLOCK_K * stride_ak
        b_ptrs += BLOCK_K * stride_bk

    c = acc.to(c_ptr.dtype.element_ty)
    offs_cm = pid_m * BLOCK_M + tl.arange(0, BLOCK_M)
    offs_cn = pid_n * BLOCK_N + tl.arange(0, BLOCK_N)
    c_ptrs = c_ptr + offs_cm[:, None] * stride_cm + offs_cn[None, :] * stride_cn
    mask = (offs_cm[:, None] < M) & (offs_cn[None, :] < N)
    tl.store(c_ptrs, c, mask=mask)

# config = {"BLOCK_K": 32, "BLOCK_M": 512, "BLOCK_N": 256, "GROUP_M": 8, "arch": "sm_100", "dtype": "fp8e4m3", "num_ctas": 4, "num_stages": 3, "num_warps": 4}
# arch = sm_100


// ===== COMPILED SASS (sm_100a) =====

	.target	sm_100a

	.elftype	@"ET_EXEC"


//--------------------- .note.nv.tkinfo           --------------------------
	.section	.note.nv.tkinfo,"",@"SHT_NOTE"
	.sectionflags	@"SHF_NOTE_NV_TKINFO"
	.tkinfo
        /*0018*/ 	.word	0x00000081
        /*0030*/ 	.string	""
        /*0030*/ 	.string	"ptxas-blackwell"
        /*0030*/ 	.string	"Cuda compilation tools, release 12.9, V12.9.86"
        /*0030*/ 	.string	"Build cuda_12.9.r12.9/compiler.36037853_0"
        /*0030*/ 	.string	"-v  -suppress-debug-info  -lineinfo  -arch sm_100a "



//--------------------- .note.nv.cuver            --------------------------
	.section	.note.nv.cuver,"",@"SHT_NOTE"
	.sectionflags	@"SHF_NOTE_NV_CUVER"
        /*0018*/ 	.short	0x0001
        /*001a*/ 	.short	0x0064
        /*001c*/ 	.short	0x0001
        /*001e*/ 	.short	0x0000
        /*0020*/ 	.short	0x0001
        /*0022*/ 	.short	0x0000


//--------------------- .nv.info                  --------------------------
	.section	.nv.info,"",@"SHT_CUDA_INFO"
	.align	4


	//----- nvinfo : EIATTR_REGCOUNT
	.align		4
        /*0000*/ 	.byte	0x04, 0x2f
        /*0002*/ 	.short	(.L_4 - .L_3)
	.align		4
.L_3:
        /*0004*/ 	.word	index@(matmul_kernel)
        /*0008*/ 	.word	0x000000ff


	//----- nvinfo : EIATTR_FRAME_SIZE
	.align		4
.L_4:
        /*000c*/ 	.byte	0x04, 0x11
        /*000e*/ 	.short	(.L_6 - .L_5)
	.align		4
.L_5:
        /*0010*/ 	.word	index@($__internal_2_$__cuda_sm10x_tcgen05_guardrail_trap_unallocated_columns_being_dealloced)
        /*0014*/ 	.word	0x000001d0


	//----- nvinfo : EIATTR_FRAME_SIZE
	.align		4
.L_6:
        /*0018*/ 	.byte	0x04, 0x11
        /*001a*/ 	.short	(.L_8 - .L_7)
	.align		4
.L_7:
        /*001c*/ 	.word	index@($__internal_1_$__cuda_sm10x_tcgen05_guardrail_trap_phase_invalid_during_alloc)
        /*0020*/ 	.word	0x000001d0


	//----- nvinfo : EIATTR_FRAME_SIZE
	.align		4
.L_8:
        /*0024*/ 	.byte	0x04, 0x11
        /*0026*/ 	.short	(.L_10 - .L_9)
	.align		4
.L_9:
        /*0028*/ 	.word	index@($__internal_0_$__cuda_sm10x_tcgen05_guardrail_trap_col_being_dealloced_not_returned_by_alloc)
        /*002c*/ 	.word	0x000001d0


	//----- nvinfo : EIATTR_FRAME_SIZE
	.align		4
.L_10:
        /*0030*/ 	.byte	0x04, 0x11
        /*0032*/ 	.short	(.L_12 - .L_11)
	.align		4
.L_11:
        /*0034*/ 	.word	index@(matmul_kernel)
        /*0038*/ 	.word	0x000001d0


	//----- nvinfo : EIATTR_MIN_STACK_SIZE
	.align		4
.L_12:
        /*003c*/ 	.byte	0x04, 0x12
        /*003e*/ 	.short	(.L_14 - .L_13)
	.align		4
.L_13:
        /*0040*/ 	.word	index@(matmul_kernel)
        /*0044*/ 	.word	0x000001d0
.L_14:


//--------------------- .nv.info.matmul_kernel    --------------------------
	.section	.nv.info.matmul_kernel,"",@"SHT_CUDA_INFO"
	.sectionflags	@""
	.align	4


	//----- nvinfo : EIATTR_CUDA_API_VERSION
	.align		4
        /*0000*/ 	.byte	0x04, 0x37
        /*0002*/ 	.short	(.L_16 - .L_15)
.L_15:
        /*0004*/ 	.word	0x00000081


	//----- nvinfo : EIATTR_KPARAM_INFO
	.align		4
.L_16:
        /*0008*/ 	.byte	0x04, 0x17
        /*000a*/ 	.short	(.L_18 - .L_17)
.L_17:
        /*000c*/ 	.word	0x00000000
        /*0010*/ 	.short	0x000d
        /*0012*/ 	.short	0x0048
        /*0014*/ 	.byte	0x00, 0xf4, 0x21, 0x00


	//----- nvinfo : EIATTR_KPARAM_INFO
	.align		4
.L_18:
        /*0018*/ 	.byte	0x04, 0x17
        /*001a*/ 	.short	(.L_20 - .L_19)
.L_19:
        /*001c*/ 	.word	0x00000000
        /*0020*/ 	.short	0x000c
        /*0022*/ 	.short	0x0040
        /*0024*/ 	.byte	0x00, 0xf4, 0x21, 0x00


	//----- nvinfo : EIATTR_KPARAM_INFO
	.align		4
.L_20:
        /*0028*/ 	.byte	0x04, 0x17
        /*002a*/ 	.short	(.L_22 - .L_21)
.L_21:
        /*002c*/ 	.word	0x00000000
        /*0030*/ 	.short	0x000b
        /*0032*/ 	.short	0x0038
        /*0034*/ 	.byte	0x00, 0xf0, 0x11, 0x00


	//----- nvinfo : EIATTR_KPARAM_INFO
	.align		4
.L_22:
        /*0038*/ 	.byte	0x04, 0x17
        /*003a*/ 	.short	(.L_24 - .L_23)
.L_23:
        /*003c*/ 	.word	0x00000000
        /*0040*/ 	.short	0x000a
        /*0042*/ 	.short	0x0034
        /*0044*/ 	.byte	0x00, 0xf0, 0x11, 0x00


	//----- nvinfo : EIATTR_KPARAM_INFO
	.align		4
.L_24:
        /*0048*/ 	.byte	0x04, 0x17
        /*004a*/ 	.short	(.L_26 - .L_25)
.L_25:
        /*004c*/ 	.word	0x00000000
        /*0050*/ 	.short	0x0009
        /*0052*/ 	.short	0x0030
        /*0054*/ 	.byte	0x00, 0xf0, 0x11, 0x00


	//----- nvinfo : EIATTR_KPARAM_INFO
	.align		4
.L_26:
        /*0058*/ 	.byte	0x04, 0x17
        /*005a*/ 	.short	(.L_28 - .L_27)
.L_27:
        /*005c*/ 	.word	0x00000000
        /*0060*/ 	.short	0x0008
        /*0062*/ 	.short	0x002c
        /*0064*/ 	.byte	0x00, 0xf0, 0x11, 0x00


	//----- nvinfo : EIATTR_KPARAM_INFO
	.align		4
.L_28:
        /*0068*/ 	.byte	0x04, 0x17
        /*006a*/ 	.short	(.L_30 - .L_29)
.L_29:
        /*006c*/ 	.word	0x00000000
        /*0070*/ 	.short	0x0007
        /*0072*/ 	.short	0x0028
        /*0074*/ 	.byte	0x00, 0xf0, 0x11, 0x00


	//----- nvinfo : EIATTR_KPARAM_INFO
	.align		4
.L_30:
        /*0078*/ 	.byte	0x04, 0x17
        /*007a*/ 	.short	(.L_32 - .L_31)
.L_31:
        /*007c*/ 	.word	0x00000000
        /*0080*/ 	.short	0x0006
        /*0082*/ 	.short	0x0024
        /*0084*/ 	.byte	0x00, 0xf0, 0x11, 0x00


	//----- nvinfo : EIATTR_KPARAM_INFO
	.align		4
.L_32:
        /*0088*/ 	.byte	0x04, 0x17
        /*008a*/ 	.short	(.L_34 - .L_33)
.L_33:
        /*008c*/ 	.word	0x00000000
        /*0090*/ 	.short	0x0005
        /*0092*/ 	.short	0x0020
        /*0094*/ 	.byte	0x00, 0xf0, 0x11, 0x00


	//----- nvinfo : EIATTR_KPARAM_INFO
	.align		4
.L_34:
        /*0098*/ 	.byte	0x04, 0x17
        /*009a*/ 	.short	(.L_36 - .L_35)
.L_35:
        /*009c*/ 	.word	0x00000000
        /*00a0*/ 	.short	0x0004
        /*00a2*/ 	.short	0x001c
        /*00a4*/ 	.byte	0x00, 0xf0, 0x11, 0x00


	//----- nvinfo : EIATTR_KPARAM_INFO
	.align		4
.L_36:
        /*00a8*/ 	.byte	0x04, 0x17
        /*00aa*/ 	.short	(.L_38 - .L_37)
.L_37:
        /*00ac*/ 	.word	0x00000000
        /*00b0*/ 	.short	0x0003
        /*00b2*/ 	.short	0x0018
        /*00b4*/ 	.byte	0x00, 0xf0, 0x11, 0x00


	//----- nvinfo : EIATTR_KPARAM_INFO
	.align		4
.L_38:
        /*00b8*/ 	.byte	0x04, 0x17
        /*00ba*/ 	.short	(.L_40 - .L_39)
.L_39:
        /*00bc*/ 	.word	0x00000000
        /*00c0*/ 	.short	0x0002
        /*00c2*/ 	.short	0x0010
        /*00c4*/ 	.byte	0x00, 0xf4, 0x21, 0x00


	//----- nvinfo : EIATTR_KPARAM_INFO
	.align		4
.L_40:
        /*00c8*/ 	.byte	0x04, 0x17
        /*00ca*/ 	.short	(.L_42 - .L_41)
.L_41:
        /*00cc*/ 	.word	0x00000000
        /*00d0*/ 	.short	0x0001
        /*00d2*/ 	.short	0x0008
        /*00d4*/ 	.byte	0x00, 0xf4, 0x21, 0x00


	//----- nvinfo : EIATTR_KPARAM_INFO
	.align		4
.L_42:
        /*00d8*/ 	.byte	0x04, 0x17
        /*00da*/ 	.short	(.L_44 - .L_43)
.L_43:
        /*00dc*/ 	.word	0x00000000
        /*00e0*/ 	.short	0x0000
        /*00e2*/ 	.short	0x0000
        /*00e4*/ 	.byte	0x00, 0xf4, 0x21, 0x00


	//----- nvinfo : EIATTR_EXPLICIT_CLUSTER
	.align		4
.L_44:
        /*00e8*/ 	.byte	0x01, 0x3e
	.zero		2


	//----- nvinfo : EIATTR_CTA_PER_CLUSTER
	.align		4
        /*00ec*/ 	.byte	0x04, 0x3d
        /*00ee*/ 	.short	(.L_46 - .L_45)
.L_45:
        /*00f0*/ 	.word	0x00000004
        /*00f4*/ 	.word	0x00000001
        /*00f8*/ 	.word	0x00000001


	//----- nvinfo : EIATTR_AT_ENTRY_FRAGMENTS
	.align		4
.L_46:
        /*00fc*/ 	.byte	0x04, 0x4f
        /*00fe*/ 	.short	(.L_48 - .L_47)


	//   ....[0]....
.L_47:
        /*0100*/ 	.word	0x00000004


	//----- nvinfo : EIATTR_RESERVED_SMEM_USED
	.align		4
.L_48:
        /*0104*/ 	.byte	0x01, 0x41
	.zero		2


	//----- nvinfo : EIATTR_SPARSE_MMA_MASK
	.align		4
        /*0108*/ 	.byte	0x03, 0x50
        /*010a*/ 	.short	0x0000


	//----- nvinfo : EIATTR_TCGEN05_1CTA_USED
	.align		4
        /*010c*/ 	.byte	0x01, 0x51
	.zero		2


	//----- nvinfo : EIATTR_MAXREG_COUNT
	.align		4
        /*0110*/ 	.byte	0x03, 0x1b
        /*0112*/ 	.short	0x00ff


	//----- nvinfo : EIATTR_NUM_BARRIERS
	.align		4
        /*0114*/ 	.byte	0x02, 0x4c
        /*0116*/ 	.byte	0x01
	.zero		1


	//----- nvinfo : EIATTR_ANNOTATIONS
	.align		4
        /*0118*/ 	.byte	0x04, 0x55
        /*011a*/ 	.short	(.L_50 - .L_49)


	//   ....[0]....
.L_49:
        /*011c*/ 	.word	0x00000001
        /*0120*/ 	.byte	0x20, 0xa8, 0x00, 0x00, 0x01, 0x00, 0x00, 0x00, 0x20, 0xa9, 0x00, 0x00, 0x01, 0x00, 0x00, 0x00
        /* <DEDUP_REMOVED lines=64> */
        /*0530*/ 	.byte	0x60, 0xce, 0x00, 0x00, 0x01, 0x00, 0x00, 0x00, 0x50, 0xcf, 0x00, 0x00


	//----- nvinfo : EIATTR_INT_WARP_WIDE_INSTR_OFFSETS
	.align		4
.L_50:
        /*053c*/ 	.byte	0x04, 0x31
        /*053e*/ 	.short	(.L_52 - .L_51)


	//   ....[0]....
.L_51:
        /*0540*/ 	.word	0x00003e10


	//   ....[1]....
        /*0544*/ 	.word	0x00003e40


	//   ....[2]....
        /*0548*/ 	.word	0x00006050


	//   ....[3]....
        /*054c*/ 	.word	0x00013aa0


	//   ....[4]....
        /*0550*/ 	.word	0x00013af0


	//----- nvinfo : EIATTR_COOP_GROUP_MASK_REGIDS
	.align		4
.L_52:
        /*0554*/ 	.byte	0x04, 0x29
        /*0556*/ 	.short	(.L_54 - .L_53)


	//   ....[0]....
.L_53:
        /*0558*/ 	.word	0xffffffff


	//   ....[1]....
        /*055c*/ 	.word	0xffffffff


	//   ....[2]....
        /*0560*/ 	.word	0xffffffff


	//   ....[3]....
        /*0564*/ 	.word	0xffffffff


	//----- nvinfo : EIATTR_COOP_GROUP_INSTR_OFFSETS
	.align		4
.L_54:
        /*0568*/ 	.byte	0x04, 0x28
        /*056a*/ 	.short	(.L_56 - .L_55)


	//   ....[0]....
.L_55:
        /*056c*/ 	.word	0x00000080


	//   ....[1]....
        /*0570*/ 	.word	0x00000340


	//   ....[2]....
        /*0574*/ 	.word	0x00013930


	//   ....[3]....
        /*0578*/ 	.word	0x00013ba0


	//----- nvinfo : EIATTR_VRC_CTA_INIT_COUNT
	.align		4
.L_56:
        /*057c*/ 	.byte	0x02, 0x4a
        /*057e*/ 	.byte	0x80
	.zero		1


	//----- nvinfo : EIATTR_MBARRIER_INSTR_OFFSETS
	.align		4
        /*0580*/ 	.byte	0x04, 0x39
        /*0582*/ 	.short	(.L_58 - .L_57)


	//   ....[0]....
.L_57:
        /*0584*/ 	.word	0x00003fb0
        /*0588*/ 	.word	0x000000ff
        /*058c*/ 	.word	0x00000000
        /*0590*/ 	.short	0x0100
        /*0592*/ 	.byte	0x0d
	.zero		1


	//   ....[1]....
        /*0594*/ 	.word	0x000060f0
        /*0598*/ 	.word	0x000000ff
        /*059c*/ 	.word	0x00006008
        /*05a0*/ 	.short	0x0100
        /*05a2*/ 	.byte	0x12
	.zero		1


	//   ....[2]....
        /*05a4*/ 	.word	0x000078b0
        /*05a8*/ 	.word	0x000000ff
        /*05ac*/ 	.word	0x00000000
        /*05b0*/ 	.short	0x010a
        /*05b2*/ 	.byte	0x0d
	.zero		1


	//   ....[3]....
        /*05b4*/ 	.word	0x0000a700
        /*05b8*/ 	.word	0x000000ff
        /*05bc*/ 	.word	0x00000000
        /*05c0*/ 	.short	0x010a
        /*05c2*/ 	.byte	0x0d
	.zero		1


	//   ....[4]....
        /*05c4*/ 	.word	0x0000a890
        /*05c8*/ 	.word	0x000000ff
        /*05cc*/ 	.word	0x00006000
        /*05d0*/ 	.short	0x0108
        /*05d2*/ 	.byte	0x12
	.zero		1


	//   ....[5]....
        /*05d4*/ 	.word	0x0000a8e0
        /*05d8*/ 	.word	0x000000ff
        /*05dc*/ 	.word	0x00006008
        /*05e0*/ 	.short	0x0108
        /*05e2*/ 	.byte	0x12
	.zero		1


	//   ....[6]....
        /*05e4*/ 	.word	0x00013bc0
        /*05e8*/ 	.word	0x000000ff
        /*05ec*/ 	.word	0x00000000
        /*05f0*/ 	.short	0x010a
        /*05f2*/ 	.byte	0x0d
	.zero		1


	//   ....[7]....
        /*05f4*/ 	.word	0x00013bf0
        /*05f8*/ 	.word	0x000000ff
        /*05fc*/ 	.word	0x00000000
        /*0600*/ 	.short	0x010a
        /*0602*/ 	.byte	0x0d
	.zero		1


	//----- nvinfo : EIATTR_NUM_MBARRIERS
	.align		4
.L_58:
        /*0604*/ 	.byte	0x03, 0x38
        /*0606*/ 	.short	0x0002


	//----- nvinfo : EIATTR_EXIT_INSTR_OFFSETS
	.align		4
        /*0608*/ 	.byte	0x04, 0x1c
        /*060a*/ 	.short	(.L_60 - .L_59)


	//   ....[0]....
.L_59:
        /*060c*/ 	.word	0x00013bb0


	//----- nvinfo : EIATTR_REQNTID
	.align		4
.L_60:
        /*0610*/ 	.byte	0x04, 0x10
        /*0612*/ 	.short	(.L_62 - .L_61)
.L_61:
        /*0614*/ 	.word	0x00000080
        /*0618*/ 	.word	0x00000001
        /*061c*/ 	.word	0x00000001


	//----- nvinfo : EIATTR_CRS_STACK_SIZE
	.align		4
.L_62:
        /*0620*/ 	.byte	0x04, 0x1e
        /*0622*/ 	.short	(.L_64 - .L_63)
.L_63:
        /*0624*/ 	.word	0x00000000


	//----- nvinfo : EIATTR_CBANK_PARAM_SIZE
	.align		4
.L_64:
        /*0628*/ 	.byte	0x03, 0x19
        /*062a*/ 	.short	0x0050


	//----- nvinfo : EIATTR_PARAM_CBANK
	.align		4
        /*062c*/ 	.byte	0x04, 0x0a
        /*062e*/ 	.short	(.L_66 - .L_65)
	.align		4
.L_65:
        /*0630*/ 	.word	index@(.nv.constant0.matmul_kernel)
        /*0634*/ 	.short	0x0380
        /*0636*/ 	.short	0x0050


	//----- nvinfo : EIATTR_SW_WAR
	.align		4
.L_66:
        /*0638*/ 	.byte	0x04, 0x36
        /*063a*/ 	.short	(.L_68 - .L_67)
.L_67:
        /*063c*/ 	.word	0x00000008
.L_68:


//--------------------- .nv.compat                --------------------------
	.section	.nv.compat,"",@"SHT_CUDA_COMPAT_INFO"
	.align	4
        /*0000*/ 	.byte	0x02, 0x02, 0x02, 0x00, 0x02, 0x05, 0x05, 0x00, 0x02, 0x03, 0x00, 0x00, 0x02, 0x06, 0x01, 0x00


//--------------------- .nv.callgraph             --------------------------
	.section	.nv.callgraph,"",@"SHT_CUDA_CALLGRAPH"
	.align	4
	.sectionentsize	8
	.align		4
        /*0000*/ 	.word	0x00000000
	.align		4
        /*0004*/ 	.word	0xffffffff
	.align		4
        /*0008*/ 	.word	0x00000000
	.align		4
        /*000c*/ 	.word	0xfffffffe
	.align		4
        /*0010*/ 	.word	0x00000000
	.align		4
        /*0014*/ 	.word	0xfffffffd
	.align		4
        /*0018*/ 	.word	0x00000000
	.align		4
        /*001c*/ 	.word	0xfffffffc


//--------------------- .text.matmul_kernel       --------------------------
	.section	.text.matmul_kernel,"ax",@progbits
	.align	128
        .global         matmul_kernel
        .type           matmul_kernel,@function
        .size           matmul_kernel,(.L_x_20 - matmul_kernel)
        .other          matmul_kernel,@"STO_CUDA_ENTRY STV_DEFAULT"
matmul_kernel:
.text.matmul_kernel:
[----:B------:R-:W0:Y:S01]  /*0000*/  LDC R1, c[0x0][0x37c] ;  /* 0x0000df00ff017b82 */ /* 0x000e220000000800 */
[----:B------:R-:W1:Y:S01]  /*0010*/  S2R R57, SR_TID.X ;  /* 0x0000000000397919 */ /* 0x000e620000002100 */
[----:B0-----:R-:W-:Y:S01]  /*0020*/  VIADD R1, R1, 0xfffffe30 ;  /* 0xfffffe3001017836 */ /* 0x001fe20000000000 */
[----:B------:R-:W0:Y:S01]  /*0030*/  LDCU.64 UR16, c[0x0][0x358] ;  /* 0x00006b00ff1077ac */ /* 0x000e220008000a00 */
[----:B-1----:R-:W-:-:S13]  /*0040*/  ISETP.GE.U32.AND P0, PT, R57, 0x20, PT ;  /* 0x000000203900780c */ /* 0x002fda0003f06070 */
[----:B------:R-:W-:Y:S02]  /*0050*/  VOTEU.ANY UP0, P0 ;  /* 0x0000000000ff7886 */ /* 0x000fe40000000100 */
[----:B------:R-:W-:Y:S05]  /*0060*/  BRA.U UP0, `(.L_x_0) ;  /* 0x0000000100b87547 */ /* 0x000fea000b800000 */
[----:B------:R-:W1:Y:S01]  /*0070*/  S2UR UR6, SR_CgaCtaId ;  /* 0x00000000000679c3 */ /* 0x000e620000008800 */
[----:B------:R-:W-:Y:S01]  /*0080*/  NOP ;  /* 0x0000000000007918 */ /* 0x000fe20000000000 */
[----:B------:R-:W-:Y:S02]  /*0090*/  UMOV UR4, 0x40 ;  /* 0x0000004000047882 */ /* 0x000fe40000000000 */
[----:B-1----:R-:W-:-:S09]  /*00a0*/  ULEA UR4, UR6, UR4, 0x18 ;  /* 0x0000000406047291 */ /* 0x002fd2000f8ec0ff */
[----:B------:R-:W1:Y:S01]  /*00b0*/  LDS.U8 R0, [UR4] ;  /* 0x00000004ff007984 */ /* 0x000e620008000000 */
[----:B------:R-:W-:Y:S02]  /*00c0*/  UMOV UR4, 0x400 ;  /* 0x0000040000047882 */ /* 0x000fe40000000000 */
[----:B------:R-:W-:Y:S01]  /*00d0*/  ULEA UR4, UR6, UR4, 0x18 ;  /* 0x0000000406047291 */ /* 0x000fe2000f8ec0ff */
[----:B-1----:R-:W-:-:S13]  /*00e0*/  ISETP.NE.AND P0, PT, R0, RZ, PT ;  /* 0x000000ff0000720c */ /* 0x002fda0003f05270 */
[----:B------:R-:W-:Y:S05]  /*00f0*/  @P0 BRA `(.L_x_1) ;  /* 0x00000000007c0947 */ /* 0x000fea0003800000 */
[----:B------:R-:W-:-:S13]  /*0100*/  ELECT P0, URZ, PT ;  /* 0x0000000000ff782f */ /* 0x000fda0003800000 */
[----:B------:R-:W-:Y:S05]  /*0110*/  @!P0 BRA `(.L_x_2) ;  /* 0x0000000000848947 */ /* 0x000fea0003800000 */
[----:B------:R-:W-:Y:S01]  /*0120*/  UMOV UR5, 0x8 ;  /* 0x0000000800057882 */ /* 0x000fe20000000000 */
[----:B------:R-:W-:Y:S02]  /*0130*/  IMAD.MOV.U32 R4, RZ, RZ, 0x1 ;  /* 0x00000001ff047424 */ /* 0x000fe400078e00ff */
[----:B------:R-:W-:Y:S02]  /*0140*/  IMAD.MOV.U32 R5, RZ, RZ, 0xff ;  /* 0x000000ffff057424 */ /* 0x000fe400078e00ff */
[----:B------:R-:W-:Y:S04]  /*0150*/  DEPBAR.LE SB1, 0x36 ;  /* 0x00009d800000791a */ /* 0x000fe80000000000 */
[----:B------:R-:W1:Y:S02]  /*0160*/  UTCATOMSWS.FIND_AND_SET.ALIGN UP1, UR5, UR5 ;  /* 0x00000005000575e3 */ /* 0x000e640008020800 */
[----:B-1----:R-:W-:-:S04]  /*0170*/  PLOP3.LUT P0, PT, PT, PT, UP1, 0x80, 0x8 ;  /* 0x000000000008781c */ /* 0x002fc80003f0f018 */
[----:B------:R-:W-:-:S04]  /*0180*/  SEL R0, RZ, 0xffffffff, !P0 ;  /* 0xffffffffff007807 */ /* 0x000fc80004000000 */
[----:B------:R-:W-:Y:S01]  /*0190*/  ISETP.NE.AND P0, PT, R0, RZ, PT ;  /* 0x000000ff0000720c */ /* 0x000fe20003f05270 */
[----:B------:R-:W-:-:S12]  /*01a0*/  IMAD.U32 R0, RZ, RZ, UR5 ;  /* 0x00000005ff007e24 */ /* 0x000fd8000f8e00ff */
[----:B------:R-:W-:Y:S05]  /*01b0*/  @P0 BRA `(.L_x_3) ;  /* 0x0000000000240947 */ /* 0x000fea0003800000 */
.L_x_4:
[----:B------:R-:W-:Y:S05]  /*01c0*/  NANOSLEEP 0x64 ;  /* 0x000000640000795d */ /* 0x000fea0003800000 */
[----:B------:R-:W-:-:S05]  /*01d0*/  UMOV UR5, 0x8 ;  /* 0x0000000800057882 */ /* 0x000fca0000000000 */
[----:B------:R-:W-:Y:S04]  /*01e0*/  DEPBAR.LE SB1, 0x36 ;  /* 0x00009d800000791a */ /* 0x000fe80000000000 */
[----:B------:R-:W1:Y:S02]  /*01f0*/  UTCATOMSWS.FIND_AND_SET.ALIGN UP1, UR5, UR5 ;  /* 0x00000005000575e3 */ /* 0x000e640008020800 */
[----:B-1----:R-:W-:-:S04]  /*0200*/  PLOP3.LUT P0, PT, PT, PT, UP1, 0x80, 0x8 ;  /* 0x000000000008781c */ /* 0x002fc80003f0f018 */
[----:B------:R-:W-:-:S04]  /*0210*/  SEL R0, RZ, 0xffffffff, !P0 ;  /* 0xffffffffff007807 */ /* 0x000fc80004000000 */
[----:B------:R-:W-:Y:S01]  /*0220*/  ISETP.NE.AND P0, PT, R0, RZ, PT ;  /* 0x000000ff0000720c */ /* 0x000fe20003f05270 */
[----:B------:R-:W-:-:S12]  /*0230*/  IMAD.U32 R0, RZ, RZ, UR5 ;  /* 0x00000005ff007e24 */ /* 0x000fd8000f8e00ff */
[----:B------:R-:W-:Y:S05]  /*0240*/  @!P0 BRA `(.L_x_4) ;  /* 0xfffffffc00dc8947 */ /* 0x000fea000383ffff */
.L_x_3:
[C---:B------:R-:W-:Y:S01]  /*0250*/  VIADD R3, R0.reuse, 0x10 ;  /* 0x0000001000037836 */ /* 0x040fe20000000000 */
[----:B------:R-:W-:Y:S01]  /*0260*/  UMOV UR5, 0x50 ;  /* 0x0000005000057882 */ /* 0x000fe20000000000 */
[----:B------:R-:W-:Y:S01]  /*0270*/  SHF.L.U32 R2, R5, R0, RZ ;  /* 0x0000000005027219 */ /* 0x000fe200000006ff */
[----:B------:R-:W-:Y:S01]  /*0280*/  ULEA UR5, UR6, UR5, 0x18 ;  /* 0x0000000506057291 */ /* 0x000fe2000f8ec0ff */
[----:B------:R-:W-:Y:S01]  /*0290*/  IMAD.SHL.U32 R0, R0, 0x20, RZ ;  /* 0x0000002000007824 */ /* 0x000fe200078e00ff */
[----:B------:R-:W-:-:S04]  /*02a0*/  SHF.L.U32 R3, R4, R3, RZ ;  /* 0x0000000304037219 */ /* 0x000fc800000006ff */
[----:B------:R-:W-:-:S05]  /*02b0*/  LOP3.LUT R2, R3, R2, RZ, 0xfc, !PT ;  /* 0x0000000203027212 */ /* 0x000fca00078efcff */
[----:B------:R1:W-:Y:S04]  /*02c0*/  ATOMS.OR RZ, [UR5], R2 ;  /* 0x00000002ffff798c */ /* 0x0003e8000b000005 */
[----:B------:R1:W-:Y:S01]  /*02d0*/  STS [UR4], R0 ;  /* 0x00000000ff007988 */ /* 0x0003e20008000804 */
[----:B------:R-:W-:Y:S05]  /*02e0*/  BRA `(.L_x_2) ;  /* 0x0000000000107947 */ /* 0x000fea0003800000 */
.L_x_1:
[----:B------:R-:W-:Y:S01]  /*02f0*/  IMAD.MOV.U32 R0, RZ, RZ, -0x1 ;  /* 0xffffffffff007424 */ /* 0x000fe200078e00ff */
[----:B------:R-:W-:-:S04]  /*0300*/  MOV R2, 0x330 ;  /* 0x0000033000027802 */ /* 0x000fc80000000f00 */
[----:B------:R1:W-:Y:S03]  /*0310*/  STS [UR4], R0 ;  /* 0x00000000ff007988 */ /* 0x0003e60008000804 */
[----:B01----:R-:W-:Y:S05]  /*0320*/  CALL.REL.NOINC `($__internal_1_$__cuda_sm10x_tcgen05_guardrail_trap_phase_invalid_during_alloc) ;  /* 0x0000013800487944 */ /* 0x003fea0003c00000 */
.L_x_2:
[----:B------:R-:W-:Y:S05]  /*0330*/  WARPSYNC.ALL ;  /* 0x0000000000007948 */ /* 0x000fea0003800000 */
[----:B------:R-:W-:Y:S01]  /*0340*/  NOP ;  /* 0x0000000000007918 */ /* 0x000fe20000000000 */
.L_x_0:
[----:B------:R-:W2:Y:S08]  /*0350*/  LDC.64 R38, c[0x0][0x398] ;  /* 0x0000e600ff267b82 */ /* 0x000eb00000000a00 */
[----:B------:R-:W3:Y:S02]  /*0360*/  S2UR UR5, SR_CgaSize ;  /* 0x00000000000579c3 */ /* 0x000ee40000008a00 */
[----:B---3--:R-:W-:-:S12]  /*0370*/  UIMAD UR5, UR5, -0xa0, URZ ;  /* 0xffffff60050578a4 */ /* 0x008fd8000f8e02ff */
[----:B------:R-:W3:Y:S01]  /*0380*/  LDCU UR5, c[0x0][UR5+0x2b0] ;  /* 0x00005600050577ac */ /* 0x000ee20008000800 */
[----:B------:R-:W-:Y:S01]  /*0390*/  LOP3.LUT R206, R57, 0x7f, RZ, 0xc0, !PT ;  /* 0x0000007f39ce7812 */ /* 0x000fe200078ec0ff */
[----:B------:R-:W4:Y:S01]  /*03a0*/  LDCU UR7, c[0x0][0x3a4] ;  /* 0x00007480ff0777ac */ /* 0x000f220008000800 */
[----:B------:R-:W5:Y:S01]  /*03b0*/  S2UR UR4, SR_CTAID.X ;  /* 0x00000000000479c3 */ /* 0x000f620000002500 */
[----:B------:R-:W1:Y:S07]  /*03c0*/  LDCU.128 UR20, c[0x0][0x380] ;  /* 0x00007000ff1477ac */ /* 0x000e6e0008000c00 */
[----:B------:R-:W0:Y:S01]  /*03d0*/  LDC.64 R118, c[0x0][0x3a8] ;  /* 0x0000ea00ff767b82 */ /* 0x000e220000000a00 */
[----:B-12---:R-:W-:Y:S01]  /*03e0*/  VIADD R0, R39, 0xff ;  /* 0x000000ff27007836 */ /* 0x006fe20000000000 */
[----:B------:R-:W-:-:S04]  /*03f0*/  IABS R10, R38 ;  /* 0x00000026000a7213 */ /* 0x000fc80000000000 */
[----:B------:R-:W-:Y:S02]  /*0400*/  SHF.R.S32.HI R3, RZ, 0x1f, R0 ;  /* 0x0000001fff037819 */ /* 0x000fe40000011400 */
[----:B-----5:R-:W-:Y:S02]  /*0410*/  I2FP.F32.U32 R5, UR4 ;  /* 0x0000000400057c45 */ /* 0x020fe40008201000 */
[----:B------:R-:W-:-:S03]  /*0420*/  LEA.HI R3, R3, R0, RZ, 0x8 ;  /* 0x0000000003037211 */ /* 0x000fc600078f40ff */
[----:B---3--:R-:W-:Y:S01]  /*0430*/  FMUL R5, R5, UR5 ;  /* 0x0000000505057c20 */ /* 0x008fe20008400000 */
[----:B------:R-:W-:Y:S01]  /*0440*/  SHF.R.S32.HI R3, RZ, 0x8, R3 ;  /* 0x00000008ff037819 */ /* 0x000fe20000011403 */
[----:B------:R-:W1:Y:S04]  /*0450*/  S2UR UR5, SR_CgaCtaId ;  /* 0x00000000000579c3 */ /* 0x000e680000008800 */
[----:B------:R-:W-:Y:S01]  /*0460*/  IMAD.SHL.U32 R4, R3, 0x8, RZ ;  /* 0x0000000803047824 */ /* 0x000fe200078e00ff */
[----:B------:R-:W-:Y:S04]  /*0470*/  F2I.U32.TRUNC.NTZ R5, R5 ;  /* 0x0000000500057305 */ /* 0x000fe8000020f000 */
[----:B------:R-:W-:-:S04]  /*0480*/  IABS R7, R4 ;  /* 0x0000000400077213 */ /* 0x000fc80000000000 */
[----:B------:R-:W2:Y:S01]  /*0490*/  I2F.RP R0, R7 ;  /* 0x0000000700007306 */ /* 0x000ea20000209400 */
[----:B-1----:R-:W-:-:S07]  /*04a0*/  USHF.L.U32 UR4, UR5, 0x7, URZ ;  /* 0x0000000705047899 */ /* 0x002fce00080006ff */
[----:B--2---:R-:W1:Y:S01]  /*04b0*/  MUFU.RCP R0, R0 ;  /* 0x0000000000007308 */ /* 0x004e620000001000 */
[----:B------:R-:W-:Y:S01]  /*04c0*/  ULOP3.LUT UR4, UR4, 0x180, URZ, 0xc0, !UPT ;  /* 0x0000018004047892 */ /* 0x000fe2000f8ec0ff */
[----:B-1----:R-:W-:Y:S01]  /*04d0*/  VIADD R2, R0, 0xffffffe ;  /* 0x0ffffffe00027836 */ /* 0x002fe20000000000 */
[----:B------:R-:W-:-:S05]  /*04e0*/  IABS R0, R5 ;  /* 0x0000000500007213 */ /* 0x000fca0000000000 */
[----:B------:R1:W2:Y:S02]  /*04f0*/  F2I.FTZ.U32.TRUNC.NTZ R3, R2 ;  /* 0x0000000200037305 */ /* 0x0002a4000021f000 */
[----:B-1----:R-:W-:Y:S02]  /*0500*/  IMAD.MOV.U32 R2, RZ, RZ, RZ ;  /* 0x000000ffff027224 */ /* 0x002fe400078e00ff */
[----:B--2---:R-:W-:-:S04]  /*0510*/  IMAD.MOV R6, RZ, RZ, -R3 ;  /* 0x000000ffff067224 */ /* 0x004fc800078e0a03 */
[----:B------:R-:W-:Y:S01]  /*0520*/  IMAD R9, R6, R7, RZ ;  /* 0x0000000706097224 */ /* 0x000fe200078e02ff */
[----:B------:R-:W-:-:S03]  /*0530*/  IABS R6, R4 ;  /* 0x0000000400067213 */ /* 0x000fc60000000000 */
[----:B------:R-:W-:-:S04]  /*0540*/  IMAD.HI.U32 R3, R3, R9, R2 ;  /* 0x0000000903037227 */ /* 0x000fc800078e0002 */
[----:B------:R-:W-:Y:S02]  /*0550*/  IMAD.MOV R2, RZ, RZ, -R6 ;  /* 0x000000ffff027224 */ /* 0x000fe400078e0a06 */
[----:B------:R-:W-:-:S04]  /*0560*/  IMAD.HI.U32 R3, R3, R0, RZ ;  /* 0x0000000003037227 */ /* 0x000fc800078e00ff */
[----:B------:R-:W-:Y:S01]  /*0570*/  IMAD R0, R3, R2, R0 ;  /* 0x0000000203007224 */ /* 0x000fe200078e0200 */
[----:B------:R-:W-:Y:S04]  /*0580*/  BAR.SYNC.DEFER_BLOCKING 0x0 ;  /* 0x0000000000007b1d */ /* 0x000fe80000010000 */
[----:B------:R-:W-:-:S13]  /*0590*/  ISETP.GT.U32.AND P1, PT, R7, R0, PT ;  /* 0x000000000700720c */ /* 0x000fda0003f24070 */
[----:B------:R-:W-:Y:S02]  /*05a0*/  @!P1 IMAD.IADD R0, R0, 0x1, -R7 ;  /* 0x0000000100009824 */ /* 0x000fe400078e0a07 */
[----:B------:R-:W-:Y:S01]  /*05b0*/  @!P1 VIADD R3, R3, 0x1 ;  /* 0x0000000103039836 */ /* 0x000fe20000000000 */
[----:B------:R-:W-:Y:S02]  /*05c0*/  ISETP.NE.AND P1, PT, R4, RZ, PT ;  /* 0x000000ff0400720c */ /* 0x000fe40003f25270 */
[----:B------:R-:W-:Y:S02]  /*05d0*/  ISETP.GE.U32.AND P0, PT, R0, R7, PT ;  /* 0x000000070000720c */ /* 0x000fe40003f06070 */
[----:B------:R-:W-:-:S04]  /*05e0*/  LOP3.LUT R0, R5, R4, RZ, 0x3c, !PT ;  /* 0x0000000405007212 */ /* 0x000fc800078e3cff */
[----:B------:R-:W-:Y:S01]  /*05f0*/  ISETP.GE.AND P2, PT, R0, RZ, PT ;  /* 0x000000ff0000720c */ /* 0x000fe20003f46270 */
[----:B------:R-:W-:-:S06]  /*0600*/  VIADD R0, R38, 0x1ff ;  /* 0x000001ff26007836 */ /* 0x000fcc0000000000 */
[----:B------:R-:W-:-:S04]  /*0610*/  @P0 VIADD R3, R3, 0x1 ;  /* 0x0000000103030836 */ /* 0x000fc80000000000 */
[----:B------:R-:W-:Y:S01]  /*0620*/  IMAD.MOV.U32 R2, RZ, RZ, R3 ;  /* 0x000000ffff027224 */ /* 0x000fe200078e0003 */
[----:B------:R-:W-:-:S03]  /*0630*/  SHF.R.S32.HI R3, RZ, 0x1f, R0 ;  /* 0x0000001fff037819 */ /* 0x000fc60000011400 */
[----:B------:R-:W-:Y:S01]  /*0640*/  @!P2 IMAD.MOV R2, RZ, RZ, -R2 ;  /* 0x000000ffff02a224 */ /* 0x000fe200078e0a02 */
[----:B------:R-:W-:Y:S02]  /*0650*/  @!P1 LOP3.LUT R2, RZ, R4, RZ, 0x33, !PT ;  /* 0x00000004ff029212 */ /* 0x000fe400078e33ff */
[----:B------:R-:W-:-:S03]  /*0660*/  LEA.HI R3, R3, R0, RZ, 0x9 ;  /* 0x0000000003037211 */ /* 0x000fc600078f48ff */
[----:B------:R-:W-:Y:S02]  /*0670*/  IMAD.SHL.U32 R11, R2, 0x8, RZ ;  /* 0x00000008020b7824 */ /* 0x000fe400078e00ff */
[----:B------:R-:W-:-:S03]  /*0680*/  IMAD.MOV R2, RZ, RZ, -R2 ;  /* 0x000000ffff027224 */ /* 0x000fc600078e0a02 */
[----:B------:R-:W-:Y:S01]  /*0690*/  LEA.HI.SX32 R3, R3, -R11, 0x17 ;  /* 0x8000000b03037211 */ /* 0x000fe200078fbaff */
[----:B------:R-:W-:Y:S02]  /*06a0*/  IMAD R12, R4, R2, R5 ;  /* 0x00000002040c7224 */ /* 0x000fe400078e0205 */
[----:B------:R-:W-:Y:S01]  /*06b0*/  IMAD.MOV.U32 R2, RZ, RZ, RZ ;  /* 0x000000ffff027224 */ /* 0x000fe200078e00ff */
[----:B------:R-:W-:-:S04]  /*06c0*/  VIMNMX R13, PT, PT, R3, 0x8, PT ;  /* 0x00000008030d7848 */ /* 0x000fc80003fe0100 */
[-C--:B------:R-:W-:Y:S02]  /*06d0*/  IABS R6, R13.reuse ;  /* 0x0000000d00067213 */ /* 0x080fe40000000000 */
[----:B------:R-:W-:Y:S02]  /*06e0*/  IABS R4, R13 ;  /* 0x0000000d00047213 */ /* 0x000fe40000000000 */
[----:B------:R-:W1:Y:S08]  /*06f0*/  I2F.RP R0, R6 ;  /* 0x0000000600007306 */ /* 0x000e700000209400 */
[----:B-1----:R-:W1:Y:S02]  /*0700*/  MUFU.RCP R0, R0 ;  /* 0x0000000000007308 */ /* 0x002e640000001000 */
[----:B-1----:R-:W-:-:S06]  /*0710*/  VIADD R3, R0, 0xffffffe ;  /* 0x0ffffffe00037836 */ /* 0x002fcc0000000000 */
[----:B------:R-:W1:Y:S02]  /*0720*/  F2I.FTZ.U32.TRUNC.NTZ R3, R3 ;  /* 0x0000000300037305 */ /* 0x000e64000021f000 */
[----:B-1----:R-:W-:-:S04]  /*0730*/  IMAD.MOV R7, RZ, RZ, -R3 ;  /* 0x000000ffff077224 */ /* 0x002fc800078e0a03 */
[----:B------:R-:W-:Y:S01]  /*0740*/  IMAD.MOV.U32 R5, RZ, RZ, R7 ;  /* 0x000000ffff057224 */ /* 0x000fe200078e0007 */
[----:B------:R-:W-:-:S03]  /*0750*/  IABS R7, R12 ;  /* 0x0000000c00077213 */ /* 0x000fc60000000000 */
[----:B------:R-:W-:-:S04]  /*0760*/  IMAD R5, R5, R6, RZ ;  /* 0x0000000605057224 */ /* 0x000fc800078e02ff */
[----:B------:R-:W-:-:S04]  /*0770*/  IMAD.HI.U32 R2, R3, R5, R2 ;  /* 0x0000000503027227 */ /* 0x000fc800078e0002 */
[----:B------:R-:W-:Y:S02]  /*0780*/  IMAD.MOV R3, RZ, RZ, -R4 ;  /* 0x000000ffff037224 */ /* 0x000fe400078e0a04 */
[----:B------:R-:W-:Y:S01]  /*0790*/  IMAD.HI.U32 R0, R2, R7, RZ ;  /* 0x0000000702007227 */ /* 0x000fe200078e00ff */
[----:B------:R-:W-:Y:S01]  /*07a0*/  IABS R2, R39 ;  /* 0x0000002700027213 */ /* 0x000fe20000000000 */
[----:B------:R-:W1:Y:S02]  /*07b0*/  I2F.RP R4, R10 ;  /* 0x0000000a00047306 */ /* 0x000e640000209400 */
[----:B------:R-:W-:-:S05]  /*07c0*/  IMAD R3, R0, R3, R7 ;  /* 0x0000000300037224 */ /* 0x000fca00078e0207 */
[----:B------:R-:W-:Y:S01]  /*07d0*/  ISETP.GT.U32.AND P1, PT, R6, R3, PT ;  /* 0x000000030600720c */ /* 0x000fe20003f24070 */
[----:B------:R-:W2:Y:S08]  /*07e0*/  I2F.RP R5, R2 ;  /* 0x0000000200057306 */ /* 0x000eb00000209400 */
[----:B-1----:R-:W1:Y:S04]  /*07f0*/  MUFU.RCP R4, R4 ;  /* 0x0000000400047308 */ /* 0x002e680000001000 */
[----:B------:R-:W-:-:S02]  /*0800*/  @!P1 IMAD.IADD R3, R3, 0x1, -R6 ;  /* 0x0000000103039824 */ /* 0x000fc400078e0a06 */
[----:B------:R-:W-:Y:S01]  /*0810*/  @!P1 VIADD R0, R0, 0x1 ;  /* 0x0000000100009836 */ /* 0x000fe20000000000 */
[----:B------:R-:W-:Y:S01]  /*0820*/  ISETP.NE.AND P1, PT, R13, RZ, PT ;  /* 0x000000ff0d00720c */ /* 0x000fe20003f25270 */
[----:B--2---:R-:W2:Y:S01]  /*0830*/  MUFU.RCP R5, R5 ;  /* 0x0000000500057308 */ /* 0x004ea20000001000 */
[----:B------:R-:W-:Y:S02]  /*0840*/  ISETP.GE.U32.AND P0, PT, R3, R6, PT ;  /* 0x000000060300720c */ /* 0x000fe40003f06070 */
[----:B------:R-:W-:-:S04]  /*0850*/  LOP3.LUT R3, R12, R13, RZ, 0x3c, !PT ;  /* 0x0000000d0c037212 */ /* 0x000fc800078e3cff */
[----:B------:R-:W-:Y:S01]  /*0860*/  ISETP.GE.AND P2, PT, R3, RZ, PT ;  /* 0x000000ff0300720c */ /* 0x000fe20003f46270 */
[----:B-1----:R-:W-:-:S04]  /*0870*/  VIADD R6, R4, 0xffffffe ;  /* 0x0ffffffe04067836 */ /* 0x002fc80000000000 */
[----:B------:R1:W-:Y:S02]  /*0880*/  F2I.FTZ.U32.TRUNC.NTZ R7, R6 ;  /* 0x0000000600077305 */ /* 0x0003e4000021f000 */
[----:B------:R-:W-:Y:S02]  /*0890*/  @P0 VIADD R0, R0, 0x1 ;  /* 0x0000000100000836 */ /* 0x000fe40000000000 */
[----:B--2---:R-:W-:Y:S01]  /*08a0*/  VIADD R8, R5, 0xffffffe ;  /* 0x0ffffffe05087836 */ /* 0x004fe20000000000 */
[----:B------:R-:W-:Y:S01]  /*08b0*/  SHF.R.U32.HI R5, RZ, 0x5, R57 ;  /* 0x00000005ff057819 */ /* 0x000fe20000011639 */
[----:B------:R-:W-:Y:S02]  /*08c0*/  IMAD.MOV.U32 R14, RZ, RZ, R0 ;  /* 0x000000ffff0e7224 */ /* 0x000fe400078e0000 */
[----:B------:R2:W3:Y:S01]  /*08d0*/  F2I.FTZ.U32.TRUNC.NTZ R9, R8 ;  /* 0x0000000800097305 */ /* 0x0004e2000021f000 */
[----:B------:R-:W-:Y:S01]  /*08e0*/  SGXT.U32 R5, R5, 0x2 ;  /* 0x000000020505781a */ /* 0x000fe20000000000 */
[----:B------:R-:W-:Y:S01]  /*08f0*/  @!P2 IMAD.MOV R14, RZ, RZ, -R14 ;  /* 0x000000ffff0ea224 */ /* 0x000fe200078e0a0e */
[----:B------:R-:W-:Y:S01]  /*0900*/  @!P1 LOP3.LUT R14, RZ, R13, RZ, 0x33, !PT ;  /* 0x0000000dff0e9212 */ /* 0x000fe200078e33ff */
[----:B-1----:R-:W-:-:S04]  /*0910*/  IMAD.MOV.U32 R6, RZ, RZ, RZ ;  /* 0x000000ffff067224 */ /* 0x002fc800078e00ff */
[----:B------:R-:W-:Y:S02]  /*0920*/  IMAD.MOV R0, RZ, RZ, -R14 ;  /* 0x000000ffff007224 */ /* 0x000fe400078e0a0e */
[----:B--2---:R-:W-:Y:S02]  /*0930*/  IMAD.MOV.U32 R8, RZ, RZ, RZ ;  /* 0x000000ffff087224 */ /* 0x004fe400078e00ff */
[----:B------:R-:W-:Y:S02]  /*0940*/  IMAD R0, R13, R0, R12 ;  /* 0x000000000d007224 */ /* 0x000fe400078e020c */
[----:B---3--:R-:W-:Y:S02]  /*0950*/  IMAD.MOV R13, RZ, RZ, -R9 ;  /* 0x000000ffff0d7224 */ /* 0x008fe400078e0a09 */
[----:B------:R-:W-:Y:S02]  /*0960*/  IMAD.IADD R3, R11, 0x1, R0 ;  /* 0x000000010b037824 */ /* 0x000fe400078e0200 */
[----:B------:R-:W-:-:S02]  /*0970*/  IMAD.SHL.U32 R0, R14, 0x100, RZ ;  /* 0x000001000e007824 */ /* 0x000fc400078e00ff */
[----:B------:R-:W-:Y:S01]  /*0980*/  IMAD.MOV R11, RZ, RZ, -R7 ;  /* 0x000000ffff0b7224 */ /* 0x000fe200078e0a07 */
[----:B------:R-:W-:Y:S01]  /*0990*/  LEA R3, R3, UR4, 0x9 ;  /* 0x0000000403037c11 */ /* 0x000fe2000f8e48ff */
[----:B------:R-:W-:Y:S01]  /*09a0*/  UMOV UR4, 0x400 ;  /* 0x0000040000047882 */ /* 0x000fe20000000000 */
[----:B------:R-:W-:Y:S01]  /*09b0*/  LOP3.LUT R5, R0, R5, RZ, 0xfc, !PT ;  /* 0x0000000500057212 */ /* 0x000fe200078efcff */
[----:B------:R-:W-:Y:S01]  /*09c0*/  IMAD R11, R11, R10, RZ ;  /* 0x0000000a0b0b7224 */ /* 0x000fe200078e02ff */
[----:B------:R-:W-:Y:S01]  /*09d0*/  ULEA UR18, UR5, UR4, 0x18 ;  /* 0x0000000405127291 */ /* 0x000fe2000f8ec0ff */
[----:B------:R-:W-:Y:S01]  /*09e0*/  IMAD.IADD R247, R206, 0x1, R3 ;  /* 0x00000001cef77824 */ /* 0x000fe200078e0203 */
[----:B------:R-:W-:Y:S01]  /*09f0*/  LOP3.LUT R12, R5, 0x4, RZ, 0xfc, !PT ;  /* 0x00000004050c7812 */ /* 0x000fe200078efcff */
[----:B------:R-:W-:Y:S01]  /*0a00*/  IMAD.HI.U32 R6, R7, R11, R6 ;  /* 0x0000000b07067227 */ /* 0x000fe200078e0006 */
[----:B------:R-:W-:Y:S01]  /*0a10*/  LOP3.LUT R14, R5, 0x60, RZ, 0xfc, !PT ;  /* 0x00000060050e7812 */ /* 0x000fe200078efcff */
[----:B------:R-:W-:Y:S01]  /*0a20*/  UIADD3 UR10, UPT, UPT, UR18, 0x6000, URZ ;  /* 0x00006000120a7890 */ /* 0x000fe2000fffe0ff */
[----:B------:R-:W-:Y:S01]  /*0a30*/  IABS R11, R12 ;  /* 0x0000000c000b7213 */ /* 0x000fe20000000000 */
[----:B------:R-:W-:Y:S01]  /*0a40*/  IMAD R3, R13, R2, RZ ;  /* 0x000000020d037224 */ /* 0x000fe200078e02ff */
[----:B------:R-:W-:-:S02]  /*0a50*/  IABS R7, R247 ;  /* 0x000000f700077213 */ /* 0x000fc40000000000 */
[----:B------:R-:W-:Y:S01]  /*0a60*/  ISETP.GE.AND P1, PT, R12, RZ, PT ;  /* 0x000000ff0c00720c */ /* 0x000fe20003f26270 */
[----:B------:R-:W-:Y:S01]  /*0a70*/  IMAD.HI.U32 R4, R9, R3, R8 ;  /* 0x0000000309047227 */ /* 0x000fe200078e0008 */
[C---:B------:R-:W-:Y:S02]  /*0a80*/  LOP3.LUT R8, R5.reuse, 0x8, RZ, 0xfc, !PT ;  /* 0x0000000805087812 */ /* 0x040fe400078efcff */
[C---:B------:R-:W-:Y:S01]  /*0a90*/  LOP3.LUT R12, R5.reuse, 0x10, RZ, 0xfc, !PT ;  /* 0x00000010050c7812 */ /* 0x040fe200078efcff */
[----:B------:R-:W-:Y:S01]  /*0aa0*/  IMAD.MOV.U32 R9, RZ, RZ, R11 ;  /* 0x000000ffff097224 */ /* 0x000fe200078e000b */
[----:B------:R-:W-:Y:S01]  /*0ab0*/  IABS R53, R8 ;  /* 0x0000000800357213 */ /* 0x000fe20000000000 */
[----:B------:R-:W-:Y:S01]  /*0ac0*/  IMAD.HI.U32 R6, R6, R7, RZ ;  /* 0x0000000706067227 */ /* 0x000fe200078e00ff */
[----:B------:R-:W-:Y:S02]  /*0ad0*/  LOP3.LUT R11, R5, 0xc, RZ, 0xfc, !PT ;  /* 0x0000000c050b7812 */ /* 0x000fe400078efcff */
[----:B------:R-:W-:Y:S01]  /*0ae0*/  ISETP.GE.AND P0, PT, R8, RZ, PT ;  /* 0x000000ff0800720c */ /* 0x000fe20003f06270 */
[----:B------:R-:W-:Y:S01]  /*0af0*/  IMAD.HI.U32 R3, R4, R9, RZ ;  /* 0x0000000904037227 */ /* 0x000fe200078e00ff */
[----:B------:R-:W-:-:S02]  /*0b00*/  IABS R35, R11 ;  /* 0x0000000b00237213 */ /* 0x000fc40000000000 */
[----:B------:R-:W-:Y:S01]  /*0b10*/  LOP3.LUT R8, R5, 0x14, RZ, 0xfc, !PT ;  /* 0x0000001405087812 */ /* 0x000fe200078efcff */
[----:B------:R-:W-:Y:S01]  /*0b20*/  IMAD.MOV R6, RZ, RZ, -R6 ;  /* 0x000000ffff067224 */ /* 0x000fe200078e0a06 */
[----:B------:R-:W-:Y:S01]  /*0b30*/  IABS R51, R12 ;  /* 0x0000000c00337213 */ /* 0x000fe20000000000 */
[----:B------:R-:W-:Y:S01]  /*0b40*/  IMAD.MOV R36, RZ, RZ, -R3 ;  /* 0x000000ffff247224 */ /* 0x000fe200078e0a03 */
[----:B------:R-:W-:Y:S01]  /*0b50*/  ISETP.GE.AND P6, PT, R11, RZ, PT ;  /* 0x000000ff0b00720c */ /* 0x000fe20003fc6270 */
[----:B------:R-:W-:Y:S01]  /*0b60*/  IMAD R3, R10, R6, R7 ;  /* 0x000000060a037224 */ /* 0x000fe200078e0207 */
[----:B------:R-:W-:Y:S01]  /*0b70*/  SHF.R.U32.HI R6, RZ, 0x5, R57 ;  /* 0x00000005ff067819 */ /* 0x000fe20000011639 */
[----:B------:R-:W-:Y:S01]  /*0b80*/  IMAD R36, R2, R36, R9 ;  /* 0x0000002402247224 */ /* 0x000fe200078e0209 */
[----:B------:R-:W-:Y:S01]  /*0b90*/  IABS R9, R8 ;  /* 0x0000000800097213 */ /* 0x000fe20000000000 */
[----:B------:R-:W-:Y:S01]  /*0ba0*/  IMAD.HI.U32 R7, R4, R51, RZ ;  /* 0x0000003304077227 */ /* 0x000fe200078e00ff */
[----:B------:R-:W-:-:S02]  /*0bb0*/  R2UR UR6, R6 ;  /* 0x00000000060672ca */ /* 0x000fc400000e0000 */
[----:B------:R-:W-:Y:S01]  /*0bc0*/  ISETP.GT.U32.AND P3, PT, R2, R36, PT ;  /* 0x000000240200720c */ /* 0x000fe20003f64070 */
[----:B------:R-:W-:Y:S01]  /*0bd0*/  IMAD.HI.U32 R6, R4, R53, RZ ;  /* 0x0000003504067227 */ /* 0x000fe200078e00ff */
[----:B------:R-:W-:Y:S02]  /*0be0*/  ISETP.GT.U32.AND P2, PT, R10, R3, PT ;  /* 0x000000030a00720c */ /* 0x000fe40003f44070 */
[----:B------:R-:W-:Y:S01]  /*0bf0*/  IABS R13, R14 ;  /* 0x0000000e000d7213 */ /* 0x000fe20000000000 */
[----:B------:R-:W-:Y:S01]  /*0c00*/  IMAD.MOV R6, RZ, RZ, -R6 ;  /* 0x000000ffff067224 */ /* 0x000fe200078e0a06 */
[C---:B------:R-:W-:Y:S01]  /*0c10*/  LOP3.LUT R15, R5.reuse, 0x88, RZ, 0xfc, !PT ;  /* 0x00000088050f7812 */ /* 0x040fe200078efcff */
[----:B------:R-:W-:Y:S01]  /*0c20*/  IMAD.MOV R7, RZ, RZ, -R7 ;  /* 0x000000ffff077224 */ /* 0x000fe200078e0a07 */
[C---:B------:R-:W-:Y:S01]  /*0c30*/  LOP3.LUT R17, R5.reuse, 0xb4, RZ, 0xfc, !PT ;  /* 0x000000b405117812 */ /* 0x040fe200078efcff */
[----:B------:R-:W-:Y:S01]  /*0c40*/  IMAD R53, R2, R6, R53 ;  /* 0x0000000602357224 */ /* 0x000fe200078e0235 */
[C---:B------:R-:W-:Y:S01]  /*0c50*/  LOP3.LUT R21, R5.reuse, 0xd4, RZ, 0xfc, !PT ;  /* 0x000000d405157812 */ /* 0x040fe200078efcff */
[----:B------:R-:W-:Y:S01]  /*0c60*/  IMAD.HI.U32 R6, R4, R35, RZ ;  /* 0x0000002304067227 */ /* 0x000fe200078e00ff */
[----:B------:R-:W-:Y:S01]  /*0c70*/  LOP3.LUT R71, R5, 0xe8, RZ, 0xfc, !PT ;  /* 0x000000e805477812 */ /* 0x000fe200078efcff */
[----:B------:R-:W-:Y:S01]  /*0c80*/  USHF.L.U32 UR4, UR6, 0x15, URZ ;  /* 0x0000001506047899 */ /* 0x000fe200080006ff */
[----:B------:R-:W-:Y:S01]  /*0c90*/  ISETP.GT.U32.AND P4, PT, R2, R53, PT ;  /* 0x000000350200720c */ /* 0x000fe20003f84070 */
[----:B------:R-:W-:Y:S01]  /*0ca0*/  @!P3 IMAD.IADD R36, R36, 0x1, -R2 ;  /* 0x000000012424b824 */ /* 0x000fe200078e0a02 */
[----:B------:R-:W-:Y:S01]  /*0cb0*/  IABS R19, R21 ;  /* 0x0000001500137213 */ /* 0x000fe20000000000 */
[----:B------:R-:W-:Y:S01]  /*0cc0*/  IMAD.MOV R6, RZ, RZ, -R6 ;  /* 0x000000ffff067224 */ /* 0x000fe200078e0a06 */
[----:B------:R-:W-:Y:S01]  /*0cd0*/  IABS R61, R71 ;  /* 0x00000047003d7213 */ /* 0x000fe20000000000 */
[----:B------:R-:W-:Y:S01]  /*0ce0*/  @!P2 IMAD.IADD R3, R3, 0x1, -R10 ;  /* 0x000000010303a824 */ /* 0x000fe200078e0a0a */
[C---:B------:R-:W-:Y:S01]  /*0cf0*/  ISETP.GT.U32.AND P5, PT, R2.reuse, R36, PT ;  /* 0x000000240200720c */ /* 0x040fe20003fa4070 */
[----:B------:R-:W-:Y:S01]  /*0d00*/  IMAD R35, R2, R6, R35 ;  /* 0x0000000602237224 */ /* 0x000fe200078e0223 */
[----:B------:R-:W-:Y:S01]  /*0d10*/  ISETP.GE.AND P2, PT, R12, RZ, PT ;  /* 0x000000ff0c00720c */ /* 0x000fe20003f46270 */
[----:B------:R-:W-:Y:S01]  /*0d20*/  IMAD.HI.U32 R6, R4, R9, RZ ;  /* 0x0000000904067227 */ /* 0x000fe200078e00ff */
[----:B------:R-:W-:Y:S01]  /*0d30*/  ISETP.GT.U32.AND P3, PT, R10, R3, PT ;  /* 0x000000030a00720c */ /* 0x000fe20003f64070 */
[----:B------:R-:W-:Y:S01]  /*0d40*/  ULOP3.LUT UR4, UR4, 0x600000, URZ, 0xc0, !UPT ;  /* 0x0060000004047892 */ /* 0x000fe2000f8ec0ff */
[----:B------:R-:W-:Y:S01]  /*0d50*/  LOP3.LUT R12, R5, 0x24, RZ, 0xfc, !PT ;  /* 0x00000024050c7812 */ /* 0x000fe200078efcff */
[----:B------:R-:W-:Y:S01]  /*0d60*/  @!P4 IMAD.IADD R53, R53, 0x1, -R2 ;  /* 0x000000013535c824 */ /* 0x000fe200078e0a02 */
[----:B------:R-:W-:Y:S01]  /*0d70*/  LOP3.LUT R23, R5, 0xe4, RZ, 0xfc, !PT ;  /* 0x000000e405177812 */ /* 0x000fe200078efcff */
[----:B------:R-:W-:Y:S01]  /*0d80*/  IMAD.MOV R6, RZ, RZ, -R6 ;  /* 0x000000ffff067224 */ /* 0x000fe200078e0a06 */
[----:B------:R-:W-:Y:S01]  /*0d90*/  IABS R33, R12 ;  /* 0x0000000c00217213 */ /* 0x000fe20000000000 */
[C---:B------:R-:W-:Y:S01]  /*0da0*/  IMAD R51, R2.reuse, R7, R51 ;  /* 0x0000000702337224 */ /* 0x040fe200078e0233 */
[----:B------:R-:W-:Y:S01]  /*0db0*/  ISETP.GT.U32.AND P4, PT, R2, R53, PT ;  /* 0x000000350200720c */ /* 0x000fe20003f84070 */
[----:B------:R-:W-:Y:S01]  /*0dc0*/  @!P5 IMAD.IADD R36, R36, 0x1, -R2 ;  /* 0x000000012424d824 */ /* 0x000fe200078e0a02 */
[C---:B------:R-:W-:Y:S01]  /*0dd0*/  ISETP.GT.U32.AND P5, PT, R2.reuse, R35, PT ;  /* 0x000000230200720c */ /* 0x040fe20003fa4070 */
[C---:B------:R-:W-:Y:S01]  /*0de0*/  IMAD R34, R2.reuse, R6, R9 ;  /* 0x0000000602227224 */ /* 0x040fe200078e0209 */
[----:B------:R-:W-:Y:S01]  /*0df0*/  IABS R59, R23 ;  /* 0x00000017003b7213 */ /* 0x000fe20000000000 */
[----:B------:R-:W-:Y:S01]  /*0e00*/  @!P3 IMAD.IADD R3, R3, 0x1, -R10 ;  /* 0x000000010303b824 */ /* 0x000fe200078e0a0a */
[----:B------:R-:W-:Y:S01]  /*0e10*/  LOP3.LUT R10, R5, 0x20, RZ, 0xfc, !PT ;  /* 0x00000020050a7812 */ /* 0x000fe200078efcff */
[----:B------:R-:W-:Y:S01]  /*0e20*/  @!P1 IMAD.MOV R36, RZ, RZ, -R36 ;  /* 0x000000ffff249224 */ /* 0x000fe200078e0a24 */
[----:B------:R-:W-:-:S02]  /*0e30*/  ISETP.GT.U32.AND P1, PT, R2, R51, PT ;  /* 0x000000330200720c */ /* 0x000fc40003f24070 */
[----:B------:R-:W-:Y:S02]  /*0e40*/  IABS R11, R10 ;  /* 0x0000000a000b7213 */ /* 0x000fe40000000000 */
[----:B------:R-:W-:Y:S01]  /*0e50*/  ISETP.GE.AND P3, PT, R8, RZ, PT ;  /* 0x000000ff0800720c */ /* 0x000fe20003f66270 */
[--C-:B------:R-:W-:Y:S01]  /*0e60*/  @!P4 IMAD.IADD R53, R53, 0x1, -R2.reuse ;  /* 0x000000013535c824 */ /* 0x100fe200078e0a02 */
[----:B------:R-:W-:Y:S01]  /*0e70*/  ISETP.GT.U32.AND P4, PT, R2, R34, PT ;  /* 0x000000220200720c */ /* 0x000fe20003f84070 */
[----:B------:R-:W-:Y:S01]  /*0e80*/  @!P5 IMAD.IADD R35, R35, 0x1, -R2 ;  /* 0x000000012323d824 */ /* 0x000fe200078e0a02 */
[C---:B------:R-:W-:Y:S01]  /*0e90*/  LOP3.LUT R8, R5.reuse, 0x18, RZ, 0xfc, !PT ;  /* 0x0000001805087812 */ /* 0x040fe200078efcff */
[----:B------:R-:W-:Y:S01]  /*0ea0*/  IMAD.HI.U32 R7, R4, R11, RZ ;  /* 0x0000000b04077227 */ /* 0x000fe200078e00ff */
[----:B------:R-:W-:Y:S02]  /*0eb0*/  LOP3.LUT R88, R5, 0xec, RZ, 0xfc, !PT ;  /* 0x000000ec05587812 */ /* 0x000fe400078efcff */
[----:B------:R-:W-:Y:S01]  /*0ec0*/  ISETP.GT.U32.AND P5, PT, R2, R35, PT ;  /* 0x000000230200720c */ /* 0x000fe20003fa4070 */
[----:B------:R-:W-:Y:S01]  /*0ed0*/  @!P0 IMAD.MOV R53, RZ, RZ, -R53 ;  /* 0x000000ffff358224 */ /* 0x000fe200078e0a35 */
[----:B------:R-:W-:Y:S01]  /*0ee0*/  IABS R9, R8 ;  /* 0x0000000800097213 */ /* 0x000fe20000000000 */
[----:B------:R-:W-:Y:S01]  /*0ef0*/  IMAD.MOV R7, RZ, RZ, -R7 ;  /* 0x000000ffff077224 */ /* 0x000fe200078e0a07 */
[----:B------:R-:W-:Y:S01]  /*0f00*/  ISETP.GE.AND P0, PT, R8, RZ, PT ;  /* 0x000000ff0800720c */ /* 0x000fe20003f06270 */
[----:B------:R-:W-:Y:S01]  /*0f10*/  IMAD.HI.U32 R8, R4, R33, RZ ;  /* 0x0000002104087227 */ /* 0x000fe200078e00ff */
[----:B------:R-:W-:-:S02]  /*0f20*/  IABS R63, R88 ;  /* 0x00000058003f7213 */ /* 0x000fc40000000000 */
[C---:B------:R-:W-:Y:S01]  /*0f30*/  LOP3.LUT R89, R5.reuse, 0xf0, RZ, 0xfc, !PT ;  /* 0x000000f005597812 */ /* 0x040fe200078efcff */
[--C-:B------:R-:W-:Y:S01]  /*0f40*/  @!P4 IMAD.IADD R34, R34, 0x1, -R2.reuse ;  /* 0x000000012222c824 */ /* 0x100fe200078e0a02 */
[----:B------:R-:W-:Y:S01]  /*0f50*/  LOP3.LUT R90, R5, 0xf4, RZ, 0xfc, !PT ;  /* 0x000000f4055a7812 */ /* 0x000fe200078efcff */
[--C-:B------:R-:W-:Y:S01]  /*0f60*/  @!P1 IMAD.IADD R51, R51, 0x1, -R2.reuse ;  /* 0x0000000133339824 */ /* 0x100fe200078e0a02 */
[----:B------:R-:W-:Y:S01]  /*0f70*/  IABS R65, R89 ;  /* 0x0000005900417213 */ /* 0x000fe20000000000 */
[----:B------:R-:W-:Y:S01]  /*0f80*/  @!P5 IMAD.IADD R35, R35, 0x1, -R2 ;  /* 0x000000012323d824 */ /* 0x000fe200078e0a02 */
[C---:B------:R-:W-:Y:S01]  /*0f90*/  ISETP.GT.U32.AND P4, PT, R2.reuse, R34, PT ;  /* 0x000000220200720c */ /* 0x040fe20003f84070 */
[----:B------:R-:W-:Y:S01]  /*0fa0*/  IMAD.MOV R8, RZ, RZ, -R8 ;  /* 0x000000ffff087224 */ /* 0x000fe200078e0a08 */
[C---:B------:R-:W-:Y:S01]  /*0fb0*/  ISETP.GT.U32.AND P1, PT, R2.reuse, R51, PT ;  /* 0x000000330200720c */ /* 0x040fe20003f24070 */
[----:B------:R-:W-:Y:S01]  /*0fc0*/  IMAD R50, R2, R7, R11 ;  /* 0x0000000702327224 */ /* 0x000fe200078e020b */
[----:B------:R-:W-:Y:S01]  /*0fd0*/  ISETP.GE.AND P5, PT, R10, RZ, PT ;  /* 0x000000ff0a00720c */ /* 0x000fe20003fa6270 */
[C---:B------:R-:W-:Y:S01]  /*0fe0*/  IMAD R33, R2.reuse, R8, R33 ;  /* 0x0000000802217224 */ /* 0x040fe200078e0221 */
[C---:B------:R-:W-:Y:S01]  /*0ff0*/  LOP3.LUT R8, R5.reuse, 0x2c, RZ, 0xfc, !PT ;  /* 0x0000002c05087812 */ /* 0x040fe200078efcff */
[----:B------:R-:W-:Y:S01]  /*1000*/  @!P6 IMAD.MOV R35, RZ, RZ, -R35 ;  /* 0x000000ffff23e224 */ /* 0x000fe200078e0a23 */
[----:B------:R-:W-:Y:S01]  /*1010*/  ISETP.GT.U32.AND P6, PT, R2, R50, PT ;  /* 0x000000320200720c */ /* 0x000fe20003fc4070 */
[----:B------:R-:W-:Y:S01]  /*1020*/  IMAD.HI.U32 R6, R4, R9, RZ ;  /* 0x0000000904067227 */ /* 0x000fe200078e00ff */
[----:B------:R-:W-:-:S02]  /*1030*/  LOP3.LUT R10, R5, 0x30, RZ, 0xfc, !PT ;  /* 0x00000030050a7812 */ /* 0x000fc400078efcff */
[----:B------:R-:W-:Y:S01]  /*1040*/  IABS R67, R90 ;  /* 0x0000005a00437213 */ /* 0x000fe20000000000 */
[----:B------:R-:W-:Y:S01]  /*1050*/  @!P4 IMAD.IADD R34, R34, 0x1, -R2 ;  /* 0x000000012222c824 */ /* 0x000fe200078e0a02 */
[C---:B------:R-:W-:Y:S01]  /*1060*/  ISETP.GT.U32.AND P4, PT, R2.reuse, R33, PT ;  /* 0x000000210200720c */ /* 0x040fe20003f84070 */
[----:B------:R-:W-:Y:S01]  /*1070*/  IMAD.MOV R6, RZ, RZ, -R6 ;  /* 0x000000ffff067224 */ /* 0x000fe200078e0a06 */
[----:B------:R-:W-:Y:S01]  /*1080*/  IABS R11, R10 ;  /* 0x0000000a000b7213 */ /* 0x000fe20000000000 */
[--C-:B------:R-:W-:Y:S01]  /*1090*/  @!P1 IMAD.IADD R51, R51, 0x1, -R2.reuse ;  /* 0x0000000133339824 */ /* 0x100fe200078e0a02 */
[C---:B------:R-:W-:Y:S01]  /*10a0*/  LOP3.LUT R77, R5.reuse, 0xf8, RZ, 0xfc, !PT ;  /* 0x000000f8054d7812 */ /* 0x040fe200078efcff */
[----:B------:R-:W-:Y:S01]  /*10b0*/  IMAD R52, R2, R6, R9 ;  /* 0x0000000602347224 */ /* 0x000fe200078e0209 */
[----:B------:R-:W-:Y:S01]  /*10c0*/  IABS R9, R8 ;  /* 0x0000000800097213 */ /* 0x000fe20000000000 */
[----:B------:R-:W-:Y:S01]  /*10d0*/  @!P6 IMAD.IADD R50, R50, 0x1, -R2 ;  /* 0x000000013232e824 */ /* 0x000fe200078e0a02 */
[----:B------:R-:W-:Y:S01]  /*10e0*/  LOP3.LUT R6, R5, 0x28, RZ, 0xfc, !PT ;  /* 0x0000002805067812 */ /* 0x000fe200078efcff */
[----:B------:R-:W-:Y:S01]  /*10f0*/  @!P2 IMAD.MOV R51, RZ, RZ, -R51 ;  /* 0x000000ffff33a224 */ /* 0x000fe200078e0a33 */
[----:B------:R-:W-:Y:S01]  /*1100*/  ISETP.GT.U32.AND P1, PT, R2, R52, PT ;  /* 0x000000340200720c */ /* 0x000fe20003f24070 */
[----:B------:R-:W-:Y:S01]  /*1110*/  IMAD.HI.U32 R7, R4, R9, RZ ;  /* 0x0000000904077227 */ /* 0x000fe200078e00ff */
[----:B------:R-:W-:-:S02]  /*1120*/  IABS R49, R6 ;  /* 0x0000000600317213 */ /* 0x000fc40000000000 */
[----:B------:R-:W-:Y:S01]  /*1130*/  ISETP.GE.AND P2, PT, R12, RZ, PT ;  /* 0x000000ff0c00720c */ /* 0x000fe20003f46270 */
[----:B------:R-:W-:Y:S01]  /*1140*/  @!P4 IMAD.IADD R33, R33, 0x1, -R2 ;  /* 0x000000012121c824 */ /* 0x000fe200078e0a02 */
[C---:B------:R-:W-:Y:S01]  /*1150*/  ISETP.GT.U32.AND P4, PT, R2.reuse, R50, PT ;  /* 0x000000320200720c */ /* 0x040fe20003f84070 */
[----:B------:R-:W-:Y:S01]  /*1160*/  IMAD.MOV R7, RZ, RZ, -R7 ;  /* 0x000000ffff077224 */ /* 0x000fe200078e0a07 */
[C---:B------:R-:W-:Y:S01]  /*1170*/  LOP3.LUT R12, R5.reuse, 0x34, RZ, 0xfc, !PT ;  /* 0x00000034050c7812 */ /* 0x040fe200078efcff */
[----:B------:R-:W-:Y:S01]  /*1180*/  @!P3 IMAD.MOV R34, RZ, RZ, -R34 ;  /* 0x000000ffff22b224 */ /* 0x000fe200078e0a22 */
[C---:B------:R-:W-:Y:S01]  /*1190*/  ISETP.GT.U32.AND P3, PT, R2.reuse, R33, PT ;  /* 0x000000210200720c */ /* 0x040fe20003f64070 */
[----:B------:R-:W-:Y:S01]  /*11a0*/  IMAD R32, R2, R7, R9 ;  /* 0x0000000702207224 */ /* 0x000fe200078e0209 */
[----:B------:R-:W-:Y:S01]  /*11b0*/  IABS R31, R12 ;  /* 0x0000000c001f7213 */ /* 0x000fe20000000000 */
[----:B------:R-:W-:Y:S01]  /*11c0*/  @!P1 IMAD.IADD R52, R52, 0x1, -R2 ;  /* 0x0000000134349824 */ /* 0x000fe200078e0a02 */
[----:B------:R-:W-:Y:S01]  /*11d0*/  ISETP.GE.AND P1, PT, R6, RZ, PT ;  /* 0x000000ff0600720c */ /* 0x000fe20003f26270 */
[----:B------:R-:W-:Y:S01]  /*11e0*/  IMAD.HI.U32 R6, R4, R49, RZ ;  /* 0x0000003104067227 */ /* 0x000fe200078e00ff */
[----:B------:R-:W-:-:S02]  /*11f0*/  LOP3.LUT R9, R5, 0x38, RZ, 0xfc, !PT ;  /* 0x0000003805097812 */ /* 0x000fc400078efcff */
[----:B------:R-:W-:Y:S01]  /*1200*/  ISETP.GT.U32.AND P6, PT, R2, R52, PT ;  /* 0x000000340200720c */ /* 0x000fe20003fc4070 */
[----:B------:R-:W-:Y:S01]  /*1210*/  @!P4 IMAD.IADD R50, R50, 0x1, -R2 ;  /* 0x000000013232c824 */ /* 0x000fe200078e0a02 */
[C---:B------:R-:W-:Y:S01]  /*1220*/  ISETP.GT.U32.AND P4, PT, R2.reuse, R32, PT ;  /* 0x000000200200720c */ /* 0x040fe20003f84070 */
[----:B------:R-:W-:Y:S01]  /*1230*/  IMAD.MOV R6, RZ, RZ, -R6 ;  /* 0x000000ffff067224 */ /* 0x000fe200078e0a06 */
[----:B------:R-:W-:Y:S01]  /*1240*/  IABS R47, R9 ;  /* 0x00000009002f7213 */ /* 0x000fe20000000000 */
[----:B------:R-:W-:Y:S01]  /*1250*/  @!P5 IMAD.MOV R50, RZ, RZ, -R50 ;  /* 0x000000ffff32d224 */ /* 0x000fe200078e0a32 */
[----:B------:R-:W-:Y:S01]  /*1260*/  IABS R69, R77 ;  /* 0x0000004d00457213 */ /* 0x000fe20000000000 */
[----:B------:R-:W-:Y:S02]  /*1270*/  IMAD R49, R2, R6, R49 ;  /* 0x0000000602317224 */ /* 0x000fe400078e0231 */
[----:B------:R-:W-:-:S04]  /*1280*/  IMAD.HI.U32 R6, R4, R11, RZ ;  /* 0x0000000b04067227 */ /* 0x000fc800078e00ff */
[--C-:B------:R-:W-:Y:S01]  /*1290*/  @!P6 IMAD.IADD R52, R52, 0x1, -R2.reuse ;  /* 0x000000013434e824 */ /* 0x100fe200078e0a02 */
[----:B------:R-:W-:Y:S01]  /*12a0*/  ISETP.GT.U32.AND P6, PT, R2, R49, PT ;  /* 0x000000310200720c */ /* 0x000fe20003fc4070 */
[----:B------:R-:W-:Y:S02]  /*12b0*/  @!P4 IMAD.IADD R32, R32, 0x1, -R2 ;  /* 0x000000012020c824 */ /* 0x000fe400078e0a02 */
[----:B------:R-:W-:Y:S02]  /*12c0*/  IMAD.MOV R48, RZ, RZ, -R6 ;  /* 0x000000ffff307224 */ /* 0x000fe400078e0a06 */
[----:B------:R-:W-:Y:S01]  /*12d0*/  IMAD.HI.U32 R6, R4, R31, RZ ;  /* 0x0000001f04067227 */ /* 0x000fe200078e00ff */
[----:B------:R-:W-:-:S03]  /*12e0*/  ISETP.GT.U32.AND P4, PT, R2, R32, PT ;  /* 0x000000200200720c */ /* 0x000fc60003f84070 */
[----:B------:R-:W-:Y:S02]  /*12f0*/  IMAD.MOV R6, RZ, RZ, -R6 ;  /* 0x000000ffff067224 */ /* 0x000fe400078e0a06 */
[----:B------:R-:W-:Y:S02]  /*1300*/  IMAD R48, R2, R48, R11 ;  /* 0x0000003002307224 */ /* 0x000fe400078e020b */
[----:B------:R-:W-:Y:S01]  /*1310*/  @!P6 IMAD.IADD R49, R49, 0x1, -R2 ;  /* 0x000000013131e824 */ /* 0x000fe200078e0a02 */
[----:B------:R-:W-:Y:S01]  /*1320*/  ISETP.GE.AND P6, PT, R10, RZ, PT ;  /* 0x000000ff0a00720c */ /* 0x000fe20003fc6270 */
[C---:B------:R-:W-:Y:S01]  /*1330*/  IMAD R31, R2.reuse, R6, R31 ;  /* 0x00000006021f7224 */ /* 0x040fe200078e021f */
[C---:B------:R-:W-:Y:S01]  /*1340*/  ISETP.GT.U32.AND P5, PT, R2.reuse, R48, PT ;  /* 0x000000300200720c */ /* 0x040fe20003fa4070 */
[----:B------:R-:W-:Y:S01]  /*1350*/  @!P0 IMAD.MOV R52, RZ, RZ, -R52 ;  /* 0x000000ffff348224 */ /* 0x000fe200078e0a34 */
[----:B------:R-:W-:Y:S01]  /*1360*/  ISETP.GT.U32.AND P0, PT, R2, R49, PT ;  /* 0x000000310200720c */ /* 0x000fe20003f04070 */
[--C-:B------:R-:W-:Y:S01]  /*1370*/  @!P4 IMAD.IADD R32, R32, 0x1, -R2.reuse ;  /* 0x000000012020c824 */ /* 0x100fe200078e0a02 */
[----:B------:R-:W-:Y:S01]  /*1380*/  ISETP.GT.U32.AND P4, PT, R2, R31, PT ;  /* 0x0000001f0200720c */ /* 0x000fe20003f84070 */
[----:B------:R-:W-:Y:S01]  /*1390*/  @!P3 IMAD.IADD R33, R33, 0x1, -R2 ;  /* 0x000000012121b824 */ /* 0x000fe200078e0a02 */
[----:B------:R-:W-:Y:S01]  /*13a0*/  ISETP.GE.AND P3, PT, R8, RZ, PT ;  /* 0x000000ff0800720c */ /* 0x000fe20003f66270 */
[----:B------:R-:W-:Y:S01]  /*13b0*/  IMAD.HI.U32 R7, R4, R47, RZ ;  /* 0x0000002f04077227 */ /* 0x000fe200078e00ff */
[----:B------:R-:W-:-:S02]  /*13c0*/  LOP3.LUT R8, R5, 0x40, RZ, 0xfc, !PT ;  /* 0x0000004005087812 */ /* 0x000fc400078efcff */
[----:B------:R-:W-:Y:S01]  /*13d0*/  LOP3.LUT R10, R5, 0x44, RZ, 0xfc, !PT ;  /* 0x00000044050a7812 */ /* 0x000fe200078efcff */
[----:B------:R-:W-:Y:S02]  /*13e0*/  IMAD.MOV R7, RZ, RZ, -R7 ;  /* 0x000000ffff077224 */ /* 0x000fe400078e0a07 */
[--C-:B------:R-:W-:Y:S01]  /*13f0*/  @!P5 IMAD.IADD R48, R48, 0x1, -R2.reuse ;  /* 0x000000013030d824 */ /* 0x100fe200078e0a02 */
[----:B------:R-:W-:Y:S01]  /*1400*/  IABS R11, R10 ;  /* 0x0000000a000b7213 */ /* 0x000fe20000000000 */
[--C-:B------:R-:W-:Y:S01]  /*1410*/  @!P0 IMAD.IADD R49, R49, 0x1, -R2.reuse ;  /* 0x0000000131318824 */ /* 0x100fe200078e0a02 */
[----:B------:R-:W-:Y:S01]  /*1420*/  ISETP.GE.AND P0, PT, R9, RZ, PT ;  /* 0x000000ff0900720c */ /* 0x000fe20003f06270 */
[----:B------:R-:W-:Y:S01]  /*1430*/  @!P4 IMAD.IADD R31, R31, 0x1, -R2 ;  /* 0x000000011f1fc824 */ /* 0x000fe200078e0a02 */
[----:B------:R-:W-:Y:S01]  /*1440*/  IABS R9, R8 ;  /* 0x0000000800097213 */ /* 0x000fe20000000000 */
[----:B------:R-:W-:Y:S01]  /*1450*/  @!P1 IMAD.MOV R49, RZ, RZ, -R49 ;  /* 0x000000ffff319224 */ /* 0x000fe200078e0a31 */
[C---:B------:R-:W-:Y:S01]  /*1460*/  ISETP.GT.U32.AND P1, PT, R2.reuse, R48, PT ;  /* 0x000000300200720c */ /* 0x040fe20003f24070 */
[C---:B------:R-:W-:Y:S01]  /*1470*/  IMAD R47, R2.reuse, R7, R47 ;  /* 0x00000007022f7224 */ /* 0x040fe200078e022f */
[----:B------:R-:W-:Y:S01]  /*1480*/  ISETP.GT.U32.AND P4, PT, R2, R31, PT ;  /* 0x0000001f0200720c */ /* 0x000fe20003f84070 */
[----:B------:R-:W-:-:S03]  /*1490*/  IMAD.HI.U32 R6, R4, R9, RZ ;  /* 0x0000000904067227 */ /* 0x000fc600078e00ff */
[----:B------:R-:W-:Y:S01]  /*14a0*/  ISETP.GT.U32.AND P5, PT, R2, R47, PT ;  /* 0x0000002f0200720c */ /* 0x000fe20003fa4070 */
[----:B------:R-:W-:-:S04]  /*14b0*/  IMAD.HI.U32 R7, R4, R11, RZ ;  /* 0x0000000b04077227 */ /* 0x000fc800078e00ff */
[----:B------:R-:W-:Y:S02]  /*14c0*/  IMAD.MOV R6, RZ, RZ, -R6 ;  /* 0x000000ffff067224 */ /* 0x000fe400078e0a06 */
[----:B------:R-:W-:Y:S02]  /*14d0*/  IMAD.MOV R7, RZ, RZ, -R7 ;  /* 0x000000ffff077224 */ /* 0x000fe400078e0a07 */
[----:B------:R-:W-:Y:S02]  /*14e0*/  IMAD R46, R2, R6, R9 ;  /* 0x00000006022e7224 */ /* 0x000fe400078e0209 */
[--C-:B------:R-:W-:Y:S01]  /*14f0*/  @!P1 IMAD.IADD R48, R48, 0x1, -R2.reuse ;  /* 0x0000000130309824 */ /* 0x100fe200078e0a02 */
[----:B------:R-:W-:Y:S01]  /*1500*/  ISETP.GE.AND P1, PT, R10, RZ, PT ;  /* 0x000000ff0a00720c */ /* 0x000fe20003f26270 */
[C---:B------:R-:W-:Y:S01]  /*1510*/  IMAD R30, R2.reuse, R7, R11 ;  /* 0x00000007021e7224 */ /* 0x040fe200078e020b */
[----:B------:R-:W-:Y:S01]  /*1520*/  LOP3.LUT R7, R5, 0x4c, RZ, 0xfc, !PT ;  /* 0x0000004c05077812 */ /* 0x000fe200078efcff */
[----:B------:R-:W-:Y:S01]  /*1530*/  @!P4 IMAD.IADD R31, R31, 0x1, -R2 ;  /* 0x000000011f1fc824 */ /* 0x000fe200078e0a02 */
[----:B------:R-:W-:Y:S01]  /*1540*/  ISETP.GT.U32.AND P4, PT, R2, R46, PT ;  /* 0x0000002e0200720c */ /* 0x000fe20003f84070 */
[----:B------:R-:W-:Y:S01]  /*1550*/  @!P2 IMAD.MOV R33, RZ, RZ, -R33 ;  /* 0x000000ffff21a224 */ /* 0x000fe200078e0a21 */
[----:B------:R-:W-:Y:S01]  /*1560*/  ISETP.GE.AND P2, PT, R12, RZ, PT ;  /* 0x000000ff0c00720c */ /* 0x000fe20003f46270 */
[----:B------:R-:W-:Y:S01]  /*1570*/  @!P6 IMAD.MOV R48, RZ, RZ, -R48 ;  /* 0x000000ffff30e224 */ /* 0x000fe200078e0a30 */
[----:B------:R-:W-:Y:S01]  /*1580*/  ISETP.GT.U32.AND P6, PT, R2, R30, PT ;  /* 0x0000001e0200720c */ /* 0x000fe20003fc4070 */
[----:B------:R-:W-:Y:S01]  /*1590*/  @!P5 IMAD.IADD R47, R47, 0x1, -R2 ;  /* 0x000000012f2fd824 */ /* 0x000fe200078e0a02 */
[----:B------:R-:W-:Y:S01]  /*15a0*/  LOP3.LUT R12, R5, 0x48, RZ, 0xfc, !PT ;  /* 0x00000048050c7812 */ /* 0x000fe200078efcff */
[----:B------:R-:W-:Y:S01]  /*15b0*/  @!P3 IMAD.MOV R32, RZ, RZ, -R32 ;  /* 0x000000ffff20b224 */ /* 0x000fe200078e0a20 */
[----:B------:R-:W-:-:S02]  /*15c0*/  IABS R29, R7 ;  /* 0x00000007001d7213 */ /* 0x000fc40000000000 */
[----:B------:R-:W-:Y:S02]  /*15d0*/  IABS R45, R12 ;  /* 0x0000000c002d7213 */ /* 0x000fe40000000000 */
[----:B------:R-:W-:Y:S01]  /*15e0*/  ISETP.GT.U32.AND P5, PT, R2, R47, PT ;  /* 0x0000002f0200720c */ /* 0x000fe20003fa4070 */
[--C-:B------:R-:W-:Y:S01]  /*15f0*/  @!P4 IMAD.IADD R46, R46, 0x1, -R2.reuse ;  /* 0x000000012e2ec824 */ /* 0x100fe200078e0a02 */
[----:B------:R-:W-:Y:S01]  /*1600*/  ISETP.GE.AND P3, PT, R8, RZ, PT ;  /* 0x000000ff0800720c */ /* 0x000fe20003f66270 */
[----:B------:R-:W-:Y:S01]  /*1610*/  IMAD.HI.U32 R6, R4, R45, RZ ;  /* 0x0000002d04067227 */ /* 0x000fe200078e00ff */
[C---:B------:R-:W-:Y:S02]  /*1620*/  LOP3.LUT R8, R5.reuse, 0x50, RZ, 0xfc, !PT ;  /* 0x0000005005087812 */ /* 0x040fe400078efcff */
[----:B------:R-:W-:Y:S01]  /*1630*/  ISETP.GT.U32.AND P4, PT, R2, R46, PT ;  /* 0x0000002e0200720c */ /* 0x000fe20003f84070 */
[----:B------:R-:W-:Y:S01]  /*1640*/  @!P6 IMAD.IADD R30, R30, 0x1, -R2 ;  /* 0x000000011e1ee824 */ /* 0x000fe200078e0a02 */
[----:B------:R-:W-:Y:S01]  /*1650*/  LOP3.LUT R10, R5, 0x54, RZ, 0xfc, !PT ;  /* 0x00000054050a7812 */ /* 0x000fe200078efcff */
[----:B------:R-:W-:Y:S01]  /*1660*/  IMAD.MOV R6, RZ, RZ, -R6 ;  /* 0x000000ffff067224 */ /* 0x000fe200078e0a06 */
[----:B------:R-:W-:Y:S01]  /*1670*/  IABS R9, R8 ;  /* 0x0000000800097213 */ /* 0x000fe20000000000 */
[----:B------:R-:W-:Y:S01]  /*1680*/  @!P2 IMAD.MOV R31, RZ, RZ, -R31 ;  /* 0x000000ffff1fa224 */ /* 0x000fe200078e0a1f */
[C---:B------:R-:W-:Y:S01]  /*1690*/  ISETP.GT.U32.AND P6, PT, R2.reuse, R30, PT ;  /* 0x0000001e0200720c */ /* 0x040fe20003fc4070 */
[----:B------:R-:W-:Y:S01]  /*16a0*/  IMAD R45, R2, R6, R45 ;  /* 0x00000006022d7224 */ /* 0x000fe200078e022d */
[----:B------:R-:W-:Y:S01]  /*16b0*/  IABS R11, R10 ;  /* 0x0000000a000b7213 */ /* 0x000fe20000000000 */
[----:B------:R-:W-:Y:S01]  /*16c0*/  IMAD.HI.U32 R6, R4, R29, RZ ;  /* 0x0000001d04067227 */ /* 0x000fe200078e00ff */
[----:B------:R-:W-:-:S02]  /*16d0*/  ISETP.GE.AND P2, PT, R12, RZ, PT ;  /* 0x000000ff0c00720c */ /* 0x000fc40003f46270 */
[----:B------:R-:W-:Y:S01]  /*16e0*/  LOP3.LUT R12, R5, 0x58, RZ, 0xfc, !PT ;  /* 0x00000058050c7812 */ /* 0x000fe200078efcff */
[----:B------:R-:W-:Y:S02]  /*16f0*/  IMAD.MOV R6, RZ, RZ, -R6 ;  /* 0x000000ffff067224 */ /* 0x000fe400078e0a06 */
[----:B------:R-:W-:Y:S01]  /*1700*/  @!P4 IMAD.IADD R46, R46, 0x1, -R2 ;  /* 0x000000012e2ec824 */ /* 0x000fe200078e0a02 */
[C---:B------:R-:W-:Y:S01]  /*1710*/  ISETP.GT.U32.AND P4, PT, R2.reuse, R45, PT ;  /* 0x0000002d0200720c */ /* 0x040fe20003f84070 */
[----:B------:R-:W-:Y:S01]  /*1720*/  IMAD R29, R2, R6, R29 ;  /* 0x00000006021d7224 */ /* 0x000fe200078e021d */
[----:B------:R-:W-:Y:S01]  /*1730*/  IABS R43, R12 ;  /* 0x0000000c002b7213 */ /* 0x000fe20000000000 */
[----:B------:R-:W-:-:S04]  /*1740*/  IMAD.HI.U32 R6, R4, R9, RZ ;  /* 0x0000000904067227 */ /* 0x000fc800078e00ff */
[--C-:B------:R-:W-:Y:S01]  /*1750*/  @!P5 IMAD.IADD R47, R47, 0x1, -R2.reuse ;  /* 0x000000012f2fd824 */ /* 0x100fe200078e0a02 */
[----:B------:R-:W-:Y:S01]  /*1760*/  ISETP.GE.AND P5, PT, R7, RZ, PT ;  /* 0x000000ff0700720c */ /* 0x000fe20003fa6270 */
[----:B------:R-:W-:Y:S01]  /*1770*/  @!P6 IMAD.IADD R30, R30, 0x1, -R2 ;  /* 0x000000011e1ee824 */ /* 0x000fe200078e0a02 */
[----:B------:R-:W-:Y:S01]  /*1780*/  ISETP.GT.U32.AND P6, PT, R2, R29, PT ;  /* 0x0000001d0200720c */ /* 0x000fe20003fc4070 */
[----:B------:R-:W-:-:S04]  /*1790*/  IMAD.HI.U32 R7, R4, R11, RZ ;  /* 0x0000000b04077227 */ /* 0x000fc800078e00ff */
[----:B------:R-:W-:Y:S02]  /*17a0*/  IMAD.MOV R6, RZ, RZ, -R6 ;  /* 0x000000ffff067224 */ /* 0x000fe400078e0a06 */
[----:B------:R-:W-:Y:S02]  /*17b0*/  IMAD.MOV R7, RZ, RZ, -R7 ;  /* 0x000000ffff077224 */ /* 0x000fe400078e0a07 */
[C---:B------:R-:W-:Y:S01]  /*17c0*/  IMAD R44, R2.reuse, R6, R9 ;  /* 0x00000006022c7224 */ /* 0x040fe200078e0209 */
[C---:B------:R-:W-:Y:S01]  /*17d0*/  LOP3.LUT R9, R5.reuse, 0x64, RZ, 0xfc, !PT ;  /* 0x0000006405097812 */ /* 0x040fe200078efcff */
[C---:B------:R-:W-:Y:S01]  /*17e0*/  IMAD R28, R2.reuse, R7, R11 ;  /* 0x00000007021c7224 */ /* 0x040fe200078e020b */
[----:B------:R-:W-:Y:S01]  /*17f0*/  LOP3.LUT R11, R5, 0x68, RZ, 0xfc, !PT ;  /* 0x00000068050b7812 */ /* 0x000fe200078efcff */
[--C-:B------:R-:W-:Y:S01]  /*1800*/  @!P4 IMAD.IADD R45, R45, 0x1, -R2.reuse ;  /* 0x000000012d2dc824 */ /* 0x100fe200078e0a02 */
[C---:B------:R-:W-:Y:S01]  /*1810*/  ISETP.GT.U32.AND P4, PT, R2.reuse, R44, PT ;  /* 0x0000002c0200720c */ /* 0x040fe20003f84070 */
[----:B------:R-:W-:Y:S01]  /*1820*/  @!P6 IMAD.IADD R29, R29, 0x1, -R2 ;  /* 0x000000011d1de824 */ /* 0x000fe200078e0a02 */
[----:B------:R-:W-:Y:S01]  /*1830*/  ISETP.GT.U32.AND P6, PT, R2, R28, PT ;  /* 0x0000001c0200720c */ /* 0x000fe20003fc4070 */
[----:B------:R-:W-:Y:S01]  /*1840*/  IMAD.HI.U32 R6, R4, R43, RZ ;  /* 0x0000002b04067227 */ /* 0x000fe200078e00ff */
[----:B------:R-:W-:-:S02]  /*1850*/  IABS R27, R9 ;  /* 0x00000009001b7213 */ /* 0x000fc40000000000 */
[----:B------:R-:W-:Y:S01]  /*1860*/  IABS R41, R11 ;  /* 0x0000000b00297213 */ /* 0x000fe20000000000 */
[----:B------:R-:W-:Y:S02]  /*1870*/  IMAD.MOV R6, RZ, RZ, -R6 ;  /* 0x000000ffff067224 */ /* 0x000fe400078e0a06 */
[----:B------:R-:W-:Y:S01]  /*1880*/  @!P0 IMAD.MOV R47, RZ, RZ, -R47 ;  /* 0x000000ffff2f8224 */ /* 0x000fe200078e0a2f */
[C---:B------:R-:W-:Y:S01]  /*1890*/  ISETP.GT.U32.AND P0, PT, R2.reuse, R29, PT ;  /* 0x0000001d0200720c */ /* 0x040fe20003f04070 */
[----:B------:R-:W-:Y:S02]  /*18a0*/  IMAD R43, R2, R6, R43 ;  /* 0x00000006022b7224 */ /* 0x000fe400078e022b */
[--C-:B------:R-:W-:Y:S01]  /*18b0*/  @!P4 IMAD.IADD R44, R44, 0x1, -R2.reuse ;  /* 0x000000012c2cc824 */ /* 0x100fe200078e0a02 */
[----:B------:R-:W-:Y:S01]  /*18c0*/  ISETP.GT.U32.AND P4, PT, R2, R45, PT ;  /* 0x0000002d0200720c */ /* 0x000fe20003f84070 */
[----:B------:R-:W-:Y:S02]  /*18d0*/  @!P6 IMAD.IADD R28, R28, 0x1, -R2 ;  /* 0x000000011c1ce824 */ /* 0x000fe400078e0a02 */
[----:B------:R-:W-:Y:S01]  /*18e0*/  IMAD.HI.U32 R6, R4, R27, RZ ;  /* 0x0000001b04067227 */ /* 0x000fe200078e00ff */
[----:B------:R-:W-:-:S03]  /*18f0*/  ISETP.GT.U32.AND P6, PT, R2, R44, PT ;  /* 0x0000002c0200720c */ /* 0x000fc60003fc4070 */
[----:B------:R-:W-:Y:S02]  /*1900*/  IMAD.MOV R6, RZ, RZ, -R6 ;  /* 0x000000ffff067224 */ /* 0x000fe400078e0a06 */
[----:B------:R-:W-:Y:S01]  /*1910*/  @!P3 IMAD.MOV R46, RZ, RZ, -R46 ;  /* 0x000000ffff2eb224 */ /* 0x000fe200078e0a2e */
[C---:B------:R-:W-:Y:S01]  /*1920*/  ISETP.GT.U32.AND P3, PT, R2.reuse, R28, PT ;  /* 0x0000001c0200720c */ /* 0x040fe20003f64070 */
[----:B------:R-:W-:Y:S02]  /*1930*/  IMAD R27, R2, R6, R27 ;  /* 0x00000006021b7224 */ /* 0x000fe400078e021b */
[----:B------:R-:W-:-:S04]  /*1940*/  IMAD.HI.U32 R7, R4, R13, RZ ;  /* 0x0000000d04077227 */ /* 0x000fc800078e00ff */
[--C-:B------:R-:W-:Y:S01]  /*1950*/  @!P6 IMAD.IADD R44, R44, 0x1, -R2.reuse ;  /* 0x000000012c2ce824 */ /* 0x100fe200078e0a02 */
[----:B------:R-:W-:Y:S01]  /*1960*/  ISETP.GT.U32.AND P6, PT, R2, R27, PT ;  /* 0x0000001b0200720c */ /* 0x000fe20003fc4070 */
[----:B------:R-:W-:Y:S01]  /*1970*/  @!P0 IMAD.IADD R29, R29, 0x1, -R2 ;  /* 0x000000011d1d8824 */ /* 0x000fe200078e0a02 */
[----:B------:R-:W-:Y:S01]  /*1980*/  ISETP.GE.AND P0, PT, R8, RZ, PT ;  /* 0x000000ff0800720c */ /* 0x000fe20003f06270 */
[----:B------:R-:W-:Y:S01]  /*1990*/  IMAD.MOV R7, RZ, RZ, -R7 ;  /* 0x000000ffff077224 */ /* 0x000fe200078e0a07 */
[----:B------:R-:W-:Y:S01]  /*19a0*/  LOP3.LUT R8, R5, 0x6c, RZ, 0xfc, !PT ;  /* 0x0000006c05087812 */ /* 0x000fe200078efcff */
[----:B------:R-:W-:Y:S01]  /*19b0*/  @!P1 IMAD.MOV R30, RZ, RZ, -R30 ;  /* 0x000000ffff1e9224 */ /* 0x000fe200078e0a1e */
[----:B------:R-:W-:Y:S01]  /*19c0*/  ISETP.GT.U32.AND P1, PT, R2, R43, PT ;  /* 0x0000002b0200720c */ /* 0x000fe20003f24070 */
[----:B------:R-:W-:-:S04]  /*19d0*/  IMAD.HI.U32 R6, R4, R41, RZ ;  /* 0x0000002904067227 */ /* 0x000fc800078e00ff */
[----:B------:R-:W-:Y:S01]  /*19e0*/  IMAD R42, R2, R7, R13 ;  /* 0x00000007022a7224 */ /* 0x000fe200078e020d */
[----:B------:R-:W-:Y:S01]  /*19f0*/  IABS R7, R8 ;  /* 0x0000000800077213 */ /* 0x000fe20000000000 */
[--C-:B------:R-:W-:Y:S01]  /*1a00*/  @!P3 IMAD.IADD R28, R28, 0x1, -R2.reuse ;  /* 0x000000011c1cb824 */ /* 0x100fe200078e0a02 */
[----:B------:R-:W-:Y:S01]  /*1a10*/  ISETP.GE.AND P3, PT, R10, RZ, PT ;  /* 0x000000ff0a00720c */ /* 0x000fe20003f66270 */
[----:B------:R-:W-:Y:S01]  /*1a20*/  @!P6 IMAD.IADD R27, R27, 0x1, -R2 ;  /* 0x000000011b1be824 */ /* 0x000fe200078e0a02 */
[C---:B------:R-:W-:Y:S01]  /*1a30*/  LOP3.LUT R10, R5.reuse, 0x70, RZ, 0xfc, !PT ;  /* 0x00000070050a7812 */ /* 0x040fe200078efcff */
[----:B------:R-:W-:Y:S01]  /*1a40*/  IMAD.MOV R6, RZ, RZ, -R6 ;  /* 0x000000ffff067224 */ /* 0x000fe200078e0a06 */
[----:B------:R-:W-:Y:S01]  /*1a50*/  LOP3.LUT R13, R5, 0x80, RZ, 0xfc, !PT ;  /* 0x00000080050d7812 */ /* 0x000fe200078efcff */
[----:B------:R-:W-:Y:S01]  /*1a60*/  @!P4 IMAD.IADD R45, R45, 0x1, -R2 ;  /* 0x000000012d2dc824 */ /* 0x000fe200078e0a02 */
[C---:B------:R-:W-:Y:S01]  /*1a70*/  ISETP.GT.U32.AND P6, PT, R2.reuse, R27, PT ;  /* 0x0000001b0200720c */ /* 0x040fe20003fc4070 */
[C---:B------:R-:W-:Y:S01]  /*1a80*/  IMAD R41, R2.reuse, R6, R41 ;  /* 0x0000000602297224 */ /* 0x040fe200078e0229 */
[----:B------:R-:W-:Y:S01]  /*1a90*/  ISETP.GT.U32.AND P4, PT, R2, R42, PT ;  /* 0x0000002a0200720c */ /* 0x000fe20003f84070 */
[----:B------:R-:W-:-:S04]  /*1aa0*/  IMAD.HI.U32 R6, R4, R7, RZ ;  /* 0x0000000704067227 */ /* 0x000fc800078e00ff */
[----:B------:R-:W-:Y:S01]  /*1ab0*/  @!P1 IMAD.IADD R43, R43, 0x1, -R2 ;  /* 0x000000012b2b9824 */ /* 0x000fe200078e0a02 */
[----:B------:R-:W-:Y:S01]  /*1ac0*/  ISETP.GE.AND P1, PT, R12, RZ, PT ;  /* 0x000000ff0c00720c */ /* 0x000fe20003f26270 */
[----:B------:R-:W-:Y:S01]  /*1ad0*/  IMAD.MOV R6, RZ, RZ, -R6 ;  /* 0x000000ffff067224 */ /* 0x000fe200078e0a06 */
[----:B------:R-:W-:Y:S01]  /*1ae0*/  LOP3.LUT R12, R5, 0x74, RZ, 0xfc, !PT ;  /* 0x00000074050c7812 */ /* 0x000fe200078efcff */
[----:B------:R-:W-:Y:S01]  /*1af0*/  @!P2 IMAD.MOV R45, RZ, RZ, -R45 ;  /* 0x000000ffff2da224 */ /* 0x000fe200078e0a2d */
[C---:B------:R-:W-:Y:S01]  /*1b00*/  ISETP.GT.U32.AND P2, PT, R2.reuse, R43, PT ;  /* 0x0000002b0200720c */ /* 0x040fe20003f44070 */
[----:B------:R-:W-:Y:S01]  /*1b10*/  @!P3 IMAD.MOV R28, RZ, RZ, -R28 ;  /* 0x000000ffff1cb224 */ /* 0x000fe200078e0a1c */
[C---:B------:R-:W-:Y:S01]  /*1b20*/  ISETP.GT.U32.AND P3, PT, R2.reuse, R41, PT ;  /* 0x000000290200720c */ /* 0x040fe20003f64070 */
[----:B------:R-:W-:Y:S01]  /*1b30*/  IMAD R26, R2, R6, R7 ;  /* 0x00000006021a7224 */ /* 0x000fe200078e0207 */
[----:B------:R-:W-:Y:S01]  /*1b40*/  IABS R25, R12 ;  /* 0x0000000c00197213 */ /* 0x000fe20000000000 */
[----:B------:R-:W-:-:S02]  /*1b50*/  @!P6 IMAD.IADD R27, R27, 0x1, -R2 ;  /* 0x000000011b1be824 */ /* 0x000fc400078e0a02 */
[----:B------:R-:W-:Y:S01]  /*1b60*/  @!P0 IMAD.MOV R44, RZ, RZ, -R44 ;  /* 0x000000ffff2c8224 */ /* 0x000fe200078e0a2c */
[----:B------:R-:W-:Y:S01]  /*1b70*/  ISETP.GT.U32.AND P6, PT, R2, R26, PT ;  /* 0x0000001a0200720c */ /* 0x000fe20003fc4070 */
[--C-:B------:R-:W-:Y:S01]  /*1b80*/  @!P4 IMAD.IADD R42, R42, 0x1, -R2.reuse ;  /* 0x000000012a2ac824 */ /* 0x100fe200078e0a02 */
[----:B------:R-:W-:Y:S01]  /*1b90*/  ISETP.GE.AND P0, PT, R9, RZ, PT ;  /* 0x000000ff0900720c */ /* 0x000fe20003f06270 */
[----:B------:R-:W-:Y:S01]  /*1ba0*/  @!P5 IMAD.MOV R29, RZ, RZ, -R29 ;  /* 0x000000ffff1dd224 */ /* 0x000fe200078e0a1d */
[----:B------:R-:W-:Y:S01]  /*1bb0*/  IABS R9, R10 ;  /* 0x0000000a00097213 */ /* 0x000fe20000000000 */
[--C-:B------:R-:W-:Y:S01]  /*1bc0*/  @!P2 IMAD.IADD R43, R43, 0x1, -R2.reuse ;  /* 0x000000012b2ba824 */ /* 0x100fe200078e0a02 */
[----:B------:R-:W-:Y:S01]  /*1bd0*/  ISETP.GT.U32.AND P5, PT, R2, R42, PT ;  /* 0x0000002a0200720c */ /* 0x000fe20003fa4070 */
[----:B------:R-:W-:Y:S01]  /*1be0*/  @!P3 IMAD.IADD R41, R41, 0x1, -R2 ;  /* 0x000000012929b824 */ /* 0x000fe200078e0a02 */
[----:B------:R-:W-:Y:S01]  /*1bf0*/  ISETP.GE.AND P4, PT, R14, RZ, PT ;  /* 0x000000ff0e00720c */ /* 0x000fe20003f86270 */
[----:B------:R-:W-:Y:S01]  /*1c00*/  IMAD.HI.U32 R6, R4, R9, RZ ;  /* 0x0000000904067227 */ /* 0x000fe200078e00ff */
[----:B------:R-:W-:-:S02]  /*1c10*/  ISETP.GE.AND P3, PT, R10, RZ, PT ;  /* 0x000000ff0a00720c */ /* 0x000fc40003f66270 */
[C---:B------:R-:W-:Y:S01]  /*1c20*/  LOP3.LUT R14, R5.reuse, 0x84, RZ, 0xfc, !PT ;  /* 0x00000084050e7812 */ /* 0x040fe200078efcff */
[----:B------:R-:W-:Y:S01]  /*1c30*/  @!P1 IMAD.MOV R43, RZ, RZ, -R43 ;  /* 0x000000ffff2b9224 */ /* 0x000fe200078e0a2b */
[----:B------:R-:W-:Y:S01]  /*1c40*/  ISETP.GT.U32.AND P1, PT, R2, R41, PT ;  /* 0x000000290200720c */ /* 0x000fe20003f24070 */
[----:B------:R-:W-:Y:S01]  /*1c50*/  @!P6 IMAD.IADD R26, R26, 0x1, -R2 ;  /* 0x000000011a1ae824 */ /* 0x000fe200078e0a02 */
[----:B------:R-:W-:Y:S01]  /*1c60*/  LOP3.LUT R10, R5, 0x78, RZ, 0xfc, !PT ;  /* 0x00000078050a7812 */ /* 0x000fe200078efcff */
[----:B------:R-:W-:Y:S01]  /*1c70*/  IMAD.MOV R6, RZ, RZ, -R6 ;  /* 0x000000ffff067224 */ /* 0x000fe200078e0a06 */
[----:B------:R-:W-:Y:S01]  /*1c80*/  ISETP.GE.AND P2, PT, R11, RZ, PT ;  /* 0x000000ff0b00720c */ /* 0x000fe20003f46270 */
[----:B------:R-:W-:Y:S01]  /*1c90*/  @!P5 IMAD.IADD R42, R42, 0x1, -R2 ;  /* 0x000000012a2ad824 */ /* 0x000fe200078e0a02 */
[C---:B------:R-:W-:Y:S01]  /*1ca0*/  ISETP.GT.U32.AND P6, PT, R2.reuse, R26, PT ;  /* 0x0000001a0200720c */ /* 0x040fe20003fc4070 */
[----:B------:R-:W-:Y:S01]  /*1cb0*/  IMAD R40, R2, R6, R9 ;  /* 0x0000000602287224 */ /* 0x000fe200078e0209 */
[----:B------:R-:W-:Y:S01]  /*1cc0*/  IABS R11, R14 ;  /* 0x0000000e000b7213 */ /* 0x000fe20000000000 */
[----:B------:R-:W-:Y:S01]  /*1cd0*/  IMAD.HI.U32 R6, R4, R25, RZ ;  /* 0x0000001904067227 */ /* 0x000fe200078e00ff */
[----:B------:R-:W-:-:S02]  /*1ce0*/  IABS R37, R10 ;  /* 0x0000000a00257213 */ /* 0x000fc40000000000 */
[----:B------:R-:W-:Y:S01]  /*1cf0*/  ISETP.GE.AND P5, PT, R8, RZ, PT ;  /* 0x000000ff0800720c */ /* 0x000fe20003fa6270 */
[----:B------:R-:W-:Y:S01]  /*1d00*/  IMAD.MOV R6, RZ, RZ, -R6 ;  /* 0x000000ffff067224 */ /* 0x000fe200078e0a06 */
[----:B------:R-:W-:Y:S01]  /*1d10*/  IABS R9, R13 ;  /* 0x0000000d00097213 */ /* 0x000fe20000000000 */
[--C-:B------:R-:W-:Y:S01]  /*1d20*/  @!P1 IMAD.IADD R41, R41, 0x1, -R2.reuse ;  /* 0x0000000129299824 */ /* 0x100fe200078e0a02 */
[C---:B------:R-:W-:Y:S01]  /*1d30*/  ISETP.GT.U32.AND P1, PT, R2.reuse, R40, PT ;  /* 0x000000280200720c */ /* 0x040fe20003f24070 */
[----:B------:R-:W-:Y:S02]  /*1d40*/  IMAD R25, R2, R6, R25 ;  /* 0x0000000602197224 */ /* 0x000fe400078e0219 */
[----:B------:R-:W-:Y:S02]  /*1d50*/  @!P6 IMAD.IADD R26, R26, 0x1, -R2 ;  /* 0x000000011a1ae824 */ /* 0x000fe400078e0a02 */
[----:B------:R-:W-:Y:S01]  /*1d60*/  IMAD.HI.U32 R8, R4, R11, RZ ;  /* 0x0000000b04087227 */ /* 0x000fe200078e00ff */
[----:B------:R-:W-:-:S03]  /*1d70*/  ISETP.GT.U32.AND P6, PT, R2, R25, PT ;  /* 0x000000190200720c */ /* 0x000fc60003fc4070 */
[----:B------:R-:W-:-:S04]  /*1d80*/  IMAD.HI.U32 R6, R4, R37, RZ ;  /* 0x0000002504067227 */ /* 0x000fc800078e00ff */
[----:B------:R-:W-:Y:S01]  /*1d90*/  @!P1 IMAD.IADD R40, R40, 0x1, -R2 ;  /* 0x0000000128289824 */ /* 0x000fe200078e0a02 */
[----:B------:R-:W-:Y:S01]  /*1da0*/  ISETP.GE.AND P1, PT, R12, RZ, PT ;  /* 0x000000ff0c00720c */ /* 0x000fe20003f26270 */
[----:B------:R-:W-:Y:S01]  /*1db0*/  IMAD.MOV R8, RZ, RZ, -R8 ;  /* 0x000000ffff087224 */ /* 0x000fe200078e0a08 */
[----:B------:R-:W-:Y:S01]  /*1dc0*/  LOP3.LUT R12, R5, 0x94, RZ, 0xfc, !PT ;  /* 0x00000094050c7812 */ /* 0x000fe200078efcff */
[----:B------:R-:W-:Y:S02]  /*1dd0*/  IMAD.MOV R6, RZ, RZ, -R6 ;  /* 0x000000ffff067224 */ /* 0x000fe400078e0a06 */
[----:B------:R-:W-:Y:S01]  /*1de0*/  @!P6 IMAD.IADD R25, R25, 0x1, -R2 ;  /* 0x000000011919e824 */ /* 0x000fe200078e0a02 */
[----:B------:R-:W-:Y:S01]  /*1df0*/  ISETP.GT.U32.AND P6, PT, R2, R40, PT ;  /* 0x000000280200720c */ /* 0x000fe20003fc4070 */
[----:B------:R-:W-:-:S04]  /*1e00*/  IMAD.HI.U32 R7, R4, R9, RZ ;  /* 0x0000000904077227 */ /* 0x000fc800078e00ff */
[C---:B------:R-:W-:Y:S02]  /*1e10*/  IMAD R20, R2.reuse, R8, R11 ;  /* 0x0000000802147224 */ /* 0x040fe400078e020b */
[----:B------:R-:W-:Y:S01]  /*1e20*/  IMAD R37, R2, R6, R37 ;  /* 0x0000000602257224 */ /* 0x000fe200078e0225 */
[----:B------:R-:W-:Y:S01]  /*1e30*/  IABS R6, R15 ;  /* 0x0000000f00067213 */ /* 0x000fe20000000000 */
[----:B------:R-:W-:Y:S02]  /*1e40*/  IMAD.MOV R7, RZ, RZ, -R7 ;  /* 0x000000ffff077224 */ /* 0x000fe400078e0a07 */
[----:B------:R-:W-:Y:S01]  /*1e50*/  @!P5 IMAD.MOV R26, RZ, RZ, -R26 ;  /* 0x000000ffff1ad224 */ /* 0x000fe200078e0a1a */
[----:B------:R-:W-:Y:S01]  /*1e60*/  ISETP.GE.AND P5, PT, R10, RZ, PT ;  /* 0x000000ff0a00720c */ /* 0x000fe20003fa6270 */
[----:B------:R-:W-:Y:S01]  /*1e70*/  @!P6 IMAD.IADD R40, R40, 0x1, -R2 ;  /* 0x000000012828e824 */ /* 0x000fe200078e0a02 */
[C---:B------:R-:W-:Y:S01]  /*1e80*/  ISETP.GT.U32.AND P6, PT, R2.reuse, R20, PT ;  /* 0x000000140200720c */ /* 0x040fe20003fc4070 */
[----:B------:R-:W-:Y:S01]  /*1e90*/  IMAD R24, R2, R7, R9 ;  /* 0x0000000702187224 */ /* 0x000fe200078e0209 */
[----:B------:R-:W-:Y:S01]  /*1ea0*/  LOP3.LUT R10, R5, 0x8c, RZ, 0xfc, !PT ;  /* 0x0000008c050a7812 */ /* 0x000fe200078efcff */
[----:B------:R-:W-:-:S02]  /*1eb0*/  IMAD.MOV.U32 R7, RZ, RZ, R6 ;  /* 0x000000ffff077224 */ /* 0x000fc400078e0006 */
[----:B------:R-:W-:Y:S01]  /*1ec0*/  @!P4 IMAD.MOV R42, RZ, RZ, -R42 ;  /* 0x000000ffff2ac224 */ /* 0x000fe200078e0a2a */
[----:B------:R-:W-:Y:S01]  /*1ed0*/  ISETP.GT.U32.AND P4, PT, R2, R25, PT ;  /* 0x000000190200720c */ /* 0x000fe20003f84070 */
[----:B------:R-:W-:Y:S01]  /*1ee0*/  IMAD.HI.U32 R6, R4, R7, RZ ;  /* 0x0000000704067227 */ /* 0x000fe200078e00ff */
[----:B------:R-:W-:-:S03]  /*1ef0*/  IABS R8, R10 ;  /* 0x0000000a00087213 */ /* 0x000fc60000000000 */
[----:B------:R-:W-:Y:S02]  /*1f00*/  IMAD.MOV R6, RZ, RZ, -R6 ;  /* 0x000000ffff067224 */ /* 0x000fe400078e0a06 */
[----:B------:R-:W-:Y:S02]  /*1f10*/  @!P6 IMAD.IADD R20, R20, 0x1, -R2 ;  /* 0x000000011414e824 */ /* 0x000fe400078e0a02 */
[C---:B------:R-:W-:Y:S02]  /*1f20*/  IMAD R72, R2.reuse, R6, R7 ;  /* 0x0000000602487224 */ /* 0x040fe400078e0207 */
[----:B------:R-:W-:Y:S01]  /*1f30*/  IMAD.MOV.U32 R7, RZ, RZ, R8 ;  /* 0x000000ffff077224 */ /* 0x000fe200078e0008 */
[C---:B------:R-:W-:Y:S01]  /*1f40*/  ISETP.GT.U32.AND P6, PT, R2.reuse, R20, PT ;  /* 0x000000140200720c */ /* 0x040fe20003fc4070 */
[----:B------:R-:W-:Y:S01]  /*1f50*/  @!P0 IMAD.MOV R27, RZ, RZ, -R27 ;  /* 0x000000ffff1b8224 */ /* 0x000fe200078e0a1b */
[----:B------:R-:W-:Y:S01]  /*1f60*/  ISETP.GT.U32.AND P0, PT, R2, R37, PT ;  /* 0x000000250200720c */ /* 0x000fe20003f04070 */
[----:B------:R-:W-:Y:S01]  /*1f70*/  IMAD.HI.U32 R6, R4, R7, RZ ;  /* 0x0000000704067227 */ /* 0x000fe200078e00ff */
[----:B------:R-:W-:-:S03]  /*1f80*/  LOP3.LUT R8, R5, 0x90, RZ, 0xfc, !PT ;  /* 0x0000009005087812 */ /* 0x000fc600078efcff */
[----:B------:R-:W-:Y:S01]  /*1f90*/  @!P2 IMAD.MOV R41, RZ, RZ, -R41 ;  /* 0x000000ffff29a224 */ /* 0x000fe200078e0a29 */
[C---:B------:R-:W-:Y:S01]  /*1fa0*/  ISETP.GT.U32.AND P2, PT, R2.reuse, R24, PT ;  /* 0x000000180200720c */ /* 0x040fe20003f44070 */
[----:B------:R-:W-:Y:S01]  /*1fb0*/  @!P4 IMAD.IADD R25, R25, 0x1, -R2 ;  /* 0x000000011919c824 */ /* 0x000fe200078e0a02 */
[----:B------:R-:W-:Y:S01]  /*1fc0*/  IABS R9, R8 ;  /* 0x0000000800097213 */ /* 0x000fe20000000000 */
[----:B------:R-:W-:Y:S01]  /*1fd0*/  IMAD.MOV R6, RZ, RZ, -R6 ;  /* 0x000000ffff067224 */ /* 0x000fe200078e0a06 */
[----:B------:R-:W-:Y:S01]  /*1fe0*/  ISETP.GE.AND P4, PT, R13, RZ, PT ;  /* 0x000000ff0d00720c */ /* 0x000fe20003f86270 */
[----:B------:R-:W-:Y:S01]  /*1ff0*/  @!P1 IMAD.MOV R25, RZ, RZ, -R25 ;  /* 0x000000ffff199224 */ /* 0x000fe200078e0a19 */
[C---:B------:R-:W-:Y:S01]  /*2000*/  ISETP.GT.U32.AND P1, PT, R2.reuse, R72, PT ;  /* 0x000000480200720c */ /* 0x040fe20003f24070 */
[----:B------:R-:W-:Y:S01]  /*2010*/  IMAD R18, R2, R6, R7 ;  /* 0x0000000602127224 */ /* 0x000fe200078e0207 */
[----:B------:R-:W-:Y:S01]  /*2020*/  IABS R7, R12 ;  /* 0x0000000c00077213 */ /* 0x000fe20000000000 */
[----:B------:R-:W-:-:S02]  /*2030*/  @!P6 IMAD.IADD R20, R20, 0x1, -R2 ;  /* 0x000000011414e824 */ /* 0x000fc400078e0a02 */
[--C-:B------:R-:W-:Y:S01]  /*2040*/  @!P0 IMAD.IADD R37, R37, 0x1, -R2.reuse ;  /* 0x0000000125258824 */ /* 0x100fe200078e0a02 */
[----:B------:R-:W-:Y:S01]  /*2050*/  ISETP.GT.U32.AND P6, PT, R2, R18, PT ;  /* 0x000000120200720c */ /* 0x000fe20003fc4070 */
[--C-:B------:R-:W-:Y:S01]  /*2060*/  @!P2 IMAD.IADD R24, R24, 0x1, -R2.reuse ;  /* 0x000000011818a824 */ /* 0x100fe200078e0a02 */
[----:B------:R-:W-:Y:S01]  /*2070*/  ISETP.GE.AND P0, PT, R14, RZ, PT ;  /* 0x000000ff0e00720c */ /* 0x000fe20003f06270 */
[----:B------:R-:W-:Y:S01]  /*2080*/  IMAD.HI.U32 R6, R4, R9, RZ ;  /* 0x0000000904067227 */ /* 0x000fe200078e00ff */
[----:B------:R-:W-:Y:S02]  /*2090*/  ISETP.GT.U32.AND P2, PT, R2, R37, PT ;  /* 0x000000250200720c */ /* 0x000fe40003f44070 */
[C---:B------:R-:W-:Y:S01]  /*20a0*/  LOP3.LUT R14, R5.reuse, 0xac, RZ, 0xfc, !PT ;  /* 0x000000ac050e7812 */ /* 0x040fe200078efcff */
[----:B------:R-:W-:Y:S01]  /*20b0*/  @!P1 IMAD.IADD R72, R72, 0x1, -R2 ;  /* 0x0000000148489824 */ /* 0x000fe200078e0a02 */
[----:B------:R-:W-:Y:S01]  /*20c0*/  ISETP.GE.AND P1, PT, R8, RZ, PT ;  /* 0x000000ff0800720c */ /* 0x000fe20003f26270 */
[----:B------:R-:W-:Y:S01]  /*20d0*/  IMAD.MOV R6, RZ, RZ, -R6 ;  /* 0x000000ffff067224 */ /* 0x000fe200078e0a06 */
[----:B------:R-:W-:Y:S01]  /*20e0*/  LOP3.LUT R8, R5, 0x98, RZ, 0xfc, !PT ;  /* 0x0000009805087812 */ /* 0x000fe200078efcff */
[----:B------:R-:W-:Y:S01]  /*20f0*/  @!P3 IMAD.MOV R40, RZ, RZ, -R40 ;  /* 0x000000ffff28b224 */ /* 0x000fe200078e0a28 */
[----:B------:R-:W-:Y:S01]  /*2100*/  ISETP.GT.U32.AND P3, PT, R2, R24, PT ;  /* 0x000000180200720c */ /* 0x000fe20003f64070 */
[----:B------:R-:W-:Y:S01]  /*2110*/  @!P6 IMAD.IADD R18, R18, 0x1, -R2 ;  /* 0x000000011212e824 */ /* 0x000fe200078e0a02 */
[C---:B------:R-:W-:Y:S01]  /*2120*/  ISETP.GT.U32.AND P6, PT, R2.reuse, R72, PT ;  /* 0x000000480200720c */ /* 0x040fe20003fc4070 */
[----:B------:R-:W-:Y:S01]  /*2130*/  IMAD R70, R2, R6, R9 ;  /* 0x0000000602467224 */ /* 0x000fe200078e0209 */
[----:B------:R-:W-:Y:S01]  /*2140*/  IABS R9, R8 ;  /* 0x0000000800097213 */ /* 0x000fe20000000000 */
[----:B------:R-:W-:-:S04]  /*2150*/  IMAD.HI.U32 R6, R4, R7, RZ ;  /* 0x0000000704067227 */ /* 0x000fc800078e00ff */
[----:B------:R-:W-:Y:S01]  /*2160*/  @!P2 IMAD.IADD R37, R37, 0x1, -R2 ;  /* 0x000000012525a824 */ /* 0x000fe200078e0a02 */
[----:B------:R-:W-:Y:S01]  /*2170*/  ISETP.GE.AND P2, PT, R15, RZ, PT ;  /* 0x000000ff0f00720c */ /* 0x000fe20003f46270 */
[----:B------:R-:W-:Y:S01]  /*2180*/  IMAD.MOV R6, RZ, RZ, -R6 ;  /* 0x000000ffff067224 */ /* 0x000fe200078e0a06 */
[----:B------:R-:W-:Y:S01]  /*2190*/  LOP3.LUT R15, R5, 0xb0, RZ, 0xfc, !PT ;  /* 0x000000b0050f7812 */ /* 0x000fe200078efcff */
[----:B------:R-:W-:Y:S01]  /*21a0*/  @!P5 IMAD.MOV R37, RZ, RZ, -R37 ;  /* 0x000000ffff25d224 */ /* 0x000fe200078e0a25 */
[C---:B------:R-:W-:Y:S01]  /*21b0*/  ISETP.GT.U32.AND P5, PT, R2.reuse, R70, PT ;  /* 0x000000460200720c */ /* 0x040fe20003fa4070 */
[----:B------:R-:W-:Y:S01]  /*21c0*/  IMAD R16, R2, R6, R7 ;  /* 0x0000000602107224 */ /* 0x000fe200078e0207 */
[----:B------:R-:W-:Y:S01]  /*21d0*/  IABS R13, R15 ;  /* 0x0000000f000d7213 */ /* 0x000fe20000000000 */
[--C-:B------:R-:W-:Y:S02]  /*21e0*/  @!P6 IMAD.IADD R72, R72, 0x1, -R2.reuse ;  /* 0x000000014848e824 */ /* 0x100fe400078e0a02 */
[----:B------:R-:W-:Y:S01]  /*21f0*/  @!P3 IMAD.IADD R24, R24, 0x1, -R2 ;  /* 0x000000011818b824 */ /* 0x000fe200078e0a02 */
[----:B------:R-:W-:Y:S01]  /*2200*/  ISETP.GT.U32.AND P6, PT, R2, R16, PT ;  /* 0x000000100200720c */ /* 0x000fe20003fc4070 */
[----:B------:R-:W-:Y:S01]  /*2210*/  IMAD.HI.U32 R6, R4, R9, RZ ;  /* 0x0000000904067227 */ /* 0x000fe200078e00ff */
[----:B------:R-:W-:-:S02]  /*2220*/  ISETP.GE.AND P3, PT, R10, RZ, PT ;  /* 0x000000ff0a00720c */ /* 0x000fc40003f66270 */
[C---:B------:R-:W-:Y:S01]  /*2230*/  LOP3.LUT R10, R5.reuse, 0xa0, RZ, 0xfc, !PT ;  /* 0x000000a0050a7812 */ /* 0x040fe200078efcff */
[----:B------:R-:W-:Y:S01]  /*2240*/  @!P4 IMAD.MOV R24, RZ, RZ, -R24 ;  /* 0x000000ffff18c224 */ /* 0x000fe200078e0a18 */
[----:B------:R-:W-:Y:S01]  /*2250*/  ISETP.GT.U32.AND P4, PT, R2, R18, PT ;  /* 0x000000120200720c */ /* 0x000fe20003f84070 */
[----:B------:R-:W-:Y:S01]  /*2260*/  @!P5 IMAD.IADD R70, R70, 0x1, -R2 ;  /* 0x000000014646d824 */ /* 0x000fe200078e0a02 */
[----:B------:R-:W-:Y:S01]  /*2270*/  IABS R11, R10 ;  /* 0x0000000a000b7213 */ /* 0x000fe20000000000 */
[----:B------:R-:W-:Y:S01]  /*2280*/  IMAD.MOV R6, RZ, RZ, -R6 ;  /* 0x000000ffff067224 */ /* 0x000fe200078e0a06 */
[----:B------:R-:W-:Y:S01]  /*2290*/  ISETP.GE.AND P5, PT, R10, RZ, PT ;  /* 0x000000ff0a00720c */ /* 0x000fe20003fa6270 */
[----:B------:R-:W-:Y:S01]  /*22a0*/  @!P2 IMAD.MOV R72, RZ, RZ, -R72 ;  /* 0x000000ffff48a224 */ /* 0x000fe200078e0a48 */
[----:B------:R-:W-:Y:S01]  /*22b0*/  LOP3.LUT R10, R5, 0xa8, RZ, 0xfc, !PT ;  /* 0x000000a8050a7812 */ /* 0x000fe200078efcff */
[----:B------:R-:W-:Y:S01]  /*22c0*/  @!P6 IMAD.IADD R16, R16, 0x1, -R2 ;  /* 0x000000011010e824 */ /* 0x000fe200078e0a02 */
[----:B------:R-:W-:Y:S01]  /*22d0*/  ISETP.GT.U32.AND P6, PT, R2, R70, PT ;  /* 0x000000460200720c */ /* 0x000fe20003fc4070 */
[----:B------:R-:W-:-:S03]  /*22e0*/  IMAD.HI.U32 R7, R4, R11, RZ ;  /* 0x0000000b04077227 */ /* 0x000fc600078e00ff */
[----:B------:R-:W-:Y:S01]  /*22f0*/  ISETP.GT.U32.AND P2, PT, R2, R16, PT ;  /* 0x000000100200720c */ /* 0x000fe20003f44070 */
[--C-:B------:R-:W-:Y:S01]  /*2300*/  @!P4 IMAD.IADD R18, R18, 0x1, -R2.reuse ;  /* 0x000000011212c824 */ /* 0x100fe200078e0a02 */
[----:B------:R-:W-:Y:S01]  /*2310*/  ISETP.GE.AND P4, PT, R8, RZ, PT ;  /* 0x000000ff0800720c */ /* 0x000fe20003f86270 */
[----:B------:R-:W-:Y:S01]  /*2320*/  IMAD.MOV R7, RZ, RZ, -R7 ;  /* 0x000000ffff077224 */ /* 0x000fe200078e0a07 */
[----:B------:R-:W-:Y:S01]  /*2330*/  LOP3.LUT R8, R5, 0xa4, RZ, 0xfc, !PT ;  /* 0x000000a405087812 */ /* 0x000fe200078efcff */
[C---:B------:R-:W-:Y:S01]  /*2340*/  IMAD R68, R2.reuse, R6, R9 ;  /* 0x0000000602447224 */ /* 0x040fe200078e0209 */
[----:B------:R-:W-:Y:S01]  /*2350*/  IABS R9, R10 ;  /* 0x0000000a00097213 */ /* 0x000fe20000000000 */
[----:B------:R-:W-:Y:S01]  /*2360*/  IMAD R66, R2, R7, R11 ;  /* 0x0000000702427224 */ /* 0x000fe200078e020b */
[----:B------:R-:W-:Y:S01]  /*2370*/  IABS R7, R8 ;  /* 0x0000000800077213 */ /* 0x000fe20000000000 */
[----:B------:R-:W-:Y:S01]  /*2380*/  @!P6 IMAD.IADD R70, R70, 0x1, -R2 ;  /* 0x000000014646e824 */ /* 0x000fe200078e0a02 */
[----:B------:R-:W-:Y:S01]  /*2390*/  IABS R11, R14 ;  /* 0x0000000e000b7213 */ /* 0x000fe20000000000 */
[----:B------:R-:W-:Y:S01]  /*23a0*/  @!P3 IMAD.MOV R18, RZ, RZ, -R18 ;  /* 0x000000ffff12b224 */ /* 0x000fe200078e0a12 */
[----:B------:R-:W-:Y:S01]  /*23b0*/  ISETP.GT.U32.AND P6, PT, R2, R66, PT ;  /* 0x000000420200720c */ /* 0x000fe20003fc4070 */
[----:B------:R-:W-:Y:S01]  /*23c0*/  IMAD.HI.U32 R6, R4, R7, RZ ;  /* 0x0000000704067227 */ /* 0x000fe200078e00ff */
[----:B------:R-:W-:-:S03]  /*23d0*/  ISETP.GT.U32.AND P3, PT, R2, R68, PT ;  /* 0x000000440200720c */ /* 0x000fc60003f64070 */
[----:B------:R-:W-:Y:S02]  /*23e0*/  IMAD.MOV R6, RZ, RZ, -R6 ;  /* 0x000000ffff067224 */ /* 0x000fe400078e0a06 */
[----:B------:R-:W-:Y:S01]  /*23f0*/  @!P0 IMAD.MOV R20, RZ, RZ, -R20 ;  /* 0x000000ffff148224 */ /* 0x000fe200078e0a14 */
[----:B------:R-:W-:Y:S01]  /*2400*/  ISETP.GE.AND P0, PT, R12, RZ, PT ;  /* 0x000000ff0c00720c */ /* 0x000fe20003f06270 */
[----:B------:R-:W-:Y:S02]  /*2410*/  IMAD R12, R2, R6, R7 ;  /* 0x00000006020c7224 */ /* 0x000fe400078e0207 */
[----:B------:R-:W-:Y:S02]  /*2420*/  @!P1 IMAD.MOV R70, RZ, RZ, -R70 ;  /* 0x000000ffff469224 */ /* 0x000fe400078e0a46 */
[--C-:B------:R-:W-:Y:S02]  /*2430*/  @!P6 IMAD.IADD R66, R66, 0x1, -R2.reuse ;  /* 0x000000014242e824 */ /* 0x100fe400078e0a02 */
[----:B------:R-:W-:Y:S01]  /*2440*/  @!P3 IMAD.IADD R68, R68, 0x1, -R2 ;  /* 0x000000014444b824 */ /* 0x000fe200078e0a02 */
[----:B------:R-:W-:Y:S01]  /*2450*/  ISETP.GT.U32.AND P3, PT, R2, R12, PT ;  /* 0x0000000c0200720c */ /* 0x000fe20003f64070 */
[----:B------:R-:W-:Y:S01]  /*2460*/  IMAD.HI.U32 R6, R4, R9, RZ ;  /* 0x0000000904067227 */ /* 0x000fe200078e00ff */
[----:B------:R-:W-:-:S02]  /*2470*/  ISETP.GT.U32.AND P1, PT, R2, R66, PT ;  /* 0x000000420200720c */ /* 0x000fc40003f24070 */
[----:B------:R-:W-:Y:S01]  /*2480*/  ISETP.GT.U32.AND P6, PT, R2, R68, PT ;  /* 0x000000440200720c */ /* 0x000fe20003fc4070 */
[----:B------:R-:W-:Y:S01]  /*2490*/  @!P2 IMAD.IADD R16, R16, 0x1, -R2 ;  /* 0x000000011010a824 */ /* 0x000fe200078e0a02 */
[----:B------:R-:W-:Y:S01]  /*24a0*/  ISETP.GE.AND P2, PT, R8, RZ, PT ;  /* 0x000000ff0800720c */ /* 0x000fe20003f46270 */
[----:B------:R-:W-:-:S04]  /*24b0*/  IMAD.HI.U32 R8, R4, R13, RZ ;  /* 0x0000000d04087227 */ /* 0x000fc800078e00ff */
[----:B------:R-:W-:-:S04]  /*24c0*/  IMAD.HI.U32 R7, R4, R11, RZ ;  /* 0x0000000b04077227 */ /* 0x000fc800078e00ff */
[----:B------:R-:W-:Y:S02]  /*24d0*/  IMAD.MOV R6, RZ, RZ, -R6 ;  /* 0x000000ffff067224 */ /* 0x000fe400078e0a06 */
[----:B------:R-:W-:Y:S02]  /*24e0*/  IMAD.MOV R8, RZ, RZ, -R8 ;  /* 0x000000ffff087224 */ /* 0x000fe400078e0a08 */
[----:B------:R-:W-:Y:S02]  /*24f0*/  IMAD.MOV R7, RZ, RZ, -R7 ;  /* 0x000000ffff077224 */ /* 0x000fe400078e0a07 */
[----:B------:R-:W-:Y:S02]  /*2500*/  IMAD R64, R2, R6, R9 ;  /* 0x0000000602407224 */ /* 0x000fe400078e0209 */
[----:B------:R-:W-:Y:S02]  /*2510*/  @!P3 IMAD.IADD R12, R12, 0x1, -R2 ;  /* 0x000000010c0cb824 */ /* 0x000fe400078e0a02 */
[----:B------:R-:W-:Y:S01]  /*2520*/  @!P0 IMAD.MOV R16, RZ, RZ, -R16 ;  /* 0x000000ffff108224 */ /* 0x000fe200078e0a10 */
[----:B------:R-:W-:Y:S01]  /*2530*/  ISETP.GE.AND P0, PT, R10, RZ, PT ;  /* 0x000000ff0a00720c */ /* 0x000fe20003f06270 */
[C---:B------:R-:W-:Y:S01]  /*2540*/  IMAD R62, R2.reuse, R8, R13 ;  /* 0x00000008023e7224 */ /* 0x040fe200078e020d */
[----:B------:R-:W-:Y:S01]  /*2550*/  ISETP.GT.U32.AND P3, PT, R2, R12, PT ;  /* 0x0000000c0200720c */ /* 0x000fe20003f64070 */
[--C-:B------:R-:W-:Y:S01]  /*2560*/  @!P1 IMAD.IADD R66, R66, 0x1, -R2.reuse ;  /* 0x0000000142429824 */ /* 0x100fe200078e0a02 */
[----:B------:R-:W-:Y:S01]  /*2570*/  LOP3.LUT R13, R5, 0xb8, RZ, 0xfc, !PT ;  /* 0x000000b8050d7812 */ /* 0x000fe200078efcff */
[----:B------:R-:W-:Y:S01]  /*2580*/  IMAD R10, R2, R7, R11 ;  /* 0x00000007020a7224 */ /* 0x000fe200078e020b */
[----:B------:R-:W-:Y:S01]  /*2590*/  IABS R7, R17 ;  /* 0x0000001100077213 */ /* 0x000fe20000000000 */
[----:B------:R-:W-:Y:S01]  /*25a0*/  @!P6 IMAD.IADD R68, R68, 0x1, -R2 ;  /* 0x000000014444e824 */ /* 0x000fe200078e0a02 */
[C---:B------:R-:W-:Y:S01]  /*25b0*/  ISETP.GT.U32.AND P6, PT, R2.reuse, R64, PT ;  /* 0x000000400200720c */ /* 0x040fe20003fc4070 */
[----:B------:R-:W-:Y:S01]  /*25c0*/  @!P5 IMAD.MOV R66, RZ, RZ, -R66 ;  /* 0x000000ffff42d224 */ /* 0x000fe200078e0a42 */
[----:B------:R-:W-:Y:S01]  /*25d0*/  ISETP.GT.U32.AND P5, PT, R2, R62, PT ;  /* 0x0000003e0200720c */ /* 0x000fe20003fa4070 */
[----:B------:R-:W-:Y:S01]  /*25e0*/  IMAD.HI.U32 R6, R4, R7, RZ ;  /* 0x0000000704067227 */ /* 0x000fe200078e00ff */
[----:B------:R-:W-:-:S02]  /*25f0*/  ISETP.GT.U32.AND P1, PT, R2, R10, PT ;  /* 0x0000000a0200720c */ /* 0x000fc40003f24070 */
[----:B------:R-:W-:Y:S01]  /*2600*/  IABS R9, R13 ;  /* 0x0000000d00097213 */ /* 0x000fe20000000000 */
[----:B------:R-:W-:Y:S02]  /*2610*/  IMAD.MOV R6, RZ, RZ, -R6 ;  /* 0x000000ffff067224 */ /* 0x000fe400078e0a06 */
[--C-:B------:R-:W-:Y:S01]  /*2620*/  @!P3 IMAD.IADD R12, R12, 0x1, -R2.reuse ;  /* 0x000000010c0cb824 */ /* 0x100fe200078e0a02 */
[----:B------:R-:W-:Y:S01]  /*2630*/  ISETP.GE.AND P3, PT, R15, RZ, PT ;  /* 0x000000ff0f00720c */ /* 0x000fe20003f66270 */
[----:B------:R-:W-:Y:S02]  /*2640*/  IMAD R7, R2, R6, R7 ;  /* 0x0000000602077224 */ /* 0x000fe400078e0207 */
[--C-:B------:R-:W-:Y:S02]  /*2650*/  @!P6 IMAD.IADD R64, R64, 0x1, -R2.reuse ;  /* 0x000000014040e824 */ /* 0x100fe400078e0a02 */
[----:B------:R-:W-:Y:S02]  /*2660*/  @!P5 IMAD.IADD R62, R62, 0x1, -R2 ;  /* 0x000000013e3ed824 */ /* 0x000fe400078e0a02 */
[----:B------:R-:W-:Y:S01]  /*2670*/  @!P2 IMAD.MOV R12, RZ, RZ, -R12 ;  /* 0x000000ffff0ca224 */ /* 0x000fe200078e0a0c */
[----:B------:R-:W-:Y:S01]  /*2680*/  ISETP.GT.U32.AND P6, PT, R2, R64, PT ;  /* 0x000000400200720c */ /* 0x000fe20003fc4070 */
[----:B------:R-:W-:Y:S01]  /*2690*/  @!P1 IMAD.IADD R10, R10, 0x1, -R2 ;  /* 0x000000010a0a9824 */ /* 0x000fe200078e0a02 */
[----:B------:R-:W-:Y:S01]  /*26a0*/  ISETP.GT.U32.AND P2, PT, R2, R7, PT ;  /* 0x000000070200720c */ /* 0x000fe20003f44070 */
[----:B------:R-:W-:Y:S01]  /*26b0*/  IMAD.HI.U32 R6, R4, R9, RZ ;  /* 0x0000000904067227 */ /* 0x000fe200078e00ff */
[----:B------:R-:W-:-:S02]  /*26c0*/  ISETP.GT.U32.AND P5, PT, R2, R62, PT ;  /* 0x0000003e0200720c */ /* 0x000fc40003fa4070 */
[----:B------:R-:W-:Y:S01]  /*26d0*/  ISETP.GT.U32.AND P1, PT, R2, R10, PT ;  /* 0x0000000a0200720c */ /* 0x000fe20003f24070 */
[----:B------:R-:W-:Y:S01]  /*26e0*/  @!P4 IMAD.MOV R68, RZ, RZ, -R68 ;  /* 0x000000ffff44c224 */ /* 0x000fe200078e0a44 */
[----:B------:R-:W-:Y:S01]  /*26f0*/  ISETP.GE.AND P4, PT, R14, RZ, PT ;  /* 0x000000ff0e00720c */ /* 0x000fe20003f86270 */
[----:B------:R-:W-:Y:S01]  /*2700*/  IMAD.MOV R8, RZ, RZ, -R6 ;  /* 0x000000ffff087224 */ /* 0x000fe200078e0a06 */
[----:B------:R-:W-:-:S03]  /*2710*/  LOP3.LUT R14, R5, 0xc0, RZ, 0xfc, !PT ;  /* 0x000000c0050e7812 */ /* 0x000fc600078efcff */
[----:B------:R-:W-:Y:S01]  /*2720*/  IMAD R9, R2, R8, R9 ;  /* 0x0000000802097224 */ /* 0x000fe200078e0209 */
[----:B------:R-:W-:Y:S01]  /*2730*/  IABS R11, R14 ;  /* 0x0000000e000b7213 */ /* 0x000fe20000000000 */
[--C-:B------:R-:W-:Y:S01]  /*2740*/  @!P6 IMAD.IADD R64, R64, 0x1, -R2.reuse ;  /* 0x000000014040e824 */ /* 0x100fe200078e0a02 */
[----:B------:R-:W-:Y:S01]  /*2750*/  ISETP.GE.AND P6, PT, R17, RZ, PT ;  /* 0x000000ff1100720c */ /* 0x000fe20003fc6270 */
[--C-:B------:R-:W-:Y:S01]  /*2760*/  @!P2 IMAD.IADD R7, R7, 0x1, -R2.reuse ;  /* 0x000000010707a824 */ /* 0x100fe200078e0a02 */
[C---:B------:R-:W-:Y:S01]  /*2770*/  LOP3.LUT R17, R5.reuse, 0xc4, RZ, 0xfc, !PT ;  /* 0x000000c405117812 */ /* 0x040fe200078efcff */
[----:B------:R-:W-:Y:S01]  /*2780*/  @!P5 IMAD.IADD R62, R62, 0x1, -R2 ;  /* 0x000000013e3ed824 */ /* 0x000fe200078e0a02 */
[C---:B------:R-:W-:Y:S01]  /*2790*/  ISETP.GT.U32.AND P5, PT, R2.reuse, R9, PT ;  /* 0x000000090200720c */ /* 0x040fe20003fa4070 */
[----:B------:R-:W-:Y:S01]  /*27a0*/  @!P0 IMAD.MOV R64, RZ, RZ, -R64 ;  /* 0x000000ffff408224 */ /* 0x000fe200078e0a40 */
[----:B------:R-:W-:Y:S01]  /*27b0*/  ISETP.GT.U32.AND P0, PT, R2, R7, PT ;  /* 0x000000070200720c */ /* 0x000fe20003f04070 */
[----:B------:R-:W-:Y:S01]  /*27c0*/  IMAD.HI.U32 R6, R4, R11, RZ ;  /* 0x0000000b04067227 */ /* 0x000fe200078e00ff */
[----:B------:R-:W-:-:S02]  /*27d0*/  LOP3.LUT R8, R5, 0xc8, RZ, 0xfc, !PT ;  /* 0x000000c805087812 */ /* 0x000fc400078efcff */
[----:B------:R-:W-:Y:S01]  /*27e0*/  ISETP.GE.AND P2, PT, R14, RZ, PT ;  /* 0x000000ff0e00720c */ /* 0x000fe20003f46270 */
[----:B------:R-:W-:Y:S01]  /*27f0*/  @!P1 IMAD.IADD R10, R10, 0x1, -R2 ;  /* 0x000000010a0a9824 */ /* 0x000fe200078e0a02 */
[----:B------:R-:W-:Y:S01]  /*2800*/  ISETP.GE.AND P1, PT, R13, RZ, PT ;  /* 0x000000ff0d00720c */ /* 0x000fe20003f26270 */
[----:B------:R-:W-:Y:S01]  /*2810*/  IMAD.MOV R6, RZ, RZ, -R6 ;  /* 0x000000ffff067224 */ /* 0x000fe200078e0a06 */
[----:B------:R-:W-:Y:S01]  /*2820*/  IABS R13, R17 ;  /* 0x00000011000d7213 */ /* 0x000fe20000000000 */
[----:B------:R-:W-:Y:S01]  /*2830*/  @!P3 IMAD.MOV R62, RZ, RZ, -R62 ;  /* 0x000000ffff3eb224 */ /* 0x000fe200078e0a3e */
[----:B------:R-:W-:Y:S01]  /*2840*/  IABS R15, R8 ;  /* 0x00000008000f7213 */ /* 0x000fe20000000000 */
[----:B------:R-:W-:Y:S01]  /*2850*/  IMAD R11, R2, R6, R11 ;  /* 0x00000006020b7224 */ /* 0x000fe200078e020b */
[----:B------:R-:W-:Y:S01]  /*2860*/  LOP3.LUT R14, R5, 0xd0, RZ, 0xfc, !PT ;  /* 0x000000d0050e7812 */ /* 0x000fe200078efcff */
[----:B------:R-:W-:-:S04]  /*2870*/  IMAD.HI.U32 R6, R4, R13, RZ ;  /* 0x0000000d04067227 */ /* 0x000fc800078e00ff */
[----:B------:R-:W-:Y:S01]  /*2880*/  @!P5 IMAD.IADD R9, R9, 0x1, -R2 ;  /* 0x000000010909d824 */ /* 0x000fe200078e0a02 */
[----:B------:R-:W-:Y:S01]  /*2890*/  ISETP.GE.AND P5, PT, R17, RZ, PT ;  /* 0x000000ff1100720c */ /* 0x000fe20003fa6270 */
[----:B------:R-:W-:Y:S01]  /*28a0*/  IMAD.MOV R6, RZ, RZ, -R6 ;  /* 0x000000ffff067224 */ /* 0x000fe200078e0a06 */
[----:B------:R-:W-:Y:S01]  /*28b0*/  IABS R17, R14 ;  /* 0x0000000e00117213 */ /* 0x000fe20000000000 */
[----:B------:R-:W-:Y:S01]  /*28c0*/  @!P0 IMAD.IADD R7, R7, 0x1, -R2 ;  /* 0x0000000107078824 */ /* 0x000fe200078e0a02 */
[C---:B------:R-:W-:Y:S01]  /*28d0*/  ISETP.GT.U32.AND P3, PT, R2.reuse, R9, PT ;  /* 0x000000090200720c */ /* 0x040fe20003f64070 */
[----:B------:R-:W-:Y:S01]  /*28e0*/  IMAD R13, R2, R6, R13 ;  /* 0x00000006020d7224 */ /* 0x000fe200078e020d */
[----:B------:R-:W-:Y:S01]  /*28f0*/  ISETP.GE.AND P0, PT, R8, RZ, PT ;  /* 0x000000ff0800720c */ /* 0x000fe20003f06270 */
[----:B------:R-:W-:Y:S01]  /*2900*/  IMAD.MOV.U32 R22, RZ, RZ, R7 ;  /* 0x000000ffff167224 */ /* 0x000fe200078e0007 */
[----:B------:R-:W-:Y:S01]  /*2910*/  LOP3.LUT R8, R5, 0xcc, RZ, 0xfc, !PT ;  /* 0x000000cc05087812 */ /* 0x000fe200078efcff */
[----:B------:R-:W-:-:S04]  /*2920*/  IMAD.HI.U32 R6, R4, R15, RZ ;  /* 0x0000000f04067227 */ /* 0x000fc800078e00ff */
[----:B------:R-:W-:Y:S01]  /*2930*/  @!P6 IMAD.MOV R22, RZ, RZ, -R22 ;  /* 0x000000ffff16e224 */ /* 0x000fe200078e0a16 */
[----:B------:R-:W-:Y:S01]  /*2940*/  ISETP.GT.U32.AND P6, PT, R2, R13, PT ;  /* 0x0000000d0200720c */ /* 0x000fe20003fc4070 */
[----:B------:R-:W-:Y:S02]  /*2950*/  IMAD.MOV R6, RZ, RZ, -R6 ;  /* 0x000000ffff067224 */ /* 0x000fe400078e0a06 */
[----:B------:R-:W-:Y:S01]  /*2960*/  @!P3 IMAD.IADD R9, R9, 0x1, -R2 ;  /* 0x000000010909b824 */ /* 0x000fe200078e0a02 */
[----:B------:R-:W-:Y:S01]  /*2970*/  ISETP.GE.AND P3, PT, R8, RZ, PT ;  /* 0x000000ff0800720c */ /* 0x000fe20003f66270 */
[----:B------:R-:W-:Y:S01]  /*2980*/  @!P4 IMAD.MOV R10, RZ, RZ, -R10 ;  /* 0x000000ffff0ac224 */ /* 0x000fe200078e0a0a */
[----:B------:R-:W-:Y:S01]  /*2990*/  IABS R8, R8 ;  /* 0x0000000800087213 */ /* 0x000fe20000000000 */
[C---:B------:R-:W-:Y:S01]  /*29a0*/  IMAD R7, R2.reuse, R6, R15 ;  /* 0x0000000602077224 */ /* 0x040fe200078e020f */
[----:B------:R-:W-:Y:S01]  /*29b0*/  ISETP.GT.U32.AND P4, PT, R2, R11, PT ;  /* 0x0000000b0200720c */ /* 0x000fe20003f84070 */
[----:B------:R-:W-:-:S02]  /*29c0*/  IMAD.MOV.U32 R60, RZ, RZ, R9 ;  /* 0x000000ffff3c7224 */ /* 0x000fc400078e0009 */
[----:B------:R-:W-:Y:S02]  /*29d0*/  IMAD.MOV.U32 R15, RZ, RZ, R8 ;  /* 0x000000ffff0f7224 */ /* 0x000fe400078e0008 */
[----:B------:R-:W-:Y:S02]  /*29e0*/  @!P6 IMAD.IADD R13, R13, 0x1, -R2 ;  /* 0x000000010d0de824 */ /* 0x000fe400078e0a02 */
[----:B------:R-:W-:-:S03]  /*29f0*/  IMAD.HI.U32 R6, R4, R15, RZ ;  /* 0x0000000f04067227 */ /* 0x000fc600078e00ff */
[----:B------:R-:W-:Y:S01]  /*2a00*/  ISETP.GT.U32.AND P6, PT, R2, R13, PT ;  /* 0x0000000d0200720c */ /* 0x000fe20003fc4070 */
[----:B------:R-:W-:-:S04]  /*2a10*/  IMAD.HI.U32 R9, R4, R19, RZ ;  /* 0x0000001304097227 */ /* 0x000fc800078e00ff */
[----:B------:R-:W-:Y:S02]  /*2a20*/  IMAD.MOV R6, RZ, RZ, -R6 ;  /* 0x000000ffff067224 */ /* 0x000fe400078e0a06 */
[----:B------:R-:W-:Y:S01]  /*2a30*/  @!P1 IMAD.MOV R60, RZ, RZ, -R60 ;  /* 0x000000ffff3c9224 */ /* 0x000fe200078e0a3c */
[----:B------:R-:W-:Y:S01]  /*2a40*/  ISETP.GE.AND P1, PT, R14, RZ, PT ;  /* 0x000000ff0e00720c */ /* 0x000fe20003f26270 */
[--C-:B------:R-:W-:Y:S02]  /*2a50*/  @!P4 IMAD.IADD R11, R11, 0x1, -R2.reuse ;  /* 0x000000010b0bc824 */ /* 0x100fe400078e0a02 */
[----:B------:R-:W-:Y:S02]  /*2a60*/  IMAD.MOV R14, RZ, RZ, -R9 ;  /* 0x000000ffff0e7224 */ /* 0x000fe400078e0a09 */
[C---:B------:R-:W-:Y:S01]  /*2a70*/  IMAD R9, R2.reuse, R6, R15 ;  /* 0x0000000602097224 */ /* 0x040fe200078e020f */
[----:B------:R-:W-:Y:S01]  /*2a80*/  ISETP.GT.U32.AND P4, PT, R2, R11, PT ;  /* 0x0000000b0200720c */ /* 0x000fe20003f84070 */
[----:B------:R-:W-:Y:S01]  /*2a90*/  @!P6 IMAD.IADD R13, R13, 0x1, -R2 ;  /* 0x000000010d0de824 */ /* 0x000fe200078e0a02 */
[----:B------:R-:W-:Y:S01]  /*2aa0*/  LOP3.LUT R15, R5, 0xe0, RZ, 0xfc, !PT ;  /* 0x000000e0050f7812 */ /* 0x000fe200078efcff */
[----:B------:R-:W-:Y:S01]  /*2ab0*/  IMAD.HI.U32 R8, R4, R17, RZ ;  /* 0x0000001104087227 */ /* 0x000fe200078e00ff */
[----:B------:R-:W-:-:S02]  /*2ac0*/  ISETP.GT.U32.AND P6, PT, R2, R9, PT ;  /* 0x000000090200720c */ /* 0x000fc40003fc4070 */
[----:B------:R-:W-:Y:S01]  /*2ad0*/  IABS R55, R15 ;  /* 0x0000000f00377213 */ /* 0x000fe20000000000 */
[----:B------:R-:W-:Y:S01]  /*2ae0*/  IMAD R19, R2, R14, R19 ;  /* 0x0000000e02137224 */ /* 0x000fe200078e0213 */
[----:B------:R-:W-:Y:S01]  /*2af0*/  LOP3.LUT R6, R5, 0xd8, RZ, 0xfc, !PT ;  /* 0x000000d805067812 */ /* 0x000fe200078efcff */
[----:B------:R-:W-:Y:S02]  /*2b00*/  IMAD.MOV R8, RZ, RZ, -R8 ;  /* 0x000000ffff087224 */ /* 0x000fe400078e0a08 */
[----:B------:R-:W-:-:S04]  /*2b10*/  IMAD.HI.U32 R14, R4, R61, RZ ;  /* 0x0000003d040e7227 */ /* 0x000fc800078e00ff */
[--C-:B------:R-:W-:Y:S01]  /*2b20*/  @!P4 IMAD.IADD R11, R11, 0x1, -R2.reuse ;  /* 0x000000010b0bc824 */ /* 0x100fe200078e0a02 */
[C---:B------:R-:W-:Y:S01]  /*2b30*/  ISETP.GT.U32.AND P4, PT, R2.reuse, R7, PT ;  /* 0x000000070200720c */ /* 0x040fe20003f84070 */
[----:B------:R-:W-:Y:S02]  /*2b40*/  @!P6 IMAD.IADD R9, R9, 0x1, -R2 ;  /* 0x000000010909e824 */ /* 0x000fe400078e0a02 */
[----:B------:R-:W-:Y:S02]  /*2b50*/  IMAD.MOV.U32 R58, RZ, RZ, R11 ;  /* 0x000000ffff3a7224 */ /* 0x000fe400078e000b */
[C---:B------:R-:W-:Y:S01]  /*2b60*/  IMAD R11, R2.reuse, R8, R17 ;  /* 0x00000008020b7224 */ /* 0x040fe200078e0211 */
[----:B------:R-:W-:Y:S01]  /*2b70*/  ISETP.GT.U32.AND P6, PT, R2, R9, PT ;  /* 0x000000090200720c */ /* 0x000fe20003fc4070 */
[----:B------:R-:W-:Y:S02]  /*2b80*/  @!P2 IMAD.MOV R58, RZ, RZ, -R58 ;  /* 0x000000ffff3aa224 */ /* 0x000fe400078e0a3a */
[----:B------:R-:W-:-:S04]  /*2b90*/  IMAD.HI.U32 R8, R4, R55, RZ ;  /* 0x0000003704087227 */ /* 0x000fc800078e00ff */
[----:B------:R-:W-:Y:S01]  /*2ba0*/  @!P4 IMAD.IADD R7, R7, 0x1, -R2 ;  /* 0x000000010707c824 */ /* 0x000fe200078e0a02 */
[----:B------:R-:W-:Y:S01]  /*2bb0*/  ISETP.GE.AND P4, PT, R21, RZ, PT ;  /* 0x000000ff1500720c */ /* 0x000fe20003f86270 */
[----:B------:R-:W-:Y:S01]  /*2bc0*/  IMAD.MOV R8, RZ, RZ, -R8 ;  /* 0x000000ffff087224 */ /* 0x000fe200078e0a08 */
[----:B------:R-:W-:Y:S01]  /*2bd0*/  IABS R21, R6 ;  /* 0x0000000600157213 */ /* 0x000fe20000000000 */
[----:B------:R-:W-:Y:S01]  /*2be0*/  IMAD.MOV.U32 R54, RZ, RZ, R13 ;  /* 0x000000ffff367224 */ /* 0x000fe200078e000d */
[C---:B------:R-:W-:Y:S01]  /*2bf0*/  ISETP.GT.U32.AND P2, PT, R2.reuse, R7, PT ;  /* 0x000000070200720c */ /* 0x040fe20003f44070 */
[----:B------:R-:W-:Y:S01]  /*2c00*/  @!P6 IMAD.IADD R9, R9, 0x1, -R2 ;  /* 0x000000010909e824 */ /* 0x000fe200078e0a02 */
[C---:B------:R-:W-:Y:S01]  /*2c10*/  ISETP.GT.U32.AND P6, PT, R2.reuse, R19, PT ;  /* 0x000000130200720c */ /* 0x040fe20003fc4070 */
[----:B------:R-:W-:Y:S02]  /*2c20*/  IMAD R55, R2, R8, R55 ;  /* 0x0000000802377224 */ /* 0x000fe400078e0237 */
[----:B------:R-:W-:-:S02]  /*2c30*/  IMAD.MOV R14, RZ, RZ, -R14 ;  /* 0x000000ffff0e7224 */ /* 0x000fc400078e0a0e */
[----:B------:R-:W-:Y:S01]  /*2c40*/  @!P5 IMAD.MOV R54, RZ, RZ, -R54 ;  /* 0x000000ffff36d224 */ /* 0x000fe200078e0a36 */
[----:B------:R-:W-:Y:S01]  /*2c50*/  ISETP.GE.AND P5, PT, R6, RZ, PT ;  /* 0x000000ff0600720c */ /* 0x000fe20003fa6270 */
[----:B------:R-:W-:-:S04]  /*2c60*/  IMAD.HI.U32 R6, R4, R21, RZ ;  /* 0x0000001504067227 */ /* 0x000fc800078e00ff */
[--C-:B------:R-:W-:Y:S01]  /*2c70*/  @!P2 IMAD.IADD R7, R7, 0x1, -R2.reuse ;  /* 0x000000010707a824 */ /* 0x100fe200078e0a02 */
[C---:B------:R-:W-:Y:S01]  /*2c80*/  ISETP.GT.U32.AND P2, PT, R2.reuse, R11, PT ;  /* 0x0000000b0200720c */ /* 0x040fe20003f44070 */
[----:B------:R-:W-:Y:S01]  /*2c90*/  @!P6 IMAD.IADD R19, R19, 0x1, -R2 ;  /* 0x000000011313e824 */ /* 0x000fe200078e0a02 */
[C---:B------:R-:W-:Y:S01]  /*2ca0*/  ISETP.GT.U32.AND P6, PT, R2.reuse, R55, PT ;  /* 0x000000370200720c */ /* 0x040fe20003fc4070 */
[----:B------:R-:W-:Y:S02]  /*2cb0*/  IMAD R61, R2, R14, R61 ;  /* 0x0000000e023d7224 */ /* 0x000fe400078e023d */
[----:B------:R-:W-:-:S04]  /*2cc0*/  IMAD.HI.U32 R13, R4, R59, RZ ;  /* 0x0000003b040d7227 */ /* 0x000fc800078e00ff */
[----:B------:R-:W-:Y:S02]  /*2cd0*/  IMAD.MOV R6, RZ, RZ, -R6 ;  /* 0x000000ffff067224 */ /* 0x000fe400078e0a06 */
[----:B------:R-:W-:Y:S02]  /*2ce0*/  IMAD.MOV R13, RZ, RZ, -R13 ;  /* 0x000000ffff0d7224 */ /* 0x000fe400078e0a0d */
[--C-:B------:R-:W-:Y:S02]  /*2cf0*/  @!P2 IMAD.IADD R11, R11, 0x1, -R2.reuse ;  /* 0x000000010b0ba824 */ /* 0x100fe400078e0a02 */
[----:B------:R-:W-:Y:S01]  /*2d00*/  @!P6 IMAD.IADD R55, R55, 0x1, -R2 ;  /* 0x000000013737e824 */ /* 0x000fe200078e0a02 */
[C---:B------:R-:W-:Y:S01]  /*2d10*/  ISETP.GT.U32.AND P6, PT, R2.reuse, R61, PT ;  /* 0x0000003d0200720c */ /* 0x040fe20003fc4070 */
[C---:B------:R-:W-:Y:S01]  /*2d20*/  IMAD R21, R2.reuse, R6, R21 ;  /* 0x0000000602157224 */ /* 0x040fe200078e0215 */
[----:B------:R-:W-:Y:S01]  /*2d30*/  ISETP.GT.U32.AND P2, PT, R2, R11, PT ;  /* 0x0000000b0200720c */ /* 0x000fe20003f44070 */
[----:B------:R-:W-:-:S04]  /*2d40*/  IMAD.HI.U32 R6, R4, R63, RZ ;  /* 0x0000003f04067227 */ /* 0x000fc800078e00ff */
[C---:B------:R-:W-:Y:S01]  /*2d50*/  IMAD R59, R2.reuse, R13, R59 ;  /* 0x0000000d023b7224 */ /* 0x040fe200078e023b */
[----:B------:R-:W-:Y:S01]  /*2d60*/  IABS R13, R5 ;  /* 0x00000005000d7213 */ /* 0x000fe20000000000 */
[----:B------:R-:W-:Y:S02]  /*2d70*/  IMAD.MOV R6, RZ, RZ, -R6 ;  /* 0x000000ffff067224 */ /* 0x000fe400078e0a06 */
[----:B------:R-:W-:Y:S02]  /*2d80*/  IMAD.MOV.U32 R56, RZ, RZ, R7 ;  /* 0x000000ffff387224 */ /* 0x000fe400078e0007 */
[----:B------:R-:W-:Y:S02]  /*2d90*/  IMAD R63, R2, R6, R63 ;  /* 0x00000006023f7224 */ /* 0x000fe400078e023f */
[----:B------:R-:W-:-:S04]  /*2da0*/  IMAD.HI.U32 R6, R4, R13, RZ ;  /* 0x0000000d04067227 */ /* 0x000fc800078e00ff */
[--C-:B------:R-:W-:Y:S02]  /*2db0*/  @!P6 IMAD.IADD R61, R61, 0x1, -R2.reuse ;  /* 0x000000013d3de824 */ /* 0x100fe400078e0a02 */
[----:B------:R-:W-:Y:S01]  /*2dc0*/  @!P2 IMAD.IADD R11, R11, 0x1, -R2 ;  /* 0x000000010b0ba824 */ /* 0x000fe200078e0a02 */
[C---:B------:R-:W-:Y:S01]  /*2dd0*/  ISETP.GT.U32.AND P2, PT, R2.reuse, R21, PT ;  /* 0x000000150200720c */ /* 0x040fe20003f44070 */
[----:B------:R-:W-:Y:S01]  /*2de0*/  IMAD.MOV R8, RZ, RZ, -R6 ;  /* 0x000000ffff087224 */ /* 0x000fe200078e0a06 */
[----:B------:R-:W-:Y:S01]  /*2df0*/  ISETP.GT.U32.AND P6, PT, R2, R61, PT ;  /* 0x0000003d0200720c */ /* 0x000fe20003fc4070 */
[----:B------:R-:W-:-:S04]  /*2e00*/  IMAD.HI.U32 R6, R4, R65, RZ ;  /* 0x0000004104067227 */ /* 0x000fc800078e00ff */
[----:B------:R-:W-:Y:S02]  /*2e10*/  IMAD.MOV R6, RZ, RZ, -R6 ;  /* 0x000000ffff067224 */ /* 0x000fe400078e0a06 */
[----:B------:R-:W-:-:S04]  /*2e20*/  IMAD.HI.U32 R7, R4, R67, RZ ;  /* 0x0000004304077227 */ /* 0x000fc800078e00ff */
[C---:B------:R-:W-:Y:S02]  /*2e30*/  IMAD R65, R2.reuse, R6, R65 ;  /* 0x0000000602417224 */ /* 0x040fe400078e0241 */
[----:B------:R-:W-:Y:S02]  /*2e40*/  IMAD.MOV R6, RZ, RZ, -R7 ;  /* 0x000000ffff067224 */ /* 0x000fe400078e0a07 */
[C---:B------:R-:W-:Y:S02]  /*2e50*/  IMAD R7, R2.reuse, R8, R13 ;  /* 0x0000000802077224 */ /* 0x040fe400078e020d */
[--C-:B------:R-:W-:Y:S01]  /*2e60*/  @!P2 IMAD.IADD R21, R21, 0x1, -R2.reuse ;  /* 0x000000011515a824 */ /* 0x100fe200078e0a02 */
[C---:B------:R-:W-:Y:S01]  /*2e70*/  ISETP.GT.U32.AND P2, PT, R2.reuse, R59, PT ;  /* 0x0000003b0200720c */ /* 0x040fe20003f44070 */
[----:B------:R-:W-:Y:S01]  /*2e80*/  @!P6 IMAD.IADD R61, R61, 0x1, -R2 ;  /* 0x000000013d3de824 */ /* 0x000fe200078e0a02 */
[C---:B------:R-:W-:Y:S01]  /*2e90*/  ISETP.GT.U32.AND P6, PT, R2.reuse, R7, PT ;  /* 0x000000070200720c */ /* 0x040fe20003fc4070 */
[----:B------:R-:W-:Y:S01]  /*2ea0*/  @!P0 IMAD.MOV R56, RZ, RZ, -R56 ;  /* 0x000000ffff388224 */ /* 0x000fe200078e0a38 */
[----:B------:R-:W-:Y:S01]  /*2eb0*/  ISETP.GT.U32.AND P0, PT, R2, R19, PT ;  /* 0x000000130200720c */ /* 0x000fe20003f04070 */
[----:B------:R-:W-:-:S02]  /*2ec0*/  IMAD.MOV.U32 R76, RZ, RZ, R11 ;  /* 0x000000ffff4c7224 */ /* 0x000fc400078e000b */
[----:B------:R-:W-:Y:S02]  /*2ed0*/  IMAD R67, R2, R6, R67 ;  /* 0x0000000602437224 */ /* 0x000fe400078e0243 */
[----:B------:R-:W-:Y:S02]  /*2ee0*/  @!P1 IMAD.MOV R76, RZ, RZ, -R76 ;  /* 0x000000ffff4c9224 */ /* 0x000fe400078e0a4c */
[----:B------:R-:W-:Y:S02]  /*2ef0*/  VIADD R6, R0, UR6 ;  /* 0x0000000600067c36 */ /* 0x000fe40008000000 */
[--C-:B------:R-:W-:Y:S01]  /*2f00*/  @!P2 IMAD.IADD R59, R59, 0x1, -R2.reuse ;  /* 0x000000013b3ba824 */ /* 0x100fe200078e0a02 */
[C---:B------:R-:W-:Y:S01]  /*2f10*/  ISETP.GT.U32.AND P2, PT, R2.reuse, R55, PT ;  /* 0x000000370200720c */ /* 0x040fe20003f44070 */
[--C-:B------:R-:W-:Y:S02]  /*2f20*/  @!P6 IMAD.IADD R7, R7, 0x1, -R2.reuse ;  /* 0x000000010707e824 */ /* 0x100fe400078e0a02 */
[----:B------:R-:W-:Y:S01]  /*2f30*/  @!P0 IMAD.IADD R19, R19, 0x1, -R2 ;  /* 0x0000000113138824 */ /* 0x000fe200078e0a02 */
[----:B------:R-:W-:Y:S01]  /*2f40*/  ISETP.GT.U32.AND P1, PT, R2, R59, PT ;  /* 0x0000003b0200720c */ /* 0x000fe20003f24070 */
[----:B------:R-:W-:Y:S01]  /*2f50*/  IMAD.HI.U32 R11, R4, R69, RZ ;  /* 0x00000045040b7227 */ /* 0x000fe200078e00ff */
[----:B------:R-:W-:-:S02]  /*2f60*/  ISETP.GT.U32.AND P0, PT, R2, R63, PT ;  /* 0x0000003f0200720c */ /* 0x000fc40003f04070 */
[----:B------:R-:W-:Y:S01]  /*2f70*/  ISETP.GT.U32.AND P6, PT, R2, R7, PT ;  /* 0x000000070200720c */ /* 0x000fe20003fc4070 */
[----:B------:R-:W-:Y:S02]  /*2f80*/  IMAD.MOV.U32 R74, RZ, RZ, R9 ;  /* 0x000000ffff4a7224 */ /* 0x000fe400078e0009 */
[----:B------:R-:W-:Y:S02]  /*2f90*/  VIADD R81, R6, 0x1c ;  /* 0x0000001c06517836 */ /* 0x000fe40000000000 */
[----:B------:R-:W-:Y:S02]  /*2fa0*/  IMAD.MOV R11, RZ, RZ, -R11 ;  /* 0x000000ffff0b7224 */ /* 0x000fe400078e0a0b */
[----:B------:R-:W-:Y:S01]  /*2fb0*/  @!P3 IMAD.MOV R74, RZ, RZ, -R74 ;  /* 0x000000ffff4ab224 */ /* 0x000fe200078e0a4a */
[C---:B------:R-:W-:Y:S01]  /*2fc0*/  ISETP.GT.U32.AND P3, PT, R2.reuse, R21, PT ;  /* 0x000000150200720c */ /* 0x040fe20003f64070 */
[--C-:B------:R-:W-:Y:S01]  /*2fd0*/  @!P2 IMAD.IADD R55, R55, 0x1, -R2.reuse ;  /* 0x000000013737a824 */ /* 0x100fe200078e0a02 */
[C---:B------:R-:W-:Y:S01]  /*2fe0*/  ISETP.GT.U32.AND P2, PT, R2.reuse, R65, PT ;  /* 0x000000410200720c */ /* 0x040fe20003f44070 */
[----:B------:R-:W-:Y:S01]  /*2ff0*/  IMAD R69, R2, R11, R69 ;  /* 0x0000000b02457224 */ /* 0x000fe200078e0245 */
[----:B------:R-:W-:Y:S01]  /*3000*/  IABS R13, R81 ;  /* 0x00000051000d7213 */ /* 0x000fe20000000000 */
[--C-:B------:R-:W-:Y:S01]  /*3010*/  @!P1 IMAD.IADD R59, R59, 0x1, -R2.reuse ;  /* 0x000000013b3b9824 */ /* 0x100fe200078e0a02 */
[----:B------:R-:W-:Y:S01]  /*3020*/  ISETP.GE.AND P1, PT, R5, RZ, PT ;  /* 0x000000ff0500720c */ /* 0x000fe20003f26270 */
[----:B------:R-:W-:-:S02]  /*3030*/  @!P0 IMAD.IADD R63, R63, 0x1, -R2 ;  /* 0x000000013f3f8824 */ /* 0x000fc400078e0a02 */
[----:B------:R-:W-:Y:S01]  /*3040*/  @!P6 IMAD.IADD R7, R7, 0x1, -R2 ;  /* 0x000000010707e824 */ /* 0x000fe200078e0a02 */
[----:B------:R-:W-:Y:S01]  /*3050*/  ISETP.GT.U32.AND P6, PT, R2, R69, PT ;  /* 0x000000450200720c */ /* 0x000fe20003fc4070 */
[----:B------:R-:W-:Y:S01]  /*3060*/  IMAD.HI.U32 R5, R4, R13, RZ ;  /* 0x0000000d04057227 */ /* 0x000fe200078e00ff */
[----:B------:R-:W-:-:S03]  /*3070*/  ISETP.GT.U32.AND P0, PT, R2, R63, PT ;  /* 0x0000003f0200720c */ /* 0x000fc60003f04070 */
[C---:B------:R-:W-:Y:S02]  /*3080*/  VIADD R82, R6.reuse, 0x3c ;  /* 0x0000003c06527836 */ /* 0x040fe40000000000 */
[----:B------:R-:W-:Y:S02]  /*3090*/  IMAD.MOV R5, RZ, RZ, -R5 ;  /* 0x000000ffff057224 */ /* 0x000fe400078e0a05 */
[--C-:B------:R-:W-:Y:S01]  /*30a0*/  @!P3 IMAD.IADD R21, R21, 0x1, -R2.reuse ;  /* 0x000000011515b824 */ /* 0x100fe200078e0a02 */
[----:B------:R-:W-:Y:S01]  /*30b0*/  ISETP.GE.AND P3, PT, R15, RZ, PT ;  /* 0x000000ff0f00720c */ /* 0x000fe20003f66270 */
[----:B------:R-:W-:Y:S01]  /*30c0*/  VIADD R83, R6, 0x5c ;  /* 0x0000005c06537836 */ /* 0x000fe20000000000 */
[----:B------:R-:W-:Y:S01]  /*30d0*/  IABS R15, R82 ;  /* 0x00000052000f7213 */ /* 0x000fe20000000000 */
[--C-:B------:R-:W-:Y:S02]  /*30e0*/  @!P2 IMAD.IADD R65, R65, 0x1, -R2.reuse ;  /* 0x000000014141a824 */ /* 0x100fe400078e0a02 */
[C---:B------:R-:W-:Y:S01]  /*30f0*/  IMAD R5, R2.reuse, R5, R13 ;  /* 0x0000000502057224 */ /* 0x040fe200078e020d */
[----:B------:R-:W-:Y:S01]  /*3100*/  IABS R17, R83 ;  /* 0x0000005300117213 */ /* 0x000fe20000000000 */
[----:B------:R-:W-:Y:S01]  /*3110*/  @!P6 IMAD.IADD R69, R69, 0x1, -R2 ;  /* 0x000000014545e824 */ /* 0x000fe200078e0a02 */
[----:B------:R-:W-:Y:S01]  /*3120*/  ISETP.GT.U32.AND P2, PT, R2, R65, PT ;  /* 0x000000410200720c */ /* 0x000fe20003f44070 */
[----:B------:R-:W-:Y:S01]  /*3130*/  IMAD.HI.U32 R8, R4, R15, RZ ;  /* 0x0000000f04087227 */ /* 0x000fe200078e00ff */
[----:B------:R-:W-:-:S03]  /*3140*/  ISETP.GT.U32.AND P6, PT, R2, R5, PT ;  /* 0x000000050200720c */ /* 0x000fc60003fc4070 */
[----:B------:R-:W-:Y:S01]  /*3150*/  @!P0 IMAD.IADD R63, R63, 0x1, -R2 ;  /* 0x000000013f3f8824 */ /* 0x000fe200078e0a02 */
[----:B------:R-:W-:Y:S01]  /*3160*/  ISETP.GT.U32.AND P0, PT, R2, R67, PT ;  /* 0x000000430200720c */ /* 0x000fe20003f04070 */
[----:B------:R-:W-:-:S04]  /*3170*/  IMAD.HI.U32 R9, R4, R17, RZ ;  /* 0x0000001104097227 */ /* 0x000fc800078e00ff */
[----:B------:R-:W-:Y:S02]  /*3180*/  IMAD.MOV R8, RZ, RZ, -R8 ;  /* 0x000000ffff087224 */ /* 0x000fe400078e0a08 */
[----:B------:R-:W-:Y:S02]  /*3190*/  IMAD.MOV R11, RZ, RZ, -R9 ;  /* 0x000000ffff0b7224 */ /* 0x000fe400078e0a09 */
[----:B------:R-:W-:Y:S02]  /*31a0*/  IMAD R9, R2, R8, R15 ;  /* 0x0000000802097224 */ /* 0x000fe400078e020f */
[C---:B------:R-:W-:Y:S02]  /*31b0*/  VIADD R84, R6.reuse, 0x7c ;  /* 0x0000007c06547836 */ /* 0x040fe40000000000 */
[----:B------:R-:W-:Y:S01]  /*31c0*/  @!P2 IMAD.IADD R65, R65, 0x1, -R2 ;  /* 0x000000014141a824 */ /* 0x000fe200078e0a02 */
[----:B------:R-:W-:Y:S01]  /*31d0*/  ISETP.GE.AND P2, PT, R23, RZ, PT ;  /* 0x000000ff1700720c */ /* 0x000fe20003f46270 */
[C---:B------:R-:W-:Y:S01]  /*31e0*/  VIADD R85, R6.reuse, 0x9c ;  /* 0x0000009c06557836 */ /* 0x040fe20000000000 */
[----:B------:R-:W-:Y:S01]  /*31f0*/  IABS R15, R84 ;  /* 0x00000054000f7213 */ /* 0x000fe20000000000 */
[----:B------:R-:W-:-:S02]  /*3200*/  VIADD R86, R6, 0xbc ;  /* 0x000000bc06567836 */ /* 0x000fc40000000000 */
[--C-:B------:R-:W-:Y:S01]  /*3210*/  @!P6 IMAD.IADD R5, R5, 0x1, -R2.reuse ;  /* 0x000000010505e824 */ /* 0x100fe200078e0a02 */
[C---:B------:R-:W-:Y:S01]  /*3220*/  ISETP.GT.U32.AND P6, PT, R2.reuse, R9, PT ;  /* 0x000000090200720c */ /* 0x040fe20003fc4070 */
[----:B------:R-:W-:Y:S01]  /*3230*/  IMAD R11, R2, R11, R17 ;  /* 0x0000000b020b7224 */ /* 0x000fe200078e0211 */
[----:B------:R-:W-:Y:S01]  /*3240*/  IABS R17, R85 ;  /* 0x0000005500117213 */ /* 0x000fe20000000000 */
[C---:B------:R-:W-:Y:S01]  /*3250*/  VIADD R87, R6.reuse, 0xdc ;  /* 0x000000dc06577836 */ /* 0x040fe20000000000 */
[----:B------:R-:W-:Y:S01]  /*3260*/  IABS R23, R86 ;  /* 0x0000005600177213 */ /* 0x000fe20000000000 */
[----:B------:R-:W-:Y:S01]  /*3270*/  @!P0 IMAD.IADD R67, R67, 0x1, -R2 ;  /* 0x0000000143438824 */ /* 0x000fe200078e0a02 */
[----:B------:R-:W-:Y:S01]  /*3280*/  ISETP.GE.AND P0, PT, R71, RZ, PT ;  /* 0x000000ff4700720c */ /* 0x000fe20003f06270 */
[----:B------:R-:W-:Y:S01]  /*3290*/  VIADD R79, R6, 0xfc ;  /* 0x000000fc064f7836 */ /* 0x000fe20000000000 */
[----:B------:R-:W-:Y:S01]  /*32a0*/  IABS R73, R87 ;  /* 0x0000005700497213 */ /* 0x000fe20000000000 */
[----:B------:R-:W-:-:S03]  /*32b0*/  IMAD.HI.U32 R6, R4, R15, RZ ;  /* 0x0000000f04067227 */ /* 0x000fc600078e00ff */
[----:B------:R-:W-:Y:S01]  /*32c0*/  IABS R75, R79 ;  /* 0x0000004f004b7213 */ /* 0x000fe20000000000 */
[----:B------:R-:W-:Y:S01]  /*32d0*/  @!P4 IMAD.MOV R19, RZ, RZ, -R19 ;  /* 0x000000ffff13c224 */ /* 0x000fe200078e0a13 */
[----:B------:R-:W-:Y:S01]  /*32e0*/  ISETP.GT.U32.AND P4, PT, R2, R67, PT ;  /* 0x000000430200720c */ /* 0x000fe20003f84070 */
[----:B------:R-:W-:-:S04]  /*32f0*/  IMAD.HI.U32 R8, R4, R17, RZ ;  /* 0x0000001104087227 */ /* 0x000fc800078e00ff */
[----:B------:R-:W-:Y:S02]  /*3300*/  IMAD.MOV.U32 R78, RZ, RZ, R55 ;  /* 0x000000ffff4e7224 */ /* 0x000fe400078e0037 */
[----:B------:R-:W-:Y:S02]  /*3310*/  IMAD.MOV.U32 R80, RZ, RZ, R59 ;  /* 0x000000ffff507224 */ /* 0x000fe400078e003b */
[C---:B------:R-:W-:Y:S01]  /*3320*/  IMAD.HI.U32 R13, R4.reuse, R23, RZ ;  /* 0x00000017040d7227 */ /* 0x040fe200078e00ff */
[----:B------:R-:W1:Y:S03]  /*3330*/  LDC R59, c[0x0][0x3a0] ;  /* 0x0000e800ff3b7b82 */ /* 0x000e660000000800 */
[----:B------:R-:W-:Y:S02]  /*3340*/  IMAD.MOV R6, RZ, RZ, -R6 ;  /* 0x000000ffff067224 */ /* 0x000fe400078e0a06 */
[----:B------:R-:W-:-:S04]  /*3350*/  IMAD.HI.U32 R14, R4, R73, RZ ;  /* 0x00000049040e7227 */ /* 0x000fc800078e00ff */
[----:B------:R-:W-:Y:S02]  /*3360*/  IMAD.MOV R8, RZ, RZ, -R8 ;  /* 0x000000ffff087224 */ /* 0x000fe400078e0a08 */
[----:B------:R-:W-:Y:S01]  /*3370*/  @!P3 IMAD.MOV R78, RZ, RZ, -R78 ;  /* 0x000000ffff4eb224 */ /* 0x000fe200078e0a4e */
[C---:B------:R-:W-:Y:S01]  /*3380*/  ISETP.GT.U32.AND P3, PT, R2.reuse, R5, PT ;  /* 0x000000050200720c */ /* 0x040fe20003f64070 */
[----:B------:R-:W-:Y:S01]  /*3390*/  @!P2 IMAD.MOV R80, RZ, RZ, -R80 ;  /* 0x000000ffff50a224 */ /* 0x000fe200078e0a50 */
[----:B------:R-:W-:Y:S01]  /*33a0*/  ISETP.GT.U32.AND P2, PT, R2, R11, PT ;  /* 0x0000000b0200720c */ /* 0x000fe20003f44070 */
[----:B------:R-:W-:-:S04]  /*33b0*/  IMAD.HI.U32 R4, R4, R75, RZ ;  /* 0x0000004b04047227 */ /* 0x000fc800078e00ff */
[----:B------:R-:W-:Y:S02]  /*33c0*/  IMAD.MOV R71, RZ, RZ, -R13 ;  /* 0x000000ffff477224 */ /* 0x000fe400078e0a0d */
[----:B------:R-:W-:Y:S01]  /*33d0*/  @!P6 IMAD.IADD R9, R9, 0x1, -R2 ;  /* 0x000000010909e824 */ /* 0x000fe200078e0a02 */
[C---:B------:R-:W-:Y:S01]  /*33e0*/  ISETP.GT.U32.AND P6, PT, R2.reuse, R69, PT ;  /* 0x000000450200720c */ /* 0x040fe20003fc4070 */
[----:B------:R-:W-:Y:S02]  /*33f0*/  IMAD.MOV.U32 R158, RZ, RZ, R21 ;  /* 0x000000ffff9e7224 */ /* 0x000fe400078e0015 */
[C---:B------:R-:W-:Y:S02]  /*3400*/  IMAD R13, R2.reuse, R6, R15 ;  /* 0x00000006020d7224 */ /* 0x040fe400078e020f */
[----:B------:R-:W-:Y:S02]  /*3410*/  IMAD R15, R2, R8, R17 ;  /* 0x00000008020f7224 */ /* 0x000fe400078e0211 */
[----:B------:R-:W-:-:S02]  /*3420*/  IMAD.MOV R4, RZ, RZ, -R4 ;  /* 0x000000ffff047224 */ /* 0x000fc400078e0a04 */
[C---:B------:R-:W-:Y:S02]  /*3430*/  IMAD R17, R2.reuse, R71, R23 ;  /* 0x0000004702117224 */ /* 0x040fe400078e0217 */
[----:B------:R-:W-:Y:S01]  /*3440*/  @!P5 IMAD.MOV R158, RZ, RZ, -R158 ;  /* 0x000000ffff9ed224 */ /* 0x000fe200078e0a9e */
[C---:B------:R-:W-:Y:S01]  /*3450*/  ISETP.GT.U32.AND P5, PT, R2.reuse, R9, PT ;  /* 0x000000090200720c */ /* 0x040fe20003fa4070 */
[----:B------:R-:W-:Y:S01]  /*3460*/  @!P0 IMAD.MOV R61, RZ, RZ, -R61 ;  /* 0x000000ffff3d8224 */ /* 0x000fe200078e0a3d */
[C---:B------:R-:W-:Y:S01]  /*3470*/  ISETP.GT.U32.AND P0, PT, R2.reuse, R13, PT ;  /* 0x0000000d0200720c */ /* 0x040fe20003f04070 */
[----:B------:R-:W-:Y:S01]  /*3480*/  @!P4 IMAD.IADD R67, R67, 0x1, -R2 ;  /* 0x000000014343c824 */ /* 0x000fe200078e0a02 */
[C---:B------:R-:W-:Y:S01]  /*3490*/  ISETP.GT.U32.AND P4, PT, R2.reuse, R15, PT ;  /* 0x0000000f0200720c */ /* 0x040fe20003f84070 */
[----:B------:R-:W-:Y:S01]  /*34a0*/  @!P1 IMAD.MOV R7, RZ, RZ, -R7 ;  /* 0x000000ffff079224 */ /* 0x000fe200078e0a07 */
[C---:B------:R-:W-:Y:S01]  /*34b0*/  ISETP.GT.U32.AND P1, PT, R2.reuse, R17, PT ;  /* 0x000000110200720c */ /* 0x040fe20003f24070 */
[----:B------:R-:W-:-:S02]  /*34c0*/  IMAD R71, R2, R4, R75 ;  /* 0x0000000402477224 */ /* 0x000fc400078e024b */
[----:B------:R-:W-:Y:S01]  /*34d0*/  IMAD.MOV R14, RZ, RZ, -R14 ;  /* 0x000000ffff0e7224 */ /* 0x000fe200078e0a0e */
[----:B------:R-:W2:Y:S01]  /*34e0*/  LDS R4, [UR18] ;  /* 0x00000012ff047984 */ /* 0x000ea20008000800 */
[--C-:B------:R-:W-:Y:S01]  /*34f0*/  @!P3 IMAD.IADD R5, R5, 0x1, -R2.reuse ;  /* 0x000000010505b824 */ /* 0x100fe200078e0a02 */
[----:B------:R-:W-:Y:S01]  /*3500*/  ISETP.GE.AND P3, PT, R88, RZ, PT ;  /* 0x000000ff5800720c */ /* 0x000fe20003f66270 */
[--C-:B------:R-:W-:Y:S01]  /*3510*/  @!P2 IMAD.IADD R11, R11, 0x1, -R2.reuse ;  /* 0x000000010b0ba824 */ /* 0x100fe200078e0a02 */
[----:B------:R-:W-:Y:S01]  /*3520*/  ISETP.GE.AND P2, PT, R89, RZ, PT ;  /* 0x000000ff5900720c */ /* 0x000fe20003f46270 */
[C---:B------:R-:W-:Y:S02]  /*3530*/  IMAD R23, R2.reuse, R14, R73 ;  /* 0x0000000e02177224 */ /* 0x040fe400078e0249 */
[--C-:B------:R-:W-:Y:S02]  /*3540*/  @!P6 IMAD.IADD R69, R69, 0x1, -R2.reuse ;  /* 0x000000014545e824 */ /* 0x100fe400078e0a02 */
[--C-:B------:R-:W-:Y:S01]  /*3550*/  @!P5 IMAD.IADD R9, R9, 0x1, -R2.reuse ;  /* 0x000000010909d824 */ /* 0x100fe200078e0a02 */
[C---:B------:R-:W-:Y:S01]  /*3560*/  ISETP.GT.U32.AND P6, PT, R2.reuse, R23, PT ;  /* 0x000000170200720c */ /* 0x040fe20003fc4070 */
[--C-:B------:R-:W-:Y:S01]  /*3570*/  @!P0 IMAD.IADD R13, R13, 0x1, -R2.reuse ;  /* 0x000000010d0d8824 */ /* 0x100fe200078e0a02 */
[----:B------:R-:W-:Y:S01]  /*3580*/  ISETP.GT.U32.AND P5, PT, R2, R71, PT ;  /* 0x000000470200720c */ /* 0x000fe20003fa4070 */
[--C-:B------:R-:W-:Y:S01]  /*3590*/  @!P4 IMAD.IADD R15, R15, 0x1, -R2.reuse ;  /* 0x000000010f0fc824 */ /* 0x100fe200078e0a02 */
[----:B------:R-:W-:Y:S01]  /*35a0*/  ISETP.GE.AND P0, PT, R90, RZ, PT ;  /* 0x000000ff5a00720c */ /* 0x000fe20003f06270 */
[--C-:B------:R-:W-:Y:S01]  /*35b0*/  @!P1 IMAD.IADD R17, R17, 0x1, -R2.reuse ;  /* 0x0000000111119824 */ /* 0x100fe200078e0a02 */
[----:B------:R-:W-:Y:S01]  /*35c0*/  ISETP.GE.AND P4, PT, R77, RZ, PT ;  /* 0x000000ff4d00720c */ /* 0x000fe20003f86270 */
[----:B------:R-:W-:Y:S01]  /*35d0*/  @!P3 IMAD.MOV R63, RZ, RZ, -R63 ;  /* 0x000000ffff3fb224 */ /* 0x000fe200078e0a3f */
[----:B------:R-:W-:Y:S01]  /*35e0*/  ISETP.GE.AND P1, PT, R81, RZ, PT ;  /* 0x000000ff5100720c */ /* 0x000fe20003f26270 */
[----:B------:R-:W-:Y:S01]  /*35f0*/  @!P2 IMAD.MOV R65, RZ, RZ, -R65 ;  /* 0x000000ffff41a224 */ /* 0x000fe200078e0a41 */
[C---:B------:R-:W-:Y:S01]  /*3600*/  ISETP.GT.U32.AND P3, PT, R2.reuse, R11, PT ;  /* 0x0000000b0200720c */ /* 0x040fe20003f64070 */
[----:B-1----:R-:W-:Y:S01]  /*3610*/  VIADD R6, R59, 0xffffffff ;  /* 0xffffffff3b067836 */ /* 0x002fe20000000000 */
[----:B------:R-:W-:Y:S01]  /*3620*/  ISETP.GT.U32.AND P2, PT, R2, R13, PT ;  /* 0x0000000d0200720c */ /* 0x000fe20003f44070 */
[--C-:B------:R-:W-:Y:S01]  /*3630*/  @!P6 IMAD.IADD R23, R23, 0x1, -R2.reuse ;  /* 0x000000011717e824 */ /* 0x100fe200078e0a02 */
[----:B------:R-:W-:Y:S01]  /*3640*/  ISETP.GE.AND P6, PT, R82, RZ, PT ;  /* 0x000000ff5200720c */ /* 0x000fe20003fc6270 */
[----:B------:R-:W-:-:S02]  /*3650*/  @!P5 IMAD.IADD R71, R71, 0x1, -R2 ;  /* 0x000000014747d824 */ /* 0x000fc400078e0a02 */
[----:B------:R-:W-:Y:S01]  /*3660*/  @!P0 IMAD.MOV R67, RZ, RZ, -R67 ;  /* 0x000000ffff438224 */ /* 0x000fe200078e0a43 */
[C---:B------:R-:W-:Y:S01]  /*3670*/  ISETP.GT.U32.AND P0, PT, R2.reuse, R15, PT ;  /* 0x0000000f0200720c */ /* 0x040fe20003f04070 */
[----:B------:R-:W-:Y:S01]  /*3680*/  @!P4 IMAD.MOV R69, RZ, RZ, -R69 ;  /* 0x000000ffff45c224 */ /* 0x000fe200078e0a45 */
[C---:B------:R-:W-:Y:S01]  /*3690*/  ISETP.GT.U32.AND P4, PT, R2.reuse, R17, PT ;  /* 0x000000110200720c */ /* 0x040fe20003f84070 */
[----:B------:R-:W-:Y:S01]  /*36a0*/  @!P1 IMAD.MOV R5, RZ, RZ, -R5 ;  /* 0x000000ffff059224 */ /* 0x000fe200078e0a05 */
[C---:B------:R-:W-:Y:S01]  /*36b0*/  ISETP.GT.U32.AND P5, PT, R2.reuse, R23, PT ;  /* 0x000000170200720c */ /* 0x040fe20003fa4070 */
[--C-:B------:R-:W-:Y:S01]  /*36c0*/  @!P3 IMAD.IADD R11, R11, 0x1, -R2.reuse ;  /* 0x000000010b0bb824 */ /* 0x100fe200078e0a02 */
[----:B------:R-:W-:Y:S01]  /*36d0*/  ISETP.GT.U32.AND P1, PT, R2, R71, PT ;  /* 0x000000470200720c */ /* 0x000fe20003f24070 */
[--C-:B------:R-:W-:Y:S01]  /*36e0*/  @!P2 IMAD.IADD R13, R13, 0x1, -R2.reuse ;  /* 0x000000010d0da824 */ /* 0x100fe200078e0a02 */
[----:B------:R-:W-:Y:S01]  /*36f0*/  ISETP.GE.AND P3, PT, R84, RZ, PT ;  /* 0x000000ff5400720c */ /* 0x000fe20003f66270 */
[----:B------:R-:W-:Y:S01]  /*3700*/  VIADD R8, R59, 0xfffffffe ;  /* 0xfffffffe3b087836 */ /* 0x000fe20000000000 */
[----:B------:R-:W-:Y:S01]  /*3710*/  ISETP.GE.AND P2, PT, R85, RZ, PT ;  /* 0x000000ff5500720c */ /* 0x000fe20003f46270 */
[----:B------:R-:W-:Y:S01]  /*3720*/  @!P6 IMAD.MOV R9, RZ, RZ, -R9 ;  /* 0x000000ffff09e224 */ /* 0x000fe200078e0a09 */
[----:B--2---:R-:W-:Y:S01]  /*3730*/  R2UR UR19, R4 ;  /* 0x00000000041372ca */ /* 0x004fe200000e0000 */
[--C-:B------:R-:W-:Y:S01]  /*3740*/  @!P0 IMAD.IADD R15, R15, 0x1, -R2.reuse ;  /* 0x000000010f0f8824 */ /* 0x100fe200078e0a02 */
[----:B------:R-:W-:Y:S01]  /*3750*/  ISETP.GE.AND P0, PT, R86, RZ, PT ;  /* 0x000000ff5600720c */ /* 0x000fe20003f06270 */
[--C-:B------:R-:W-:Y:S01]  /*3760*/  @!P4 IMAD.IADD R17, R17, 0x1, -R2.reuse ;  /* 0x000000011111c824 */ /* 0x100fe200078e0a02 */
[----:B------:R-:W-:Y:S01]  /*3770*/  BAR.SYNC.DEFER_BLOCKING 0x0 ;  /* 0x0000000000007b1d */ /* 0x000fe20000010000 */
[--C-:B------:R-:W-:Y:S01]  /*3780*/  @!P5 IMAD.IADD R23, R23, 0x1, -R2.reuse ;  /* 0x000000011717d824 */ /* 0x100fe200078e0a02 */
[----:B------:R-:W-:Y:S01]  /*3790*/  ISETP.GE.AND P4, PT, R87, RZ, PT ;  /* 0x000000ff5700720c */ /* 0x000fe20003f86270 */
[----:B------:R-:W-:Y:S01]  /*37a0*/  @!P1 IMAD.IADD R71, R71, 0x1, -R2 ;  /* 0x0000000147479824 */ /* 0x000fe200078e0a02 */
[----:B------:R-:W-:Y:S01]  /*37b0*/  ISETP.GE.AND P6, PT, R83, RZ, PT ;  /* 0x000000ff5300720c */ /* 0x000fe20003fc6270 */
[----:B------:R-:W-:Y:S01]  /*37c0*/  IMAD.MOV.U32 R2, RZ, RZ, R13 ;  /* 0x000000ffff027224 */ /* 0x000fe200078e000d */
[----:B------:R-:W-:Y:S01]  /*37d0*/  ISETP.GE.AND P5, PT, R79, RZ, PT ;  /* 0x000000ff4f00720c */ /* 0x000fe20003fa6270 */
[----:B------:R-:W-:Y:S01]  /*37e0*/  IMAD.MOV.U32 R4, RZ, RZ, R15 ;  /* 0x000000ffff047224 */ /* 0x000fe200078e000f */
[----:B------:R-:W-:Y:S01]  /*37f0*/  ISETP.GE.AND P1, PT, R247, RZ, PT ;  /* 0x000000fff700720c */ /* 0x000fe20003f26270 */
[----:B------:R-:W-:Y:S01]  /*3800*/  @!P3 IMAD.MOV R2, RZ, RZ, -R2 ;  /* 0x000000ffff02b224 */ /* 0x000fe200078e0a02 */
[----:B------:R-:W-:Y:S01]  /*3810*/  ISETP.GE.U32.AND P3, PT, R6, 0x7fffffe0, PT ;  /* 0x7fffffe00600780c */ /* 0x000fe20003f66070 */
[----:B------:R-:W-:Y:S01]  /*3820*/  @!P2 IMAD.MOV R4, RZ, RZ, -R4 ;  /* 0x000000ffff04a224 */ /* 0x000fe200078e0a04 */
[----:B------:R-:W-:Y:S01]  /*3830*/  ISETP.GE.U32.AND P2, PT, R8, 0x7fffffdf, PT ;  /* 0x7fffffdf0800780c */ /* 0x000fe20003f46070 */
[----:B------:R-:W-:Y:S01]  /*3840*/  IMAD.MOV.U32 R6, RZ, RZ, R17 ;  /* 0x000000ffff067224 */ /* 0x000fe200078e0011 */
[----:B------:R-:W-:Y:S01]  /*3850*/  UIADD3 UR12, UPT, UPT, UR19, UR4, URZ ;  /* 0x00000004130c7290 */ /* 0x000fe2000fffe0ff */
[----:B------:R-:W-:-:S02]  /*3860*/  VIADD R8, R59, 0xfffffffd ;  /* 0xfffffffd3b087836 */ /* 0x000fc40000000000 */
[----:B------:R-:W-:Y:S02]  /*3870*/  @!P0 IMAD.MOV R6, RZ, RZ, -R6 ;  /* 0x000000ffff068224 */ /* 0x000fe400078e0a06 */
[----:B------:R-:W-:Y:S01]  /*3880*/  IMAD.MOV.U32 R14, RZ, RZ, R11 ;  /* 0x000000ffff0e7224 */ /* 0x000fe200078e000b */
[----:B------:R-:W-:Y:S01]  /*3890*/  ISETP.GE.U32.AND P0, PT, R8, 0x7fffffde, PT ;  /* 0x7fffffde0800780c */ /* 0x000fe20003f06070 */
[----:B------:R-:W-:Y:S02]  /*38a0*/  IMAD.MOV.U32 R8, RZ, RZ, R23 ;  /* 0x000000ffff087224 */ /* 0x000fe400078e0017 */
[----:B------:R-:W-:Y:S01]  /*38b0*/  @!P6 IMAD.MOV R14, RZ, RZ, -R14 ;  /* 0x000000ffff0ee224 */ /* 0x000fe200078e0a0e */
[----:B------:R-:W-:Y:S01]  /*38c0*/  ISETP.NE.AND P6, PT, R39, RZ, PT ;  /* 0x000000ff2700720c */ /* 0x000fe20003fc5270 */
[----:B------:R-:W-:Y:S01]  /*38d0*/  @!P4 IMAD.MOV R8, RZ, RZ, -R8 ;  /* 0x000000ffff08c224 */ /* 0x000fe200078e0a08 */
[----:B------:R-:W-:Y:S01]  /*38e0*/  ISETP.NE.AND P4, PT, R38, RZ, PT ;  /* 0x000000ff2600720c */ /* 0x000fe20003f85270 */
[----:B------:R-:W-:Y:S01]  /*38f0*/  @!P5 IMAD.MOV R71, RZ, RZ, -R71 ;  /* 0x000000ffff47d224 */ /* 0x000fe200078e0a47 */
[----:B------:R-:W-:Y:S01]  /*3900*/  LOP3.LUT R39, RZ, R39, RZ, 0x33, !PT ;  /* 0x00000027ff277212 */ /* 0x000fe200078e33ff */
[----:B------:R-:W-:Y:S01]  /*3910*/  @!P1 IMAD.MOV R3, RZ, RZ, -R3 ;  /* 0x000000ffff039224 */ /* 0x000fe200078e0a03 */
[----:B------:R-:W-:-:S02]  /*3920*/  ISETP.NE.U32.AND P1, PT, R206, RZ, PT ;  /* 0x000000ffce00720c */ /* 0x000fc40003f25070 */
[C---:B------:R-:W-:Y:S02]  /*3930*/  SEL R23, R39.reuse, R22, !P6 ;  /* 0x0000001627177207 */ /* 0x040fe40007000000 */
[C---:B------:R-:W-:Y:S02]  /*3940*/  SEL R22, R39.reuse, R54, !P6 ;  /* 0x0000003627167207 */ /* 0x040fe40007000000 */
[C---:B------:R-:W-:Y:S02]  /*3950*/  SEL R149, R39.reuse, R19, !P6 ;  /* 0x0000001327957207 */ /* 0x040fe40007000000 */
[----:B------:R-:W-:Y:S01]  /*3960*/  SEL R17, R39, R4, !P6 ;  /* 0x0000000427117207 */ /* 0x000fe20007000000 */
[----:B------:R-:W-:Y:S01]  /*3970*/  VIADD R4, R59, 0xfffffffc ;  /* 0xfffffffc3b047836 */ /* 0x000fe20000000000 */
[C---:B------:R-:W-:Y:S02]  /*3980*/  SEL R55, R39.reuse, R7, !P6 ;  /* 0x0000000727377207 */ /* 0x040fe40007000000 */
[----:B------:R-:W-:-:S02]  /*3990*/  SEL R36, R39, R36, !P6 ;  /* 0x0000002427247207 */ /* 0x000fc40007000000 */
[C---:B------:R-:W-:Y:S02]  /*39a0*/  SEL R53, R39.reuse, R53, !P6 ;  /* 0x0000003527357207 */ /* 0x040fe40007000000 */
[C---:B------:R-:W-:Y:S02]  /*39b0*/  SEL R35, R39.reuse, R35, !P6 ;  /* 0x0000002327237207 */ /* 0x040fe40007000000 */
[C---:B------:R-:W-:Y:S02]  /*39c0*/  SEL R51, R39.reuse, R51, !P6 ;  /* 0x0000003327337207 */ /* 0x040fe40007000000 */
[C---:B------:R-:W-:Y:S02]  /*39d0*/  SEL R34, R39.reuse, R34, !P6 ;  /* 0x0000002227227207 */ /* 0x040fe40007000000 */
        /* <DEDUP_REMOVED lines=53> */
[----:B------:R-:W-:Y:S02]  /*3d30*/  SEL R109, R39, R71, !P6 ;  /* 0x00000047276d7207 */ /* 0x000fe40007000000 */
[----:B------:R-:W-:Y:S01]  /*3d40*/  @!P4 LOP3.LUT R3, RZ, R38, RZ, 0x33, !PT ;  /* 0x00000026ff03c212 */ /* 0x000fe200078e33ff */
[----:B0---4-:R-:W-:Y:S06]  /*3d50*/  BRA.U UP0, `(.L_x_5) ;  /* 0x0000000100187547 */ /* 0x011fec000b800000 */
[----:B------:R-:W-:Y:S01]  /*3d60*/  ELECT P4, URZ, PT ;  /* 0x0000000000ff782f */ /* 0x000fe20003880000 */
[----:B------:R-:W-:Y:S01]  /*3d70*/  IMAD.MOV.U32 R2, RZ, RZ, 0x1 ;  /* 0x00000001ff027424 */ /* 0x000fe200078e00ff */
[----:B------:R-:W-:Y:S01]  /*3d80*/  UMOV UR4, 0x40 ;  /* 0x0000004000047882 */ /* 0x000fe20000000000 */
[----:B------:R-:W-:Y:S01]  /*3d90*/  UVIRTCOUNT.DEALLOC.SMPOOL 0x80 ;  /* 0x000000800000784c */ /* 0x000fe20000000000 */
[----:B------:R-:W-:-:S09]  /*3da0*/  ULEA UR4, UR5, UR4, 0x18 ;  /* 0x0000000405047291 */ /* 0x000fd2000f8ec0ff */
[----:B------:R0:W-:Y:S03]  /*3db0*/  @P4 STS.U8 [UR4], R2 ;  /* 0x00000002ff004988 */ /* 0x0001e60008000004 */
.L_x_5:
[----:B------:R-:W-:Y:S01]  /*3dc0*/  STTM.x64 tmem[UR12], RZ ;  /* 0x000000ff000079ed */ /* 0x000fe2000834000c */
[----:B------:R-:W-:Y:S01]  /*3dd0*/  STTM.x64 tmem[UR12+0x40], RZ ;  /* 0x000040ff000079ed */ /* 0x000fe2000834000c */
[----:B------:R-:W-:Y:S01]  /*3de0*/  STTM.x64 tmem[UR12+0x80], RZ ;  /* 0x000080ff000079ed */ /* 0x000fe2000834000c */
[----:B------:R-:W-:Y:S01]  /*3df0*/  STTM.x64 tmem[UR12+0xc0], RZ ;  /* 0x0000c0ff000079ed */ /* 0x000fe2000834000c */
[----:B------:R-:W1:Y:S02]  /*3e00*/  FENCE.VIEW.ASYNC.T ;  /* 0x00000000000073c6 */ /* 0x000e640000000200 */
[----:B-1----:R-:W-:Y:S01]  /*3e10*/  VOTEU.ALL UP1, P1 ;  /* 0x0000000000ff7886 */ /* 0x002fe20000820000 */
[----:B------:R-:W-:Y:S01]  /*3e20*/  UMOV UR4, 0x1 ;  /* 0x0000000100047882 */ /* 0x000fe20000000000 */
[----:B------:R-:W-:Y:S01]  /*3e30*/  UMOV UR13, UR10 ;  /* 0x0000000a000d7c82 */ /* 0x000fe20008000000 */
[----:B------:R-:W-:Y:S01]  /*3e40*/  VOTEU.ALL UP2, P1 ;  /* 0x0000000000ff7886 */ /* 0x000fe20000840000 */
[----:B------:R-:W-:Y:S01]  /*3e50*/  IMAD R117, R3, UR7, RZ ;  /* 0x0000000703757c24 */ /* 0x000fe2000f8e02ff */
[----:B------:R-:W-:-:S04]  /*3e60*/  @!UP1 UIADD3 UR8, UPT, UPT, -UR4, 0x100000, URZ ;  /* 0x0010000004089890 */ /* 0x000fc8000fffe1ff */
[----:B------:R-:W-:Y:S02]  /*3e70*/  @!UP1 USHF.L.U32 UR9, UR8, 0xb, URZ ;  /* 0x0000000b08099899 */ /* 0x000fe400080006ff */
[----:B------:R-:W-:Y:S01]  /*3e80*/  @!UP1 USHF.L.U32 UR8, UR8, 0x1, URZ ;  /* 0x0000000108089899 */ /* 0x000fe200080006ff */
[----:B------:R-:W-:Y:S01]  /*3e90*/  BAR.SYNC.DEFER_BLOCKING 0x0 ;  /* 0x0000000000007b1d */ /* 0x000fe20000010000 */
[----:B------:R-:W-:Y:S02]  /*3ea0*/  PRMT R61, RZ, 0x7610, R61 ;  /* 0x00007610ff3d7816 */ /* 0x000fe4000000003d */
[----:B------:R-:W-:Y:S02]  /*3eb0*/  SHF.R.S32.HI R160, RZ, 0x1f, R117 ;  /* 0x0000001fffa07819 */ /* 0x000fe40000011475 */
[----:B------:R-:W-:Y:S01]  /*3ec0*/  IADD3 R6, P4, PT, R117, UR20, RZ ;  /* 0x0000001475067c10 */ /* 0x000fe2000ff9e0ff */
[----:B------:R-:W-:Y:S01]  /*3ed0*/  IMAD.SHL.U32 R239, R118, 0x2, RZ ;  /* 0x0000000276ef7824 */ /* 0x000fe200078e00ff */
[----:B------:R-:W-:Y:S01]  /*3ee0*/  SHF.R.S32.HI R240, RZ, 0x1f, R118 ;  /* 0x0000001ffff07819 */ /* 0x000fe20000011476 */
[----:B------:R-:W-:Y:S01]  /*3ef0*/  VIADD R5, R59, 0xfffffffb ;  /* 0xfffffffb3b057836 */ /* 0x000fe20000000000 */
[----:B------:R-:W-:-:S02]  /*3f00*/  IADD3.X R7, PT, PT, R160, UR21, RZ, P4, !PT ;  /* 0x00000015a0077c10 */ /* 0x000fc4000a7fe4ff */
[----:B------:R-:W-:Y:S01]  /*3f10*/  ISETP.GE.U32.AND P5, PT, R4, 0x7fffffdd, PT ;  /* 0x7fffffdd0400780c */ /* 0x000fe20003fa6070 */
[C---:B------:R-:W-:Y:S01]  /*3f20*/  VIADD R8, R59.reuse, 0xfffffffa ;  /* 0xfffffffa3b087836 */ /* 0x040fe20000000000 */
[----:B------:R-:W-:Y:S02]  /*3f30*/  PRMT R114, RZ, 0x7610, R114 ;  /* 0x00007610ff727816 */ /* 0x000fe40000000072 */
[----:B------:R-:W-:Y:S01]  /*3f40*/  PRMT R121, RZ, 0x7610, R121 ;  /* 0x00007610ff797816 */ /* 0x000fe20000000079 */
[C---:B------:R-:W-:Y:S02]  /*3f50*/  VIADD R38, R59.reuse, 0xffffffee ;  /* 0xffffffee3b267836 */ /* 0x040fe40000000000 */
[C---:B------:R-:W-:Y:S02]  /*3f60*/  VIADD R106, R59.reuse, 0xffffffe0 ;  /* 0xffffffe03b6a7836 */ /* 0x040fe40000000000 */
[----:B------:R-:W-:Y:S02]  /*3f70*/  VIADD R65, R59, 0xffffffe6 ;  /* 0xffffffe63b417836 */ /* 0x000fe40000000000 */
[----:B------:R-:W-:Y:S01]  /*3f80*/  IMAD R238, R118, 0x3, RZ ;  /* 0x0000000376ee7824 */ /* 0x000fe200078e02ff */
[----:B------:R-:W-:Y:S01]  /*3f90*/  PRMT R126, RZ, 0x7610, R126 ;  /* 0x00007610ff7e7816 */ /* 0x000fe2000000007e */
[----:B------:R-:W1:Y:S02]  /*3fa0*/  FENCE.VIEW.ASYNC.S ;  /* 0x00000000000073c6 */ /* 0x000e640000000000 */
[----:B-1----:R1:W2:Y:S02]  /*3fb0*/  @!UP2 SYNCS.EXCH.64 URZ, [UR13], UR8 ;  /* 0x000000080dffa5b2 */ /* 0x0022a40008000100 */
[----:B--2---:R-:W-:Y:S01]  /*3fc0*/  BAR.SYNC.DEFER_BLOCKING 0x0 ;  /* 0x0000000000007b1d */ /* 0x004fe20000010000 */
[----:B------:R-:W-:-:S02]  /*3fd0*/  SHF.R.S32.HI R9, RZ, 0x1f, R239 ;  /* 0x0000001fff097819 */ /* 0x000fc400000114ef */
[----:B------:R-:W-:Y:S01]  /*3fe0*/  IADD3 R4, P4, PT, R239, R6, RZ ;  /* 0x00000006ef047210 */ /* 0x000fe20007f9e0ff */
[C---:B------:R-:W-:Y:S02]  /*3ff0*/  IMAD.SHL.U32 R237, R118.reuse, 0x4, RZ ;  /* 0x0000000476ed7824 */ /* 0x040fe400078e00ff */
[C---:B------:R-:W-:Y:S01]  /*4000*/  IMAD R236, R118.reuse, 0x5, RZ ;  /* 0x0000000576ec7824 */ /* 0x040fe200078e02ff */
[----:B------:R-:W-:Y:S01]  /*4010*/  PRMT R132, RZ, 0x7610, R132 ;  /* 0x00007610ff847816 */ /* 0x000fe20000000084 */
[----:B------:R-:W-:Y:S01]  /*4020*/  VIADD R71, R59, 0xfffffff9 ;  /* 0xfffffff93b477836 */ /* 0x000fe20000000000 */
[----:B------:R-:W-:Y:S01]  /*4030*/  PRMT R138, RZ, 0x7610, R138 ;  /* 0x00007610ff8a7816 */ /* 0x000fe2000000008a */
[C---:B------:R-:W-:Y:S02]  /*4040*/  IMAD R235, R118.reuse, 0x6, RZ ;  /* 0x0000000676eb7824 */ /* 0x040fe400078e02ff */
[C---:B------:R-:W-:Y:S01]  /*4050*/  IMAD R234, R118.reuse, 0x7, RZ ;  /* 0x0000000776ea7824 */ /* 0x040fe200078e02ff */
[----:B------:R-:W-:Y:S01]  /*4060*/  PRMT R144, RZ, 0x7610, R144 ;  /* 0x00007610ff907816 */ /* 0x000fe20000000090 */
[C---:B------:R-:W-:Y:S01]  /*4070*/  IMAD.SHL.U32 R233, R118.reuse, 0x8, RZ ;  /* 0x0000000876e97824 */ /* 0x040fe200078e00ff */
[----:B------:R-:W-:Y:S01]  /*4080*/  PRMT R154, RZ, 0x7610, R154 ;  /* 0x00007610ff9a7816 */ /* 0x000fe2000000009a */
[C---:B------:R-:W-:Y:S01]  /*4090*/  IMAD.SHL.U32 R225, R118.reuse, 0x10, RZ ;  /* 0x0000001076e17824 */ /* 0x040fe200078e00ff */
[----:B------:R-:W-:Y:S01]  /*40a0*/  PRMT R112, RZ, 0x7610, R112 ;  /* 0x00007610ff707816 */ /* 0x000fe20000000070 */
[C---:B------:R-:W-:Y:S01]  /*40b0*/  IMAD R232, R118.reuse, 0x9, RZ ;  /* 0x0000000976e87824 */ /* 0x040fe200078e02ff */
[----:B------:R-:W-:Y:S01]  /*40c0*/  PRMT R113, RZ, 0x7610, R113 ;  /* 0x00007610ff717816 */ /* 0x000fe20000000071 */
[C---:B------:R-:W-:Y:S01]  /*40d0*/  IMAD R217, R118.reuse, 0x18, RZ ;  /* 0x0000001876d97824 */ /* 0x040fe200078e02ff */
[----:B------:R-:W-:Y:S01]  /*40e0*/  PRMT R115, RZ, 0x7610, R115 ;  /* 0x00007610ff737816 */ /* 0x000fe20000000073 */
[----:B------:R-:W-:Y:S01]  /*40f0*/  IMAD R231, R118, 0xa, RZ ;  /* 0x0000000a76e77824 */ /* 0x000fe200078e02ff */
[----:B------:R-:W-:Y:S01]  /*4100*/  PRMT R116, RZ, 0x7610, R116 ;  /* 0x00007610ff747816 */ /* 0x000fe20000000074 */
[----:B------:R-:W2:Y:S01]  /*4110*/  @!P3 LDG.E.U8 R61, desc[UR16][R6.64] ;  /* 0x00000010063db981 */ /* 0x000ea2000c1e1100 */
[----:B0-----:R-:W-:Y:S01]  /*4120*/  IADD3 R2, P3, PT, R6, R118, RZ ;  /* 0x0000007606027210 */ /* 0x001fe20007f7e0ff */
[C---:B------:R-:W-:Y:S01]  /*4130*/  IMAD R230, R118.reuse, 0xb, RZ ;  /* 0x0000000b76e67824 */ /* 0x040fe200078e02ff */
[----:B------:R-:W-:Y:S01]  /*4140*/  PRMT R122, RZ, 0x7610, R122 ;  /* 0x00007610ff7a7816 */ /* 0x000fe2000000007a */
[----:B------:R-:W-:Y:S01]  /*4150*/  IMAD R229, R118, 0xc, RZ ;  /* 0x0000000c76e57824 */ /* 0x000fe200078e02ff */
[----:B------:R-:W-:Y:S01]  /*4160*/  PRMT R128, RZ, 0x7610, R128 ;  /* 0x00007610ff807816 */ /* 0x000fe20000000080 */
[--C-:B------:R-:W-:Y:S01]  /*4170*/  IMAD.X R3, R240, 0x1, R7.reuse, P3 ;  /* 0x00000001f0037824 */ /* 0x100fe200018e0607 */
[----:B------:R-:W-:Y:S01]  /*4180*/  ISETP.GE.U32.AND P3, PT, R5, 0x7fffffdc, PT ;  /* 0x7fffffdc0500780c */ /* 0x000fe20003f66070 */
[----:B------:R-:W-:Y:S01]  /*4190*/  IMAD.X R5, R9, 0x1, R7, P4 ;  /* 0x0000000109057824 */ /* 0x000fe200020e0607 */
[----:B------:R-:W-:Y:S01]  /*41a0*/  ISETP.GE.U32.AND P4, PT, R8, 0x7fffffdb, PT ;  /* 0x7fffffdb0800780c */ /* 0x000fe20003f86070 */
[C---:B------:R-:W-:Y:S01]  /*41b0*/  VIADD R8, R59.reuse, 0xffffffec ;  /* 0xffffffec3b087836 */ /* 0x040fe20000000000 */
[----:B------:R0:W3:Y:S01]  /*41c0*/  @!P2 LDG.E.U8 R114, desc[UR16][R2.64] ;  /* 0x000000100272a981 */ /* 0x0000e2000c1e1100 */
[----:B------:R-:W-:-:S02]  /*41d0*/  VIADD R9, R59, 0xffffffef ;  /* 0xffffffef3b097836 */ /* 0x000fc40000000000 */
[----:B------:R-:W-:Y:S01]  /*41e0*/  IMAD R228, R118, 0xd, RZ ;  /* 0x0000000d76e47824 */ /* 0x000fe200078e02ff */
[----:B------:R-:W-:Y:S01]  /*41f0*/  ISETP.GE.U32.AND P2, PT, R8, 0x7fffffcd, PT ;  /* 0x7fffffcd0800780c */ /* 0x000fe20003f46070 */
[C---:B------:R-:W-:Y:S01]  /*4200*/  VIADD R8, R59.reuse, 0xffffffed ;  /* 0xffffffed3b087836 */ /* 0x040fe20000000000 */
[----:B------:R4:W5:Y:S01]  /*4210*/  @!P0 LDG.E.U8 R121, desc[UR16][R4.64] ;  /* 0x0000001004798981 */ /* 0x000962000c1e1100 */
[----:B------:R-:W-:Y:S02]  /*4220*/  ISETP.GE.U32.AND P0, PT, R38, 0x7fffffcf, PT ;  /* 0x7fffffcf2600780c */ /* 0x000fe40003f06070 */
[----:B------:R-:W-:Y:S01]  /*4230*/  PRMT R134, RZ, 0x7610, R134 ;  /* 0x00007610ff867816 */ /* 0x000fe20000000086 */
[C---:B0-----:R-:W-:Y:S01]  /*4240*/  VIADD R2, R59.reuse, 0xffffffe9 ;  /* 0xffffffe93b027836 */ /* 0x041fe20000000000 */
[----:B------:R-:W-:Y:S01]  /*4250*/  SEL R39, RZ, 0x1, P2 ;  /* 0x00000001ff277807 */ /* 0x000fe20001000000 */
[----:B------:R-:W-:Y:S01]  /*4260*/  VIADD R3, R59, 0xffffffea ;  /* 0xffffffea3b037836 */ /* 0x000fe20000000000 */
[----:B------:R-:W-:Y:S01]  /*4270*/  ISETP.GE.U32.AND P2, PT, R9, 0x7fffffd0, PT ;  /* 0x7fffffd00900780c */ /* 0x000fe20003f46070 */
[----:B------:R-:W-:Y:S01]  /*4280*/  IMAD R227, R118, 0xe, RZ ;  /* 0x0000000e76e37824 */ /* 0x000fe200078e02ff */
[----:B------:R-:W-:Y:S01]  /*4290*/  ISETP.GE.U32.AND P6, PT, R8, 0x7fffffce, PT ;  /* 0x7fffffce0800780c */ /* 0x000fe20003fc6070 */
[----:B------:R-:W-:Y:S01]  /*42a0*/  VIADD R8, R59, 0xffffffe8 ;  /* 0xffffffe83b087836 */ /* 0x000fe20000000000 */
[----:B----4-:R-:W-:-:S02]  /*42b0*/  SEL R4, RZ, 0x7fff8, P2 ;  /* 0x0007fff8ff047807 */ /* 0x010fc40001000000 */
[----:B------:R-:W-:Y:S01]  /*42c0*/  PRMT R140, RZ, 0x7610, R140 ;  /* 0x00007610ff8c7816 */ /* 0x000fe2000000008c */
[----:B------:R-:W-:Y:S01]  /*42d0*/  IMAD R226, R118, 0xf, RZ ;  /* 0x0000000f76e27824 */ /* 0x000fe200078e02ff */
[----:B------:R-:W-:Y:S01]  /*42e0*/  ISETP.GE.U32.AND P2, PT, R2, 0x7fffffca, PT ;  /* 0x7fffffca0200780c */ /* 0x000fe20003f46070 */
[----:B------:R-:W-:Y:S01]  /*42f0*/  VIADD R2, R59, 0xffffffeb ;  /* 0xffffffeb3b027836 */ /* 0x000fe20000000000 */
[----:B------:R-:W-:Y:S02]  /*4300*/  SEL R9, RZ, 0x4, P0 ;  /* 0x00000004ff097807 */ /* 0x000fe40000000000 */
[----:B------:R-:W-:Y:S01]  /*4310*/  PRMT R156, RZ, 0x7610, R156 ;  /* 0x00007610ff9c7816 */ /* 0x000fe2000000009c */
[----:B------:R-:W-:Y:S01]  /*4320*/  IMAD R224, R118, 0x11, RZ ;  /* 0x0000001176e07824 */ /* 0x000fe200078e02ff */
[----:B------:R-:W-:Y:S02]  /*4330*/  ISETP.GE.U32.AND P0, PT, R8, 0x7fffffc9, PT ;  /* 0x7fffffc90800780c */ /* 0x000fe40003f06070 */
[----:B------:R-:W-:Y:S01]  /*4340*/  PRMT R153, RZ, 0x7610, R153 ;  /* 0x00007610ff997816 */ /* 0x000fe20000000099 */
[----:B------:R-:W-:Y:S01]  /*4350*/  IMAD R223, R118, 0x12, RZ ;  /* 0x0000001276df7824 */ /* 0x000fe200078e02ff */
[----:B------:R-:W-:-:S02]  /*4360*/  SEL R74, RZ, 0x1fffe, P2 ;  /* 0x0001fffeff4a7807 */ /* 0x000fc40001000000 */
[----:B------:R-:W-:Y:S01]  /*4370*/  PRMT R120, RZ, 0x7610, R120 ;  /* 0x00007610ff787816 */ /* 0x000fe20000000078 */
[C---:B------:R-:W-:Y:S01]  /*4380*/  IMAD R222, R118.reuse, 0x13, RZ ;  /* 0x0000001376de7824 */ /* 0x040fe200078e02ff */
[----:B------:R-:W-:Y:S02]  /*4390*/  SEL R63, RZ, 0x1, P0 ;  /* 0x00000001ff3f7807 */ /* 0x000fe40000000000 */
[----:B------:R-:W-:Y:S01]  /*43a0*/  PRMT R124, RZ, 0x7610, R124 ;  /* 0x00007610ff7c7816 */ /* 0x000fe2000000007c */
[----:B------:R-:W-:Y:S01]  /*43b0*/  IMAD R221, R118, 0x14, RZ ;  /* 0x0000001476dd7824 */ /* 0x000fe200078e02ff */
[----:B------:R-:W-:Y:S01]  /*43c0*/  ISETP.GE.U32.AND P2, PT, R2, 0x7fffffcc, PT ;  /* 0x7fffffcc0200780c */ /* 0x000fe20003f46070 */
[----:B------:R-:W-:Y:S01]  /*43d0*/  VIADD R2, R59, 0xffffffe5 ;  /* 0xffffffe53b027836 */ /* 0x000fe20000000000 */
[----:B------:R-:W-:Y:S01]  /*43e0*/  ISETP.GE.U32.AND P0, PT, R3, 0x7fffffcb, PT ;  /* 0x7fffffcb0300780c */ /* 0x000fe20003f06070 */
[----:B------:R-:W-:Y:S01]  /*43f0*/  VIADD R3, R59, 0xffffffe4 ;  /* 0xffffffe43b037836 */ /* 0x000fe20000000000 */
[----:B------:R-:W-:Y:S01]  /*4400*/  SEL R8, RZ, 0x7fff8, P2 ;  /* 0x0007fff8ff087807 */ /* 0x000fe20001000000 */
[----:B------:R-:W-:Y:S01]  /*4410*/  IMAD.IADD R63, R63, 0x1, R74 ;  /* 0x000000013f3f7824 */ /* 0x000fe200078e024a */
[----:B------:R-:W-:-:S02]  /*4420*/  SEL R5, RZ, 0x4, P0 ;  /* 0x00000004ff057807 */ /* 0x000fc40000000000 */
[----:B------:R-:W-:Y:S01]  /*4430*/  PRMT R130, RZ, 0x7610, R130 ;  /* 0x00007610ff827816 */ /* 0x000fe20000000082 */
[----:B------:R-:W-:Y:S01]  /*4440*/  IMAD R220, R118, 0x15, RZ ;  /* 0x0000001576dc7824 */ /* 0x000fe200078e02ff */
[----:B------:R-:W-:Y:S01]  /*4450*/  ISETP.GE.U32.AND P2, PT, R2, 0x7fffffc6, PT ;  /* 0x7fffffc60200780c */ /* 0x000fe20003f46070 */
[----:B------:R-:W-:Y:S01]  /*4460*/  VIADD R2, R59, 0xffffffe1 ;  /* 0xffffffe13b027836 */ /* 0x000fe20000000000 */
[----:B------:R-:W-:Y:S01]  /*4470*/  ISETP.GE.U32.AND P0, PT, R3, 0x7fffffc5, PT ;  /* 0x7fffffc50300780c */ /* 0x000fe20003f06070 */
[----:B------:R-:W-:Y:S01]  /*4480*/  VIADD R3, R59, 0xffffffe7 ;  /* 0xffffffe73b037836 */ /* 0x000fe20000000000 */
[----:B------:R-:W-:Y:S02]  /*4490*/  SEL R38, RZ, 0x1fffe, P6 ;  /* 0x0001fffeff267807 */ /* 0x000fe40003000000 */
[----:B------:R-:W-:Y:S01]  /*44a0*/  PRMT R136, RZ, 0x7610, R136 ;  /* 0x00007610ff887816 */ /* 0x000fe20000000088 */
[----:B------:R-:W-:Y:S01]  /*44b0*/  IMAD R219, R118, 0x16, RZ ;  /* 0x0000001676db7824 */ /* 0x000fe200078e02ff */
[----:B------:R-:W-:Y:S01]  /*44c0*/  SEL R78, RZ, 0x1fffe, P2 ;  /* 0x0001fffeff4e7807 */ /* 0x000fe20001000000 */
[----:B------:R-:W-:Y:S01]  /*44d0*/  IMAD.IADD R38, R39, 0x1, R38 ;  /* 0x0000000127267824 */ /* 0x000fe200078e0226 */
[----:B------:R-:W-:Y:S01]  /*44e0*/  ISETP.GE.U32.AND P6, PT, R2, 0x7fffffc2, PT ;  /* 0x7fffffc20200780c */ /* 0x000fe20003fc6070 */
[----:B------:R-:W-:Y:S01]  /*44f0*/  VIADD R2, R59, 0xffffffe3 ;  /* 0xffffffe33b027836 */ /* 0x000fe20000000000 */
[----:B------:R-:W-:Y:S01]  /*4500*/  ISETP.GE.U32.AND P2, PT, R3, 0x7fffffc8, PT ;  /* 0x7fffffc80300780c */ /* 0x000fe20003f46070 */
[----:B------:R-:W-:Y:S01]  /*4510*/  VIADD R3, R59, 0xffffffe2 ;  /* 0xffffffe23b037836 */ /* 0x000fe20000000000 */
[----:B------:R-:W-:-:S02]  /*4520*/  SEL R67, RZ, 0x1, P0 ;  /* 0x00000001ff437807 */ /* 0x000fc40000000000 */
[----:B------:R-:W-:Y:S01]  /*4530*/  PRMT R155, RZ, 0x7610, R155 ;  /* 0x00007610ff9b7816 */ /* 0x000fe2000000009b */
[----:B------:R-:W-:Y:S01]  /*4540*/  IMAD R218, R118, 0x17, RZ ;  /* 0x0000001776da7824 */ /* 0x000fe200078e02ff */
[----:B------:R-:W-:Y:S01]  /*4550*/  SEL R76, RZ, 0x7fff8, P2 ;  /* 0x0007fff8ff4c7807 */ /* 0x000fe20001000000 */
[----:B------:R-:W-:Y:S01]  /*4560*/  IMAD.IADD R67, R67, 0x1, R78 ;  /* 0x0000000143437824 */ /* 0x000fe200078e024e */
[----:B------:R-:W-:Y:S02]  /*4570*/  ISETP.GE.U32.AND P2, PT, R2, 0x7fffffc4, PT ;  /* 0x7fffffc40200780c */ /* 0x000fe40003f46070 */
[----:B------:R-:W-:Y:S01]  /*4580*/  PRMT R142, RZ, 0x7610, R142 ;  /* 0x00007610ff8e7816 */ /* 0x000fe2000000008e */
[----:B------:R-:W-:Y:S01]  /*4590*/  IMAD R216, R118, 0x19, RZ ;  /* 0x0000001976d87824 */ /* 0x000fe200078e02ff */
[----:B------:R-:W-:Y:S01]  /*45a0*/  SEL R80, RZ, 0x7fff8, P2 ;  /* 0x0007fff8ff507807 */ /* 0x000fe20001000000 */
[----:B------:R-:W0:Y:S01]  /*45b0*/  LDCU UR7, c[0x0][0x3b0] ;  /* 0x00007600ff0777ac */ /* 0x000e220008000800 */
[----:B------:R-:W-:-:S02]  /*45c0*/  ISETP.GE.U32.AND P2, PT, R106, 0x7fffffc1, PT ;  /* 0x7fffffc16a00780c */ /* 0x000fc40003f46070 */
[----:B------:R-:W-:Y:S02]  /*45d0*/  SEL R82, RZ, 0x1fffe, P6 ;  /* 0x0001fffeff527807 */ /* 0x000fe40003000000 */
[----:B------:R-:W-:Y:S02]  /*45e0*/  SEL R39, RZ, 0x1, P2 ;  /* 0x00000001ff277807 */ /* 0x000fe40001000000 */
[----:B------:R-:W-:Y:S02]  /*45f0*/  ISETP.GE.U32.AND P0, PT, R65, 0x7fffffc7, PT ;  /* 0x7fffffc74100780c */ /* 0x000fe40003f06070 */
[----:B------:R-:W-:Y:S01]  /*4600*/  LOP3.LUT R63, R63, 0x3, RZ, 0xc0, !PT ;  /* 0x000000033f3f7812 */ /* 0x000fe200078ec0ff */
[----:B------:R-:W-:Y:S01]  /*4610*/  IMAD.IADD R39, R39, 0x1, R82 ;  /* 0x0000000127277824 */ /* 0x000fe200078e0252 */
[----:B------:R-:W-:Y:S02]  /*4620*/  SEL R65, RZ, 0x4, P0 ;  /* 0x00000004ff417807 */ /* 0x000fe40000000000 */
[----:B------:R-:W-:-:S02]  /*4630*/  ISETP.GE.U32.AND P0, PT, R3, 0x7fffffc3, PT ;  /* 0x7fffffc30300780c */ /* 0x000fc40003f06070 */
[----:B------:R-:W-:Y:S02]  /*4640*/  LOP3.LUT R39, R39, 0x3, RZ, 0xc0, !PT ;  /* 0x0000000327277812 */ /* 0x000fe400078ec0ff */
[----:B------:R-:W-:Y:S02]  /*4650*/  SEL R69, RZ, 0x4, P0 ;  /* 0x00000004ff457807 */ /* 0x000fe40000000000 */
[----:B------:R-:W-:Y:S02]  /*4660*/  IADD3 R5, PT, PT, R63, R8, R5 ;  /* 0x000000083f057210 */ /* 0x000fe40007ffe005 */
[----:B------:R-:W-:Y:S02]  /*4670*/  SHF.R.S32.HI R73, RZ, 0x1f, R238 ;  /* 0x0000001fff497819 */ /* 0x000fe400000114ee */
[----:B------:R-:W-:Y:S02]  /*4680*/  IADD3 R2, P0, PT, R238, R6, RZ ;  /* 0x00000006ee027210 */ /* 0x000fe40007f1e0ff */
[----:B------:R-:W-:-:S02]  /*4690*/  LOP3.LUT R38, R38, 0x3, RZ, 0xc0, !PT ;  /* 0x0000000326267812 */ /* 0x000fc400078ec0ff */
[----:B------:R-:W-:Y:S02]  /*46a0*/  LOP3.LUT R67, R67, 0x3, RZ, 0xc0, !PT ;  /* 0x0000000343437812 */ /* 0x000fe400078ec0ff */
[----:B------:R-:W-:Y:S01]  /*46b0*/  IADD3 R39, PT, PT, R39, R80, R69 ;  /* 0x0000005027277210 */ /* 0x000fe20007ffe045 */
[----:B------:R-:W-:Y:S01]  /*46c0*/  IMAD.SHL.U32 R5, R5, 0x100, RZ ;  /* 0x0000010005057824 */ /* 0x000fe200078e00ff */
[----:B------:R-:W-:Y:S01]  /*46d0*/  IADD3 R9, PT, PT, R38, R4, R9 ;  /* 0x0000000426097210 */ /* 0x000fe20007ffe009 */
[----:B------:R-:W-:Y:S01]  /*46e0*/  IMAD.X R3, R73, 0x1, R7, P0 ;  /* 0x0000000149037824 */ /* 0x000fe200000e0607 */
[----:B------:R-:W-:Y:S02]  /*46f0*/  IADD3 R65, PT, PT, R67, R76, R65 ;  /* 0x0000004c43417210 */ /* 0x000fe40007ffe041 */
[----:B------:R-:W-:Y:S02]  /*4700*/  LOP3.LUT R38, R39, 0xf, RZ, 0xc0, !PT ;  /* 0x0000000f27267812 */ /* 0x000fe400078ec0ff */
[----:B------:R-:W-:Y:S01]  /*4710*/  LOP3.LUT R8, R5, 0xf00, RZ, 0xe2, !PT ;  /* 0x00000f0005087812 */ /* 0x000fe200078ee2ff */
[----:B------:R4:W2:Y:S01]  /*4720*/  @!P5 LDG.E.U8 R126, desc[UR16][R2.64] ;  /* 0x00000010027ed981 */ /* 0x0008a2000c1e1100 */
[----:B------:R-:W-:Y:S01]  /*4730*/  SHF.R.S32.HI R75, RZ, 0x1f, R237 ;  /* 0x0000001fff4b7819 */ /* 0x000fe200000114ed */
[----:B------:R-:W-:Y:S01]  /*4740*/  IMAD R38, R65, 0x10, R38 ;  /* 0x0000001041267824 */ /* 0x000fe200078e0226 */
[----:B------:R-:W-:Y:S01]  /*4750*/  IADD3 R4, P5, PT, R237, R6, RZ ;  /* 0x00000006ed047210 */ /* 0x000fe20007fbe0ff */
[----:B------:R-:W-:Y:S01]  /*4760*/  IMAD R8, R9, 0x1000, R8 ;  /* 0x0000100009087824 */ /* 0x000fe200078e0208 */
[----:B------:R-:W-:-:S02]  /*4770*/  SHF.R.S32.HI R73, RZ, 0x1f, R236 ;  /* 0x0000001fff497819 */ /* 0x000fc400000114ec */
[----:B------:R-:W-:Y:S01]  /*4780*/  LOP3.LUT R9, R38, 0xff, RZ, 0xc0, !PT ;  /* 0x000000ff26097812 */ /* 0x000fe200078ec0ff */
[----:B------:R-:W-:Y:S01]  /*4790*/  IMAD.X R5, R75, 0x1, R7, P5 ;  /* 0x000000014b057824 */ /* 0x000fe200028e0607 */
[----:B------:R-:W-:Y:S02]  /*47a0*/  ISETP.GE.U32.AND P0, PT, R71, 0x7fffffda, PT ;  /* 0x7fffffda4700780c */ /* 0x000fe40003f06070 */
[----:B----4-:R-:W-:Y:S01]  /*47b0*/  IADD3 R2, P5, PT, R236, R6, RZ ;  /* 0x00000006ec027210 */ /* 0x010fe20007fbe0ff */
[----:B------:R-:W-:Y:S01]  /*47c0*/  VIADD R39, R59, 0xfffffff8 ;  /* 0xfffffff83b277836 */ /* 0x000fe20000000000 */
[----:B------:R-:W4:Y:S01]  /*47d0*/  @!P3 LDG.E.U8 R132, desc[UR16][R4.64] ;  /* 0x000000100484b981 */ /* 0x000f22000c1e1100 */
[----:B------:R-:W-:Y:S02]  /*47e0*/  IMAD.IADD R8, R8, 0x1, R9 ;  /* 0x0000000108087824 */ /* 0x000fe400078e0209 */
[----:B------:R-:W-:Y:S01]  /*47f0*/  IMAD.X R3, R73, 0x1, R7, P5 ;  /* 0x0000000149037824 */ /* 0x000fe200028e0607 */
[----:B------:R-:W-:-:S02]  /*4800*/  ISETP.GE.U32.AND P5, PT, R39, 0x7fffffd9, PT ;  /* 0x7fffffd92700780c */ /* 0x000fc40003fa6070 */
[----:B------:R-:W-:Y:S01]  /*4810*/  LOP3.LUT R65, R8, 0xffff, RZ, 0xc0, !PT ;  /* 0x0000ffff08417812 */ /* 0x000fe200078ec0ff */
[----:B------:R-:W-:Y:S01]  /*4820*/  VIADD R39, R59, 0xfffffff7 ;  /* 0xfffffff73b277836 */ /* 0x000fe20000000000 */
[----:B------:R-:W-:Y:S01]  /*4830*/  SHF.R.S32.HI R69, RZ, 0x1f, R235 ;  /* 0x0000001fff457819 */ /* 0x000fe200000114eb */
[----:B------:R0:W2:Y:S01]  /*4840*/  @!P4 LDG.E.U8 R138, desc[UR16][R2.64] ;  /* 0x00000010028ac981 */ /* 0x0000a2000c1e1100 */
[-C--:B------:R-:W-:Y:S02]  /*4850*/  IADD3 R8, P3, PT, R235, R6.reuse, RZ ;  /* 0x00000006eb087210 */ /* 0x080fe40007f7e0ff */
[----:B------:R-:W-:Y:S02]  /*4860*/  SHF.R.S32.HI R67, RZ, 0x1f, R234 ;  /* 0x0000001fff437819 */ /* 0x000fe400000114ea */
[----:B------:R-:W-:Y:S01]  /*4870*/  IADD3 R38, P4, PT, R234, R6, RZ ;  /* 0x00000006ea267210 */ /* 0x000fe20007f9e0ff */
[----:B------:R-:W-:Y:S01]  /*4880*/  IMAD.X R9, R69, 0x1, R7, P3 ;  /* 0x0000000145097824 */ /* 0x000fe200018e0607 */
[----:B------:R-:W-:-:S02]  /*4890*/  SHF.R.U32.HI R63, RZ, 0xf, R65 ;  /* 0x0000000fff3f7819 */ /* 0x000fc40000011641 */
[----:B------:R-:W-:Y:S01]  /*48a0*/  ISETP.GE.U32.AND P3, PT, R39, 0x7fffffd8, PT ;  /* 0x7fffffd82700780c */ /* 0x000fe20003f66070 */
[----:B------:R-:W-:Y:S01]  /*48b0*/  IMAD.X R39, R67, 0x1, R7, P4 ;  /* 0x0000000143277824 */ /* 0x000fe200020e0607 */
[----:B------:R-:W-:Y:S01]  /*48c0*/  LOP3.LUT P4, RZ, R63, 0x1, RZ, 0xc0, !PT ;  /* 0x000000013fff7812 */ /* 0x000fe2000788c0ff */
[----:B------:R-:W2:Y:S01]  /*48d0*/  @!P0 LDG.E.U8 R144, desc[UR16][R8.64] ;  /* 0x0000001008908981 */ /* 0x000ea2000c1e1100 */
[----:B------:R-:W-:Y:S02]  /*48e0*/  SHF.R.S32.HI R69, RZ, 0x1f, R233 ;  /* 0x0000001fff457819 */ /* 0x000fe400000114e9 */
[-C--:B0-----:R-:W-:Y:S01]  /*48f0*/  IADD3 R2, P0, PT, R233, R6.reuse, RZ ;  /* 0x00000006e9027210 */ /* 0x081fe20007f1e0ff */
[----:B------:R0:W2:Y:S01]  /*4900*/  @!P5 LDG.E.U8 R154, desc[UR16][R38.64] ;  /* 0x00000010269ad981 */ /* 0x0000a2000c1e1100 */
[----:B------:R-:W-:Y:S01]  /*4910*/  SHF.R.S32.HI R67, RZ, 0x1f, R225 ;  /* 0x0000001fff437819 */ /* 0x000fe200000114e1 */
[----:B------:R-:W-:Y:S01]  /*4920*/  VIADD R4, R59, 0xfffffff6 ;  /* 0xfffffff63b047836 */ /* 0x000fe20000000000 */
[----:B------:R-:W-:Y:S01]  /*4930*/  IADD3 R74, P5, PT, R225, R6, RZ ;  /* 0x00000006e14a7210 */ /* 0x000fe20007fbe0ff */
[----:B------:R-:W-:Y:S01]  /*4940*/  IMAD.X R3, R69, 0x1, R7, P0 ;  /* 0x0000000145037824 */ /* 0x000fe200000e0607 */
[----:B------:R-:W-:-:S02]  /*4950*/  SHF.R.U32.HI R5, RZ, 0x7, R65 ;  /* 0x00000007ff057819 */ /* 0x000fc40000011641 */
[----:B------:R-:W-:Y:S01]  /*4960*/  ISETP.GE.U32.AND P0, PT, R4, 0x7fffffd7, PT ;  /* 0x7fffffd70400780c */ /* 0x000fe20003f06070 */
[----:B------:R-:W-:Y:S01]  /*4970*/  IMAD.X R75, R67, 0x1, R7, P5 ;  /* 0x00000001434b7824 */ /* 0x000fe200028e0607 */
[----:B------:R-:W-:Y:S01]  /*4980*/  LOP3.LUT P5, RZ, R5, 0x1, RZ, 0xc0, !PT ;  /* 0x0000000105ff7812 */ /* 0x000fe200078ac0ff */
[----:B------:R1:W2:Y:S01]  /*4990*/  @!P3 LDG.E.U8 R112, desc[UR16][R2.64] ;  /* 0x000000100270b981 */ /* 0x0002a2000c1e1100 */
[----:B0-----:R-:W-:Y:S02]  /*49a0*/  SHF.R.S32.HI R39, RZ, 0x1f, R232 ;  /* 0x0000001fff277819 */ /* 0x001fe400000114e8 */
[-C--:B------:R-:W-:Y:S01]  /*49b0*/  IADD3 R4, P3, PT, R232, R6.reuse, RZ ;  /* 0x00000006e8047210 */ /* 0x080fe20007f7e0ff */
[----:B------:R-:W2:Y:S01]  /*49c0*/  @P4 LDG.E.U8 R113, desc[UR16][R74.64] ;  /* 0x000000104a714981 */ /* 0x000ea2000c1e1100 */
[----:B------:R-:W-:Y:S01]  /*49d0*/  SHF.R.S32.HI R38, RZ, 0x1f, R217 ;  /* 0x0000001fff267819 */ /* 0x000fe200000114d9 */
[----:B------:R-:W-:Y:S01]  /*49e0*/  VIADD R8, R59, 0xfffffff5 ;  /* 0xfffffff53b087836 */ /* 0x000fe20000000000 */
[----:B------:R-:W-:Y:S01]  /*49f0*/  IADD3 R76, P4, PT, R217, R6, RZ ;  /* 0x00000006d94c7210 */ /* 0x000fe20007f9e0ff */
[----:B------:R-:W-:-:S02]  /*4a00*/  VIADD R9, R59, 0xfffffff4 ;  /* 0xfffffff43b097836 */ /* 0x000fc40000000000 */
[--C-:B------:R-:W-:Y:S01]  /*4a10*/  IMAD.X R5, R39, 0x1, R7.reuse, P3 ;  /* 0x0000000127057824 */ /* 0x100fe200018e0607 */
[----:B------:R-:W-:Y:S01]  /*4a20*/  ISETP.GE.U32.AND P3, PT, R8, 0x7fffffd6, PT ;  /* 0x7fffffd60800780c */ /* 0x000fe20003f66070 */
[----:B------:R-:W-:Y:S01]  /*4a30*/  IMAD.X R77, R38, 0x1, R7, P4 ;  /* 0x00000001264d7824 */ /* 0x000fe200020e0607 */
[----:B------:R-:W-:Y:S02]  /*4a40*/  ISETP.GE.U32.AND P4, PT, R9, 0x7fffffd5, PT ;  /* 0x7fffffd50900780c */ /* 0x000fe40003f86070 */
[----:B------:R0:W2:Y:S01]  /*4a50*/  @!P0 LDG.E.U8 R115, desc[UR16][R4.64] ;  /* 0x0000001004738981 */ /* 0x0000a2000c1e1100 */
[----:B------:R-:W-:Y:S02]  /*4a60*/  SHF.R.S32.HI R67, RZ, 0x1f, R231 ;  /* 0x0000001fff437819 */ /* 0x000fe400000114e7 */
[-C--:B------:R-:W-:Y:S01]  /*4a70*/  IADD3 R8, P0, PT, R231, R6.reuse, RZ ;  /* 0x00000006e7087210 */ /* 0x080fe20007f1e0ff */
[----:B------:R-:W2:Y:S01]  /*4a80*/  @P5 LDG.E.U8 R116, desc[UR16][R76.64] ;  /* 0x000000104c745981 */ /* 0x000ea2000c1e1100 */
[----:B------:R-:W-:Y:S01]  /*4a90*/  SHF.R.S32.HI R63, RZ, 0x1f, R230 ;  /* 0x0000001fff3f7819 */ /* 0x000fe200000114e6 */
[C---:B-1----:R-:W-:Y:S01]  /*4aa0*/  VIADD R2, R59.reuse, 0xfffffff3 ;  /* 0xfffffff33b027836 */ /* 0x042fe20000000000 */
[----:B------:R-:W-:Y:S01]  /*4ab0*/  IADD3 R38, P5, PT, R230, R6, RZ ;  /* 0x00000006e6267210 */ /* 0x000fe20007fbe0ff */
[----:B------:R-:W-:-:S02]  /*4ac0*/  VIADD R3, R59, 0xfffffff2 ;  /* 0xfffffff23b037836 */ /* 0x000fc40000000000 */
[--C-:B------:R-:W-:Y:S01]  /*4ad0*/  IMAD.X R9, R67, 0x1, R7.reuse, P0 ;  /* 0x0000000143097824 */ /* 0x100fe200000e0607 */
[----:B------:R-:W-:Y:S01]  /*4ae0*/  ISETP.GE.U32.AND P0, PT, R2, 0x7fffffd4, PT ;  /* 0x7fffffd40200780c */ /* 0x000fe20003f06070 */
[----:B------:R-:W-:Y:S01]  /*4af0*/  IMAD.X R39, R63, 0x1, R7, P5 ;  /* 0x000000013f277824 */ /* 0x000fe200028e0607 */
[----:B------:R-:W-:Y:S02]  /*4b00*/  ISETP.GE.U32.AND P5, PT, R3, 0x7fffffd3, PT ;  /* 0x7fffffd30300780c */ /* 0x000fe40003fa6070 */
[----:B------:R1:W2:Y:S01]  /*4b10*/  @!P3 LDG.E.U8 R122, desc[UR16][R8.64] ;  /* 0x00000010087ab981 */ /* 0x0002a2000c1e1100 */
[----:B------:R-:W-:Y:S01]  /*4b20*/  SHF.R.S32.HI R69, RZ, 0x1f, R229 ;  /* 0x0000001fff457819 */ /* 0x000fe200000114e5 */
[----:B0-----:R-:W-:Y:S01]  /*4b30*/  VIADD R5, R59, 0xfffffff1 ;  /* 0xfffffff13b057836 */ /* 0x001fe20000000000 */
[----:B------:R-:W-:Y:S01]  /*4b40*/  IADD3 R2, P3, PT, R229, R6, RZ ;  /* 0x00000006e5027210 */ /* 0x000fe20007f7e0ff */
[----:B------:R0:W2:Y:S01]  /*4b50*/  @!P4 LDG.E.U8 R128, desc[UR16][R38.64] ;  /* 0x000000102680c981 */ /* 0x0000a2000c1e1100 */
[----:B------:R-:W-:-:S02]  /*4b60*/  SHF.R.S32.HI R67, RZ, 0x1f, R228 ;  /* 0x0000001fff437819 */ /* 0x000fc400000114e4 */
[-C--:B------:R-:W-:Y:S01]  /*4b70*/  IADD3 R4, P4, PT, R228, R6.reuse, RZ ;  /* 0x00000006e4047210 */ /* 0x080fe20007f9e0ff */
[----:B------:R-:W-:Y:S02]  /*4b80*/  VIADD R63, R59, 0xfffffff0 ;  /* 0xfffffff03b3f7836 */ /* 0x000fe40000000000 */
[--C-:B------:R-:W-:Y:S01]  /*4b90*/  IMAD.X R3, R69, 0x1, R7.reuse, P3 ;  /* 0x0000000145037824 */ /* 0x100fe200018e0607 */
[----:B------:R-:W-:Y:S01]  /*4ba0*/  ISETP.GE.U32.AND P3, PT, R5, 0x7fffffd2, PT ;  /* 0x7fffffd20500780c */ /* 0x000fe20003f66070 */
[----:B------:R-:W-:Y:S01]  /*4bb0*/  IMAD.X R5, R67, 0x1, R7, P4 ;  /* 0x0000000143057824 */ /* 0x000fe200020e0607 */
[----:B------:R-:W-:Y:S02]  /*4bc0*/  ISETP.GE.U32.AND P4, PT, R63, 0x7fffffd1, PT ;  /* 0x7fffffd13f00780c */ /* 0x000fe40003f86070 */
[----:B------:R0:W2:Y:S01]  /*4bd0*/  @!P0 LDG.E.U8 R134, desc[UR16][R2.64] ;  /* 0x0000001002868981 */ /* 0x0000a2000c1e1100 */
[----:B------:R-:W-:Y:S02]  /*4be0*/  SHF.R.S32.HI R69, RZ, 0x1f, R227 ;  /* 0x0000001fff457819 */ /* 0x000fe400000114e3 */
[----:B-1----:R-:W-:Y:S01]  /*4bf0*/  IADD3 R8, P0, PT, R227, R6, RZ ;  /* 0x00000006e3087210 */ /* 0x002fe20007f1e0ff */
[----:B------:R1:W2:Y:S01]  /*4c00*/  @!P5 LDG.E.U8 R140, desc[UR16][R4.64] ;  /* 0x00000010048cd981 */ /* 0x0002a2000c1e1100 */
[----:B------:R-:W-:-:S02]  /*4c10*/  SHF.R.S32.HI R67, RZ, 0x1f, R226 ;  /* 0x0000001fff437819 */ /* 0x000fc400000114e2 */
[----:B0-----:R-:W-:Y:S02]  /*4c20*/  SHF.R.U32.HI R39, RZ, 0xe, R65 ;  /* 0x0000000eff277819 */ /* 0x001fe40000011641 */
[----:B------:R-:W-:Y:S01]  /*4c30*/  IADD3 R38, P5, PT, R226, R6, RZ ;  /* 0x00000006e2267210 */ /* 0x000fe20007fbe0ff */
[----:B------:R-:W-:Y:S01]  /*4c40*/  IMAD.X R9, R69, 0x1, R7, P0 ;  /* 0x0000000145097824 */ /* 0x000fe200000e0607 */
[----:B------:R-:W-:Y:S02]  /*4c50*/  SHF.R.U32.HI R63, RZ, 0xd, R65 ;  /* 0x0000000dff3f7819 */ /* 0x000fe40000011641 */
[----:B------:R-:W-:Y:S01]  /*4c60*/  LOP3.LUT P0, RZ, R39, 0x1, RZ, 0xc0, !PT ;  /* 0x0000000127ff7812 */ /* 0x000fe2000780c0ff */
[----:B------:R-:W-:Y:S01]  /*4c70*/  IMAD.X R39, R67, 0x1, R7, P5 ;  /* 0x0000000143277824 */ /* 0x000fe200028e0607 */
[----:B------:R-:W-:Y:S01]  /*4c80*/  LOP3.LUT P5, RZ, R63, 0x1, RZ, 0xc0, !PT ;  /* 0x000000013fff7812 */ /* 0x000fe200078ac0ff */
[----:B------:R0:W2:Y:S01]  /*4c90*/  @!P3 LDG.E.U8 R156, desc[UR16][R8.64] ;  /* 0x00000010089cb981 */ /* 0x0000a2000c1e1100 */
[----:B------:R-:W-:-:S02]  /*4ca0*/  SHF.R.S32.HI R69, RZ, 0x1f, R224 ;  /* 0x0000001fff457819 */ /* 0x000fc400000114e0 */
[-C--:B------:R-:W-:Y:S01]  /*4cb0*/  IADD3 R2, P3, PT, R224, R6.reuse, RZ ;  /* 0x00000006e0027210 */ /* 0x080fe20007f7e0ff */
[----:B------:R0:W2:Y:S01]  /*4cc0*/  @!P4 LDG.E.U8 R153, desc[UR16][R38.64] ;  /* 0x000000102699c981 */ /* 0x0000a2000c1e1100 */
[----:B------:R-:W-:Y:S02]  /*4cd0*/  SHF.R.S32.HI R67, RZ, 0x1f, R223 ;  /* 0x0000001fff437819 */ /* 0x000fe400000114df */
[----:B-1----:R-:W-:Y:S02]  /*4ce0*/  SHF.R.U32.HI R5, RZ, 0xc, R65 ;  /* 0x0000000cff057819 */ /* 0x002fe40000011641 */
[----:B------:R-:W-:Y:S01]  /*4cf0*/  IADD3 R4, P4, PT, R223, R6, RZ ;  /* 0x00000006df047210 */ /* 0x000fe20007f9e0ff */
[----:B------:R-:W-:Y:S01]  /*4d00*/  IMAD.X R3, R69, 0x1, R7, P3 ;  /* 0x0000000145037824 */ /* 0x000fe200018e0607 */
[----:B------:R-:W-:Y:S02]  /*4d10*/  SHF.R.U32.HI R63, RZ, 0xb, R65 ;  /* 0x0000000bff3f7819 */ /* 0x000fe40000011641 */
[----:B------:R-:W-:Y:S01]  /*4d20*/  LOP3.LUT P3, RZ, R5, 0x1, RZ, 0xc0, !PT ;  /* 0x0000000105ff7812 */ /* 0x000fe2000786c0ff */
[----:B------:R-:W-:Y:S01]  /*4d30*/  IMAD.X R5, R67, 0x1, R7, P4 ;  /* 0x0000000143057824 */ /* 0x000fe200020e0607 */
[----:B------:R-:W-:Y:S01]  /*4d40*/  LOP3.LUT P4, RZ, R63, 0x1, RZ, 0xc0, !PT ;  /* 0x000000013fff7812 */ /* 0x000fe2000788c0ff */
[----:B------:R-:W2:Y:S01]  /*4d50*/  @P0 LDG.E.U8 R120, desc[UR16][R2.64] ;  /* 0x0000001002780981 */ /* 0x000ea2000c1e1100 */
[----:B------:R-:W-:-:S02]  /*4d60*/  SHF.R.S32.HI R69, RZ, 0x1f, R222 ;  /* 0x0000001fff457819 */ /* 0x000fc400000114de */
[-C--:B0-----:R-:W-:Y:S01]  /*4d70*/  IADD3 R8, P0, PT, R222, R6.reuse, RZ ;  /* 0x00000006de087210 */ /* 0x081fe20007f1e0ff */
[----:B------:R0:W2:Y:S01]  /*4d80*/  @P5 LDG.E.U8 R124, desc[UR16][R4.64] ;  /* 0x00000010047c5981 */ /* 0x0000a2000c1e1100 */
[----:B------:R-:W-:Y:S02]  /*4d90*/  SHF.R.S32.HI R67, RZ, 0x1f, R221 ;  /* 0x0000001fff437819 */ /* 0x000fe400000114dd */
[----:B------:R-:W-:Y:S02]  /*4da0*/  SHF.R.U32.HI R39, RZ, 0xa, R65 ;  /* 0x0000000aff277819 */ /* 0x000fe40000011641 */
[----:B------:R-:W-:Y:S01]  /*4db0*/  IADD3 R38, P5, PT, R221, R6, RZ ;  /* 0x00000006dd267210 */ /* 0x000fe20007fbe0ff */
[----:B------:R-:W-:Y:S01]  /*4dc0*/  IMAD.X R9, R69, 0x1, R7, P0 ;  /* 0x0000000145097824 */ /* 0x000fe200000e0607 */
[----:B------:R-:W-:Y:S02]  /*4dd0*/  SHF.R.U32.HI R63, RZ, 0x9, R65 ;  /* 0x00000009ff3f7819 */ /* 0x000fe40000011641 */
[----:B------:R-:W-:Y:S01]  /*4de0*/  LOP3.LUT P0, RZ, R39, 0x1, RZ, 0xc0, !PT ;  /* 0x0000000127ff7812 */ /* 0x000fe2000780c0ff */
[----:B------:R-:W-:Y:S01]  /*4df0*/  IMAD.X R39, R67, 0x1, R7, P5 ;  /* 0x0000000143277824 */ /* 0x000fe200028e0607 */
[----:B------:R-:W-:Y:S01]  /*4e00*/  LOP3.LUT P5, RZ, R63, 0x1, RZ, 0xc0, !PT ;  /* 0x000000013fff7812 */ /* 0x000fe200078ac0ff */
[----:B------:R1:W2:Y:S01]  /*4e10*/  @P3 LDG.E.U8 R130, desc[UR16][R8.64] ;  /* 0x0000001008823981 */ /* 0x0002a2000c1e1100 */
[----:B------:R-:W-:-:S02]  /*4e20*/  SHF.R.S32.HI R69, RZ, 0x1f, R220 ;  /* 0x0000001fff457819 */ /* 0x000fc400000114dc */
[-C--:B0-----:R-:W-:Y:S01]  /*4e30*/  IADD3 R4, P3, PT, R220, R6.reuse, RZ ;  /* 0x00000006dc047210 */ /* 0x081fe20007f7e0ff */
[----:B------:R0:W2:Y:S01]  /*4e40*/  @P4 LDG.E.U8 R136, desc[UR16][R38.64] ;  /* 0x0000001026884981 */ /* 0x0000a2000c1e1100 */
[----:B------:R-:W-:Y:S02]  /*4e50*/  SHF.R.S32.HI R67, RZ, 0x1f, R219 ;  /* 0x0000001fff437819 */ /* 0x000fe400000114db */
[----:B------:R-:W-:Y:S02]  /*4e60*/  SHF.R.U32.HI R3, RZ, 0x8, R65 ;  /* 0x00000008ff037819 */ /* 0x000fe40000011641 */
[----:B------:R-:W-:Y:S01]  /*4e70*/  IADD3 R2, P4, PT, R219, R6, RZ ;  /* 0x00000006db027210 */ /* 0x000fe20007f9e0ff */
[----:B------:R-:W-:Y:S01]  /*4e80*/  IMAD.X R5, R69, 0x1, R7, P3 ;  /* 0x0000000145057824 */ /* 0x000fe200018e0607 */
[----:B------:R-:W-:-:S03]  /*4e90*/  LOP3.LUT P3, RZ, R3, 0x1, RZ, 0xc0, !PT ;  /* 0x0000000103ff7812 */ /* 0x000fc6000786c0ff */
[----:B------:R-:W-:Y:S01]  /*4ea0*/  IMAD.X R3, R67, 0x1, R7, P4 ;  /* 0x0000000143037824 */ /* 0x000fe200020e0607 */
[----:B------:R-:W-:Y:S01]  /*4eb0*/  SHF.R.U32.HI R63, RZ, 0x6, R65 ;  /* 0x00000006ff3f7819 */ /* 0x000fe20000011641 */
[----:B------:R-:W2:Y:S01]  /*4ec0*/  @P0 LDG.E.U8 R142, desc[UR16][R4.64] ;  /* 0x00000010048e0981 */ /* 0x000ea2000c1e1100 */
[----:B-1----:R-:W-:-:S03]  /*4ed0*/  SHF.R.S32.HI R8, RZ, 0x1f, R218 ;  /* 0x0000001fff087819 */ /* 0x002fc600000114da */
[----:B------:R1:W2:Y:S01]  /*4ee0*/  @P5 LDG.E.U8 R155, desc[UR16][R2.64] ;  /* 0x00000010029b5981 */ /* 0x0002a2000c1e1100 */
[----:B------:R-:W-:Y:S02]  /*4ef0*/  LOP3.LUT P4, RZ, R63, 0x1, RZ, 0xc0, !PT ;  /* 0x000000013fff7812 */ /* 0x000fe4000788c0ff */
[----:B0-----:R-:W-:Y:S02]  /*4f00*/  SHF.R.S32.HI R38, RZ, 0x1f, R216 ;  /* 0x0000001fff267819 */ /* 0x001fe400000114d8 */
[----:B-1----:R-:W-:-:S05]  /*4f10*/  IADD3 R2, P5, PT, R218, R6, RZ ;  /* 0x00000006da027210 */ /* 0x002fca0007fbe0ff */
[----:B------:R-:W-:Y:S01]  /*4f20*/  IMAD.X R3, R8, 0x1, R7, P5 ;  /* 0x0000000108037824 */ /* 0x000fe200028e0607 */
[----:B------:R-:W-:Y:S02]  /*4f30*/  IADD3 R4, P5, PT, R216, R6, RZ ;  /* 0x00000006d8047210 */ /* 0x000fe40007fbe0ff */
[----:B------:R-:W-:Y:S02]  /*4f40*/  SHF.R.U32.HI R8, RZ, 0x5, R65 ;  /* 0x00000005ff087819 */ /* 0x000fe40000011641 */
[----:B------:R-:W-:Y:S01]  /*4f50*/  PRMT R168, RZ, 0x7610, R168 ;  /* 0x00007610ffa87816 */ /* 0x000fe200000000a8 */
[----:B------:R-:W-:Y:S02]  /*4f60*/  IMAD.X R5, R38, 0x1, R7, P5 ;  /* 0x0000000126057824 */ /* 0x000fe400028e0607 */
[----:B------:R-:W-:Y:S01]  /*4f70*/  IMAD R215, R118, 0x1a, RZ ;  /* 0x0000001a76d77824 */ /* 0x000fe200078e02ff */
[----:B------:R-:W-:Y:S02]  /*4f80*/  LOP3.LUT P5, RZ, R8, 0x1, RZ, 0xc0, !PT ;  /* 0x0000000108ff7812 */ /* 0x000fe400078ac0ff */
[----:B------:R0:W2:Y:S01]  /*4f90*/  @P4 LDG.E.U8 R168, desc[UR16][R4.64] ;  /* 0x0000001004a84981 */ /* 0x0000a2000c1e1100 */
[----:B------:R-:W-:-:S02]  /*4fa0*/  LOP3.LUT R9, R57, 0x1f, RZ, 0xc0, !PT ;  /* 0x0000001f39097812 */ /* 0x000fc400078ec0ff */
[----:B------:R-:W-:Y:S01]  /*4fb0*/  SHF.R.S32.HI R38, RZ, 0x1f, R215 ;  /* 0x0000001fff267819 */ /* 0x000fe200000114d7 */
[----:B------:R-:W-:Y:S01]  /*4fc0*/  VIADD R169, R59, 0x1f ;  /* 0x0000001f3ba97836 */ /* 0x000fe20000000000 */
[----:B------:R-:W-:Y:S01]  /*4fd0*/  PRMT R152, RZ, 0x7610, R152 ;  /* 0x00007610ff987816 */ /* 0x000fe20000000098 */
[----:B------:R-:W-:Y:S01]  /*4fe0*/  IMAD R214, R118, 0x1b, RZ ;  /* 0x0000001b76d67824 */ /* 0x000fe200078e02ff */
[----:B0-----:R-:W-:Y:S02]  /*4ff0*/  IADD3 R4, P4, PT, R215, R6, RZ ;  /* 0x00000006d7047210 */ /* 0x001fe40007f9e0ff */
[----:B------:R-:W-:Y:S02]  /*5000*/  SHF.R.U32.HI R8, RZ, 0x4, R65 ;  /* 0x00000004ff087819 */ /* 0x000fe40000011641 */
[----:B------:R-:W-:Y:S01]  /*5010*/  PRMT R166, RZ, 0x7610, R166 ;  /* 0x00007610ffa67816 */ /* 0x000fe200000000a6 */
[----:B------:R-:W-:Y:S01]  /*5020*/  IMAD.X R5, R38, 0x1, R7, P4 ;  /* 0x0000000126057824 */ /* 0x000fe200020e0607 */
[----:B------:R-:W-:Y:S01]  /*5030*/  ISETP.GT.AND P0, PT, R169, 0x1f, PT ;  /* 0x0000001fa900780c */ /* 0x000fe20003f04270 */
[----:B------:R-:W-:Y:S01]  /*5040*/  IMAD R200, R9, R119, RZ ;  /* 0x0000007709c87224 */ /* 0x000fe200078e02ff */
[----:B------:R0:W2:Y:S01]  /*5050*/  @P3 LDG.E.U8 R152, desc[UR16][R2.64] ;  /* 0x0000001002983981 */ /* 0x0000a2000c1e1100 */
[----:B------:R-:W-:Y:S01]  /*5060*/  LOP3.LUT P3, RZ, R8, 0x1, RZ, 0xc0, !PT ;  /* 0x0000000108ff7812 */ /* 0x000fe2000786c0ff */
[----:B------:R-:W-:Y:S01]  /*5070*/  IMAD R55, R55, UR7, RZ ;  /* 0x0000000737377c24 */ /* 0x000fe2000f8e02ff */
[----:B------:R-:W-:Y:S01]  /*5080*/  SHF.R.S32.HI R8, RZ, 0x1f, R214 ;  /* 0x0000001fff087819 */ /* 0x000fe200000114d6 */
[----:B------:R1:W2:Y:S01]  /*5090*/  @P5 LDG.E.U8 R166, desc[UR16][R4.64] ;  /* 0x0000001004a65981 */ /* 0x0002a2000c1e1100 */
[----:B------:R-:W-:-:S02]  /*50a0*/  ISETP.LT.AND P0, PT, R9, R59, P0 ;  /* 0x0000003b0900720c */ /* 0x000fc40000701270 */
[----:B------:R-:W-:Y:S02]  /*50b0*/  IADD3 R201, P5, PT, R200, UR22, RZ ;  /* 0x00000016c8c97c10 */ /* 0x000fe4000ffbe0ff */
[----:B0-----:R-:W-:Y:S02]  /*50c0*/  SHF.R.U32.HI R3, RZ, 0x3, R65 ;  /* 0x00000003ff037819 */ /* 0x001fe40000011641 */
[----:B------:R-:W-:Y:S02]  /*50d0*/  IADD3 R2, P6, PT, R214, R6, RZ ;  /* 0x00000006d6027210 */ /* 0x000fe40007fde0ff */
[----:B------:R-:W-:Y:S01]  /*50e0*/  LOP3.LUT P4, RZ, R3, 0x1, RZ, 0xc0, !PT ;  /* 0x0000000103ff7812 */ /* 0x000fe2000788c0ff */
[----:B------:R-:W-:Y:S01]  /*50f0*/  IMAD R53, R53, UR7, RZ ;  /* 0x0000000735357c24 */ /* 0x000fe2000f8e02ff */
[----:B------:R-:W-:Y:S01]  /*5100*/  LEA.HI.X.SX32 R200, R200, UR23, 0x1, P5 ;  /* 0x00000017c8c87c11 */ /* 0x000fe2000a8f0eff */
[----:B------:R-:W-:Y:S01]  /*5110*/  IMAD.X R3, R8, 0x1, R7, P6 ;  /* 0x0000000108037824 */ /* 0x000fe200030e0607 */
[----:B------:R-:W-:Y:S01]  /*5120*/  IADD3 R107, P6, PT, R55, R201, RZ ;  /* 0x000000c9376b7210 */ /* 0x000fe20007fde0ff */
[----:B------:R-:W-:-:S03]  /*5130*/  IMAD R51, R51, UR7, RZ ;  /* 0x0000000733337c24 */ /* 0x000fc6000f8e02ff */
[-C--:B------:R-:W-:Y:S02]  /*5140*/  LEA.HI.X.SX32 R108, R55, R200.reuse, 0x1, P6 ;  /* 0x000000c8376c7211 */ /* 0x080fe400030f0eff */
[CC--:B------:R-:W-:Y:S01]  /*5150*/  IADD3 R105, P6, PT, R53.reuse, R201.reuse, RZ ;  /* 0x000000c935697210 */ /* 0x0c0fe20007fde0ff */
[----:B-1----:R-:W-:Y:S01]  /*5160*/  @P0 IMAD.MOV.U32 R4, RZ, RZ, R107 ;  /* 0x000000ffff040224 */ /* 0x002fe200078e006b */
[----:B------:R-:W-:Y:S01]  /*5170*/  PRMT R148, RZ, 0x7610, R148 ;  /* 0x00007610ff947816 */ /* 0x000fe20000000094 */
[----:B------:R-:W-:Y:S01]  /*5180*/  @P0 IMAD.MOV.U32 R5, RZ, RZ, R108 ;  /* 0x000000ffff050224 */ /* 0x000fe200078e006c */
[----:B------:R-:W-:Y:S01]  /*5190*/  LEA.HI.X.SX32 R103, R53, R200, 0x1, P6 ;  /* 0x000000c835677211 */ /* 0x000fe200030f0eff */
[----:B------:R-:W-:Y:S01]  /*51a0*/  IMAD R52, R52, UR7, RZ ;  /* 0x0000000734347c24 */ /* 0x000fe2000f8e02ff */
[----:B------:R-:W-:Y:S02]  /*51b0*/  IADD3 R104, P6, PT, R51, R201, RZ ;  /* 0x000000c933687210 */ /* 0x000fe40007fde0ff */
[----:B------:R0:W2:Y:S01]  /*51c0*/  @P0 LDG.E.U8 R148, desc[UR16][R4.64] ;  /* 0x0000001004940981 */ /* 0x0000a2000c1e1100 */
[----:B------:R-:W-:-:S02]  /*51d0*/  PRMT R147, RZ, 0x7610, R147 ;  /* 0x00007610ff937816 */ /* 0x000fc40000000093 */
[-C--:B------:R-:W-:Y:S01]  /*51e0*/  LEA.HI.X.SX32 R101, R51, R200.reuse, 0x1, P6 ;  /* 0x000000c833657211 */ /* 0x080fe200030f0eff */
[----:B------:R-:W-:Y:S01]  /*51f0*/  IMAD R50, R50, UR7, RZ ;  /* 0x0000000732327c24 */ /* 0x000fe2000f8e02ff */
[CC--:B------:R-:W-:Y:S01]  /*5200*/  IADD3 R102, P6, PT, R52.reuse, R201.reuse, RZ ;  /* 0x000000c934667210 */ /* 0x0c0fe20007fde0ff */
[----:B0-----:R-:W-:Y:S02]  /*5210*/  @P0 IMAD.MOV.U32 R4, RZ, RZ, R105 ;  /* 0x000000ffff040224 */ /* 0x001fe400078e0069 */
[----:B------:R-:W-:Y:S01]  /*5220*/  @P0 IMAD.MOV.U32 R5, RZ, RZ, R103 ;  /* 0x000000ffff050224 */ /* 0x000fe200078e0067 */
[----:B------:R-:W-:Y:S02]  /*5230*/  PRMT R146, RZ, 0x7610, R146 ;  /* 0x00007610ff927816 */ /* 0x000fe40000000092 */
[----:B------:R-:W-:Y:S02]  /*5240*/  LEA.HI.X.SX32 R100, R52, R200, 0x1, P6 ;  /* 0x000000c834647211 */ /* 0x000fe400030f0eff */
[----:B------:R0:W2:Y:S01]  /*5250*/  @P0 LDG.E.U8 R147, desc[UR16][R4.64] ;  /* 0x0000001004930981 */ /* 0x0000a2000c1e1100 */
[----:B------:R-:W-:Y:S01]  /*5260*/  IADD3 R99, P6, PT, R50, R201, RZ ;  /* 0x000000c932637210 */ /* 0x000fe20007fde0ff */
[----:B------:R-:W-:Y:S01]  /*5270*/  IMAD R49, R49, UR7, RZ ;  /* 0x0000000731317c24 */ /* 0x000fe2000f8e02ff */
[----:B------:R-:W-:Y:S01]  /*5280*/  PRMT R145, RZ, 0x7610, R145 ;  /* 0x00007610ff917816 */ /* 0x000fe20000000091 */
[----:B0-----:R-:W-:-:S02]  /*5290*/  @P0 IMAD.MOV.U32 R4, RZ, RZ, R104 ;  /* 0x000000ffff040224 */ /* 0x001fc400078e0068 */
[----:B------:R-:W-:Y:S01]  /*52a0*/  @P0 IMAD.MOV.U32 R5, RZ, RZ, R101 ;  /* 0x000000ffff050224 */ /* 0x000fe200078e0065 */
[----:B------:R-:W-:-:S04]  /*52b0*/  LEA.HI.X.SX32 R97, R50, R200, 0x1, P6 ;  /* 0x000000c832617211 */ /* 0x000fc800030f0eff */
[----:B------:R0:W2:Y:S01]  /*52c0*/  @P0 LDG.E.U8 R146, desc[UR16][R4.64] ;  /* 0x0000001004920981 */ /* 0x0000a2000c1e1100 */
[C---:B------:R-:W-:Y:S01]  /*52d0*/  IADD3 R98, P6, PT, R49.reuse, R201, RZ ;  /* 0x000000c931627210 */ /* 0x040fe20007fde0ff */
[----:B------:R-:W-:Y:S01]  /*52e0*/  IMAD R48, R48, UR7, RZ ;  /* 0x0000000730307c24 */ /* 0x000fe2000f8e02ff */
[----:B------:R-:W-:Y:S01]  /*52f0*/  PRMT R157, RZ, 0x7610, R157 ;  /* 0x00007610ff9d7816 */ /* 0x000fe2000000009d */
[----:B0-----:R-:W-:Y:S02]  /*5300*/  @P0 IMAD.MOV.U32 R4, RZ, RZ, R102 ;  /* 0x000000ffff040224 */ /* 0x001fe400078e0066 */
        /* <DEDUP_REMOVED lines=38> */
[CC--:B------:R-:W-:Y:S01]  /*5570*/  IADD3 R86, P6, PT, R43.reuse, R201.reuse, RZ ;  /* 0x000000c92b567210 */ /* 0x0c0fe20007fde0ff */
[----:B------:R-:W-:Y:S01]  /*5580*/  IMAD R42, R42, UR7, RZ ;  /* 0x000000072a2a7c24 */ /* 0x000fe2000f8e02ff */
[----:B------:R-:W-:Y:S02]  /*5590*/  PRMT R165, RZ, 0x7610, R165 ;  /* 0x00007610ffa57816 */ /* 0x000fe400000000a5 */
[----:B------:R-:W-:Y:S01]  /*55a0*/  PRMT R133, RZ, 0x7610, R133 ;  /* 0x00007610ff857816 */ /* 0x000fe20000000085 */
[----:B0-----:R-:W-:Y:S02]  /*55b0*/  @P0 IMAD.MOV.U32 R4, RZ, RZ, R90 ;  /* 0x000000ffff040224 */ /* 0x001fe400078e005a */
[----:B------:R-:W-:Y:S01]  /*55c0*/  @P0 IMAD.MOV.U32 R5, RZ, RZ, R88 ;  /* 0x000000ffff050224 */ /* 0x000fe200078e0058 */
[----:B------:R-:W-:Y:S01]  /*55d0*/  LEA.HI.X.SX32 R83, R43, R200, 0x1, P6 ;  /* 0x000000c82b537211 */ /* 0x000fe200030f0eff */
[----:B------:R-:W2:Y:S04]  /*55e0*/  @P3 LDG.E.U8 R165, desc[UR16][R2.64] ;  /* 0x0000001002a53981 */ /* 0x000ea8000c1e1100 */
[----:B------:R0:W2:Y:S01]  /*55f0*/  @P0 LDG.E.U8 R135, desc[UR16][R4.64] ;  /* 0x0000001004870981 */ /* 0x0000a2000c1e1100 */
[----:B------:R-:W-:Y:S01]  /*5600*/  IADD3 R84, P6, PT, R42, R201, RZ ;  /* 0x000000c92a547210 */ /* 0x000fe20007fde0ff */
[----:B------:R-:W-:Y:S01]  /*5610*/  IMAD R41, R41, UR7, RZ ;  /* 0x0000000729297c24 */ /* 0x000fe2000f8e02ff */
[----:B------:R-:W-:Y:S01]  /*5620*/  PRMT R131, RZ, 0x7610, R131 ;  /* 0x00007610ff837816 */ /* 0x000fe20000000083 */
[----:B0-----:R-:W-:-:S02]  /*5630*/  @P0 IMAD.MOV.U32 R4, RZ, RZ, R87 ;  /* 0x000000ffff040224 */ /* 0x001fc400078e0057 */
[----:B------:R-:W-:Y:S01]  /*5640*/  @P0 IMAD.MOV.U32 R5, RZ, RZ, R85 ;  /* 0x000000ffff050224 */ /* 0x000fe200078e0055 */
[----:B------:R-:W-:Y:S01]  /*5650*/  LEA.HI.X.SX32 R82, R42, R200, 0x1, P6 ;  /* 0x000000c82a527211 */ /* 0x000fe200030f0eff */
[----:B------:R-:W-:-:S03]  /*5660*/  IMAD R213, R118, 0x1c, RZ ;  /* 0x0000001c76d57824 */ /* 0x000fc600078e02ff */
[----:B------:R0:W3:Y:S01]  /*5670*/  @P0 LDG.E.U8 R133, desc[UR16][R4.64] ;  /* 0x0000001004850981 */ /* 0x0000e2000c1e1100 */
[----:B------:R-:W-:Y:S01]  /*5680*/  IADD3 R81, P6, PT, R41, R201, RZ ;  /* 0x000000c929517210 */ /* 0x000fe20007fde0ff */
[----:B------:R-:W-:Y:S01]  /*5690*/  IMAD R40, R40, UR7, RZ ;  /* 0x0000000728287c24 */ /* 0x000fe2000f8e02ff */
[----:B------:R-:W-:Y:S01]  /*56a0*/  PRMT R129, RZ, 0x7610, R129 ;  /* 0x00007610ff817816 */ /* 0x000fe20000000081 */
[----:B0-----:R-:W-:Y:S02]  /*56b0*/  @P0 IMAD.MOV.U32 R4, RZ, RZ, R86 ;  /* 0x000000ffff040224 */ /* 0x001fe400078e0056 */
[----:B------:R-:W-:Y:S01]  /*56c0*/  @P0 IMAD.MOV.U32 R5, RZ, RZ, R83 ;  /* 0x000000ffff050224 */ /* 0x000fe200078e0053 */
[----:B------:R-:W-:Y:S02]  /*56d0*/  SHF.R.S32.HI R252, RZ, 0x1f, R213 ;  /* 0x0000001ffffc7819 */ /* 0x000fe400000114d5 */
[----:B------:R-:W-:Y:S02]  /*56e0*/  IADD3 R2, P5, PT, R213, R6, RZ ;  /* 0x00000006d5027210 */ /* 0x000fe40007fbe0ff */
[----:B------:R0:W3:Y:S01]  /*56f0*/  @P0 LDG.E.U8 R131, desc[UR16][R4.64] ;  /* 0x0000001004830981 */ /* 0x0000e2000c1e1100 */
[----:B------:R-:W-:-:S02]  /*5700*/  LEA.HI.X.SX32 R79, R41, R200, 0x1, P6 ;  /* 0x000000c8294f7211 */ /* 0x000fc400030f0eff */
[----:B------:R-:W-:Y:S01]  /*5710*/  IADD3 R80, P6, PT, R40, R201, RZ ;  /* 0x000000c928507210 */ /* 0x000fe20007fde0ff */
[----:B------:R-:W-:Y:S01]  /*5720*/  IMAD.X R3, R252, 0x1, R7, P5 ;  /* 0x00000001fc037824 */ /* 0x000fe200028e0607 */
[----:B------:R-:W-:Y:S01]  /*5730*/  PRMT R164, RZ, 0x7610, R164 ;  /* 0x00007610ffa47816 */ /* 0x000fe200000000a4 */
[----:B0-----:R-:W-:Y:S02]  /*5740*/  @P0 IMAD.MOV.U32 R4, RZ, RZ, R84 ;  /* 0x000000ffff040224 */ /* 0x001fe400078e0054 */
[----:B------:R-:W-:Y:S01]  /*5750*/  @P0 IMAD.MOV.U32 R5, RZ, RZ, R82 ;  /* 0x000000ffff050224 */ /* 0x000fe200078e0052 */
[----:B------:R-:W-:Y:S02]  /*5760*/  PRMT R127, RZ, 0x7610, R127 ;  /* 0x00007610ff7f7816 */ /* 0x000fe4000000007f */
[----:B------:R-:W3:Y:S01]  /*5770*/  @P4 LDG.E.U8 R164, desc[UR16][R2.64] ;  /* 0x0000001002a44981 */ /* 0x000ee2000c1e1100 */
[----:B------:R-:W-:-:S03]  /*5780*/  LEA.HI.X.SX32 R77, R40, R200, 0x1, P6 ;  /* 0x000000c8284d7211 */ /* 0x000fc600030f0eff */
[----:B------:R0:W3:Y:S01]  /*5790*/  @P0 LDG.E.U8 R129, desc[UR16][R4.64] ;  /* 0x0000001004810981 */ /* 0x0000e2000c1e1100 */
[----:B------:R-:W-:Y:S02]  /*57a0*/  SHF.R.U32.HI R8, RZ, 0x2, R65 ;  /* 0x00000002ff087819 */ /* 0x000fe40000011641 */
[----:B------:R-:W-:Y:S01]  /*57b0*/  PRMT R125, RZ, 0x7610, R125 ;  /* 0x00007610ff7d7816 */ /* 0x000fe2000000007d */
[----:B0-----:R-:W-:Y:S02]  /*57c0*/  @P0 IMAD.MOV.U32 R4, RZ, RZ, R81 ;  /* 0x000000ffff040224 */ /* 0x001fe400078e0051 */
[----:B------:R-:W-:Y:S02]  /*57d0*/  @P0 IMAD.MOV.U32 R5, RZ, RZ, R79 ;  /* 0x000000ffff050224 */ /* 0x000fe400078e004f */
[----:B------:R-:W-:-:S03]  /*57e0*/  IMAD R212, R118, 0x1d, RZ ;  /* 0x0000001d76d47824 */ /* 0x000fc600078e02ff */
[----:B------:R0:W3:Y:S01]  /*57f0*/  @P0 LDG.E.U8 R127, desc[UR16][R4.64] ;  /* 0x00000010047f0981 */ /* 0x0000e2000c1e1100 */
[----:B------:R-:W-:Y:S02]  /*5800*/  LOP3.LUT P3, RZ, R8, 0x1, RZ, 0xc0, !PT ;  /* 0x0000000108ff7812 */ /* 0x000fe4000786c0ff */
[----:B------:R-:W-:Y:S01]  /*5810*/  SHF.R.S32.HI R251, RZ, 0x1f, R212 ;  /* 0x0000001ffffb7819 */ /* 0x000fe200000114d4 */
[----:B0-----:R-:W-:Y:S02]  /*5820*/  @P0 IMAD.MOV.U32 R4, RZ, RZ, R80 ;  /* 0x000000ffff040224 */ /* 0x001fe400078e0050 */
[----:B------:R-:W-:-:S05]  /*5830*/  @P0 IMAD.MOV.U32 R5, RZ, RZ, R77 ;  /* 0x000000ffff050224 */ /* 0x000fca00078e004d */
[----:B------:R0:W3:Y:S01]  /*5840*/  @P0 LDG.E.U8 R125, desc[UR16][R4.64] ;  /* 0x00000010047d0981 */ /* 0x0000e2000c1e1100 */
[----:B------:R-:W-:Y:S02]  /*5850*/  PRMT R161, RZ, 0x7610, R161 ;  /* 0x00007610ffa17816 */ /* 0x000fe400000000a1 */
[----:B0-----:R-:W-:-:S05]  /*5860*/  IADD3 R4, P4, PT, R212, R6, RZ ;  /* 0x00000006d4047210 */ /* 0x001fca0007f9e0ff */
[----:B------:R-:W-:Y:S01]  /*5870*/  IMAD.X R5, R251, 0x1, R7, P4 ;  /* 0x00000001fb057824 */ /* 0x000fe200020e0607 */
[----:B------:R-:W-:Y:S01]  /*5880*/  SHF.R.U32.HI R65, RZ, 0x1, R65 ;  /* 0x00000001ff417819 */ /* 0x000fe20000011641 */
[----:B------:R-:W-:-:S03]  /*5890*/  IMAD R210, R118, 0x1e, RZ ;  /* 0x0000001e76d27824 */ /* 0x000fc600078e02ff */
[----:B------:R0:W4:Y:S01]  /*58a0*/  @P3 LDG.E.U8 R161, desc[UR16][R4.64] ;  /* 0x0000001004a13981 */ /* 0x000122000c1e1100 */
[----:B------:R-:W-:Y:S02]  /*58b0*/  LOP3.LUT P5, RZ, R65, 0x1, RZ, 0xc0, !PT ;  /* 0x0000000141ff7812 */ /* 0x000fe400078ac0ff */
[----:B------:R-:W-:Y:S02]  /*58c0*/  SHF.R.S32.HI R250, RZ, 0x1f, R210 ;  /* 0x0000001ffffa7819 */ /* 0x000fe400000114d2 */
[----:B------:R-:W-:Y:S02]  /*58d0*/  IADD3 R2, P4, PT, R210, R6, RZ ;  /* 0x00000006d2027210 */ /* 0x000fe40007f9e0ff */
[----:B------:R-:W-:-:S03]  /*58e0*/  PRMT R159, RZ, 0x7610, R159 ;  /* 0x00007610ff9f7816 */ /* 0x000fc6000000009f */
[----:B------:R-:W-:-:S05]  /*58f0*/  IMAD.X R3, R250, 0x1, R7, P4 ;  /* 0x00000001fa037824 */ /* 0x000fca00020e0607 */
[----:B------:R1:W4:Y:S01]  /*5900*/  @P5 LDG.E.U8 R159, desc[UR16][R2.64] ;  /* 0x00000010029f5981 */ /* 0x000322000c1e1100 */
[----:B------:R-:W-:Y:S01]  /*5910*/  IMAD R209, R118, 0x1f, RZ ;  /* 0x0000001f76d17824 */ /* 0x000fe200078e02ff */
[----:B------:R-:W-:-:S04]  /*5920*/  PRMT R150, RZ, 0x7610, R150 ;  /* 0x00007610ff967816 */ /* 0x000fc80000000096 */
[----:B------:R-:W-:Y:S02]  /*5930*/  SHF.R.S32.HI R249, RZ, 0x1f, R209 ;  /* 0x0000001ffff97819 */ /* 0x000fe400000114d1 */
[----:B------:R-:W-:-:S05]  /*5940*/  IADD3 R6, P4, PT, R209, R6, RZ ;  /* 0x00000006d1067210 */ /* 0x000fca0007f9e0ff */
[----:B------:R-:W-:-:S05]  /*5950*/  IMAD.X R7, R249, 0x1, R7, P4 ;  /* 0x00000001f9077824 */ /* 0x000fca00020e0607 */
[----:B------:R-:W4:Y:S01]  /*5960*/  @!P2 LDG.E.U8 R150, desc[UR16][R6.64] ;  /* 0x000000100696a981 */ /* 0x000f22000c1e1100 */
[----:B------:R-:W-:Y:S02]  /*5970*/  IMAD R37, R37, UR7, RZ ;  /* 0x0000000725257c24 */ /* 0x000fe4000f8e02ff */
[----:B------:R-:W-:Y:S02]  /*5980*/  IMAD R36, R36, UR7, RZ ;  /* 0x0000000724247c24 */ /* 0x000fe4000f8e02ff */
[----:B------:R-:W-:Y:S02]  /*5990*/  IMAD R35, R35, UR7, RZ ;  /* 0x0000000723237c24 */ /* 0x000fe4000f8e02ff */
[----:B------:R-:W-:Y:S02]  /*59a0*/  IMAD R48, R34, UR7, RZ ;  /* 0x0000000722307c24 */ /* 0x000fe4000f8e02ff */
[----:B------:R-:W-:Y:S01]  /*59b0*/  IMAD R11, R11, UR7, RZ ;  /* 0x000000070b0b7c24 */ /* 0x000fe2000f8e02ff */
[-C--:B------:R-:W-:Y:S01]  /*59c0*/  IADD3 R78, P6, PT, R37, R201.reuse, RZ ;  /* 0x000000c9254e7210 */ /* 0x080fe20007fde0ff */
[----:B------:R-:W-:Y:S01]  /*59d0*/  IMAD R33, R33, UR7, RZ ;  /* 0x0000000721217c24 */ /* 0x000fe2000f8e02ff */
[-C--:B------:R-:W-:Y:S01]  /*59e0*/  IADD3 R53, P5, PT, R36, R201.reuse, RZ ;  /* 0x000000c924357210 */ /* 0x080fe20007fbe0ff */
[----:B------:R-:W-:Y:S01]  /*59f0*/  IMAD R42, R32, UR7, RZ ;  /* 0x00000007202a7c24 */ /* 0x000fe2000f8e02ff */
[-C--:B------:R-:W-:Y:S01]  /*5a00*/  IADD3 R51, P3, PT, R35, R201.reuse, RZ ;  /* 0x000000c923337210 */ /* 0x080fe20007f7e0ff */
[----:B------:R-:W-:Y:S01]  /*5a10*/  IMAD R31, R31, UR7, RZ ;  /* 0x000000071f1f7c24 */ /* 0x000fe2000f8e02ff */
[-C--:B------:R-:W-:Y:S01]  /*5a20*/  IADD3 R49, P4, PT, R48, R201.reuse, RZ ;  /* 0x000000c930317210 */ /* 0x080fe20007f9e0ff */
[----:B------:R-:W-:Y:S01]  /*5a30*/  IMAD R30, R30, UR7, RZ ;  /* 0x000000071e1e7c24 */ /* 0x000fe2000f8e02ff */
[----:B------:R-:W-:Y:S01]  /*5a40*/  IADD3 R47, P2, PT, R11, R201, RZ ;  /* 0x000000c90b2f7210 */ /* 0x000fe20007f5e0ff */
[----:B------:R-:W-:Y:S01]  /*5a50*/  IMAD R13, R13, UR7, RZ ;  /* 0x000000070d0d7c24 */ /* 0x000fe2000f8e02ff */
[-C--:B------:R-:W-:Y:S01]  /*5a60*/  LEA.HI.X.SX32 R76, R37, R200.reuse, 0x1, P6 ;  /* 0x000000c8254c7211 */ /* 0x080fe200030f0eff */
[----:B------:R-:W-:Y:S01]  /*5a70*/  IMAD R32, R28, UR7, RZ ;  /* 0x000000071c207c24 */ /* 0x000fe2000f8e02ff */
[-C--:B------:R-:W-:Y:S01]  /*5a80*/  LEA.HI.X.SX32 R52, R36, R200.reuse, 0x1, P5 ;  /* 0x000000c824347211 */ /* 0x080fe200028f0eff */
[----:B------:R-:W-:Y:S01]  /*5a90*/  IMAD R28, R27, UR7, RZ ;  /* 0x000000071b1c7c24 */ /* 0x000fe2000f8e02ff */
[-C--:B------:R-:W-:Y:S01]  /*5aa0*/  LEA.HI.X.SX32 R50, R35, R200.reuse, 0x1, P3 ;  /* 0x000000c823327211 */ /* 0x080fe200018f0eff */
[----:B------:R-:W-:Y:S01]  /*5ab0*/  IMAD R26, R26, UR7, RZ ;  /* 0x000000071a1a7c24 */ /* 0x000fe2000f8e02ff */
[-C--:B------:R-:W-:Y:S01]  /*5ac0*/  LEA.HI.X.SX32 R48, R48, R200.reuse, 0x1, P4 ;  /* 0x000000c830307211 */ /* 0x080fe200020f0eff */
[----:B0-----:R-:W-:Y:S01]  /*5ad0*/  IMAD R5, R14, UR7, RZ ;  /* 0x000000070e057c24 */ /* 0x001fe2000f8e02ff */
[----:B------:R-:W-:-:S02]  /*5ae0*/  LEA.HI.X.SX32 R46, R11, R200, 0x1, P2 ;  /* 0x000000c80b2e7211 */ /* 0x000fc400010f0eff */
[-C--:B------:R-:W-:Y:S02]  /*5af0*/  IADD3 R45, P6, PT, R33, R201.reuse, RZ ;  /* 0x000000c9212d7210 */ /* 0x080fe40007fde0ff */
[-C--:B------:R-:W-:Y:S02]  /*5b00*/  IADD3 R43, P5, PT, R42, R201.reuse, RZ ;  /* 0x000000c92a2b7210 */ /* 0x080fe40007fbe0ff */
[-C--:B------:R-:W-:Y:S02]  /*5b10*/  IADD3 R41, P3, PT, R31, R201.reuse, RZ ;  /* 0x000000c91f297210 */ /* 0x080fe40007f7e0ff */
[-C--:B------:R-:W-:Y:S02]  /*5b20*/  IADD3 R39, P4, PT, R13, R201.reuse, RZ ;  /* 0x000000c90d277210 */ /* 0x080fe40007f9e0ff */
[-C--:B------:R-:W-:Y:S01]  /*5b30*/  IADD3 R37, P2, PT, R30, R201.reuse, RZ ;  /* 0x000000c91e257210 */ /* 0x080fe20007f5e0ff */
[----:B------:R-:W-:Y:S01]  /*5b40*/  @P0 IMAD.MOV.U32 R8, RZ, RZ, R78 ;  /* 0x000000ffff080224 */ /* 0x000fe200078e004e */
[----:B------:R-:W-:Y:S01]  /*5b50*/  PRMT R123, RZ, 0x7610, R123 ;  /* 0x00007610ff7b7816 */ /* 0x000fe2000000007b */
[----:B------:R-:W-:Y:S01]  /*5b60*/  @P0 IMAD.MOV.U32 R9, RZ, RZ, R76 ;  /* 0x000000ffff090224 */ /* 0x000fe200078e004c */
[-C--:B------:R-:W-:Y:S01]  /*5b70*/  LEA.HI.X.SX32 R44, R33, R200.reuse, 0x1, P6 ;  /* 0x000000c8212c7211 */ /* 0x080fe200030f0eff */
[----:B------:R-:W-:Y:S01]  /*5b80*/  IMAD R34, R29, UR7, RZ ;  /* 0x000000071d227c24 */ /* 0x000fe2000f8e02ff */
[-C--:B------:R-:W-:Y:S01]  /*5b90*/  LEA.HI.X.SX32 R42, R42, R200.reuse, 0x1, P5 ;  /* 0x000000c82a2a7211 */ /* 0x080fe200028f0eff */
[----:B------:R-:W-:Y:S01]  /*5ba0*/  IMAD R73, R24, UR7, RZ ;  /* 0x0000000718497c24 */ /* 0x000fe2000f8e02ff */
[-C--:B------:R-:W-:Y:S01]  /*5bb0*/  LEA.HI.X.SX32 R40, R31, R200.reuse, 0x1, P3 ;  /* 0x000000c81f287211 */ /* 0x080fe200018f0eff */
[----:B------:R-:W-:Y:S01]  /*5bc0*/  IMAD R20, R20, UR7, RZ ;  /* 0x0000000714147c24 */ /* 0x000fe2000f8e02ff */
[-C--:B------:R-:W-:Y:S01]  /*5bd0*/  LEA.HI.X.SX32 R38, R13, R200.reuse, 0x1, P4 ;  /* 0x000000c80d267211 */ /* 0x080fe200020f0eff */
[----:B------:R-:W-:Y:S01]  /*5be0*/  IMAD R72, R72, UR7, RZ ;  /* 0x0000000748487c24 */ /* 0x000fe2000f8e02ff */
[----:B------:R-:W-:Y:S01]  /*5bf0*/  LEA.HI.X.SX32 R36, R30, R200, 0x1, P2 ;  /* 0x000000c81e247211 */ /* 0x000fe200010f0eff */
[----:B------:R-:W-:Y:S01]  /*5c00*/  IMAD R15, R15, UR7, RZ ;  /* 0x000000070f0f7c24 */ /* 0x000fe2000f8e02ff */
[-C--:B------:R-:W-:Y:S01]  /*5c10*/  IADD3 R33, P5, PT, R32, R201.reuse, RZ ;  /* 0x000000c920217210 */ /* 0x080fe20007fbe0ff */
[----:B------:R0:W4:Y:S01]  /*5c20*/  @P0 LDG.E.U8 R123, desc[UR16][R8.64] ;  /* 0x00000010087b0981 */ /* 0x000122000c1e1100 */
[----:B------:R-:W-:-:S02]  /*5c30*/  IADD3 R31, P3, PT, R5, R201, RZ ;  /* 0x000000c9051f7210 */ /* 0x000fc40007f7e0ff */
[-C--:B------:R-:W-:Y:S02]  /*5c40*/  IADD3 R29, P4, PT, R28, R201.reuse, RZ ;  /* 0x000000c91c1d7210 */ /* 0x080fe40007f9e0ff */
[-C--:B------:R-:W-:Y:S01]  /*5c50*/  IADD3 R27, P2, PT, R26, R201.reuse, RZ ;  /* 0x000000c91a1b7210 */ /* 0x080fe20007f5e0ff */
[----:B-1----:R-:W-:Y:S01]  /*5c60*/  IMAD R2, R21, UR7, RZ ;  /* 0x0000000715027c24 */ /* 0x002fe2000f8e02ff */
[-C--:B------:R-:W-:Y:S01]  /*5c70*/  LEA.HI.X.SX32 R32, R32, R200.reuse, 0x1, P5 ;  /* 0x000000c820207211 */ /* 0x080fe200028f0eff */
[----:B------:R-:W-:Y:S01]  /*5c80*/  IMAD R16, R16, UR7, RZ ;  /* 0x0000000710107c24 */ /* 0x000fe2000f8e02ff */
[-C--:B------:R-:W-:Y:S01]  /*5c90*/  LEA.HI.X.SX32 R30, R5, R200.reuse, 0x1, P3 ;  /* 0x000000c8051e7211 */ /* 0x080fe200018f0eff */
[----:B0-----:R-:W-:Y:S01]  /*5ca0*/  IMAD R8, R23, UR7, RZ ;  /* 0x0000000717087c24 */ /* 0x001fe2000f8e02ff */
[-C--:B------:R-:W-:Y:S01]  /*5cb0*/  LEA.HI.X.SX32 R28, R28, R200.reuse, 0x1, P4 ;  /* 0x000000c81c1c7211 */ /* 0x080fe200020f0eff */
[----:B------:R-:W-:Y:S01]  /*5cc0*/  IMAD R68, R68, UR7, RZ ;  /* 0x0000000744447c24 */ /* 0x000fe2000f8e02ff */
[----:B------:R-:W-:Y:S01]  /*5cd0*/  LEA.HI.X.SX32 R26, R26, R200, 0x1, P2 ;  /* 0x000000c81a1a7211 */ /* 0x000fe200010f0eff */
[----:B------:R-:W-:Y:S01]  /*5ce0*/  IMAD R14, R17, UR7, RZ ;  /* 0x00000007110e7c24 */ /* 0x000fe2000f8e02ff */
[----:B------:R-:W-:-:S02]  /*5cf0*/  IADD3 R23, P5, PT, R15, R201, RZ ;  /* 0x000000c90f177210 */ /* 0x000fc40007fbe0ff */
[-C--:B------:R-:W-:Y:S02]  /*5d00*/  IADD3 R75, P3, PT, R73, R201.reuse, RZ ;  /* 0x000000c9494b7210 */ /* 0x080fe40007f7e0ff */
[-C--:B------:R-:W-:Y:S02]  /*5d10*/  IADD3 R21, P4, PT, R20, R201.reuse, RZ ;  /* 0x000000c914157210 */ /* 0x080fe40007f9e0ff */
        /* <DEDUP_REMOVED lines=8> */
[----:B------:R-:W-:-:S02]  /*5da0*/  LEA.HI.X.SX32 R72, R72, R200, 0x1, P2 ;  /* 0x000000c848487211 */ /* 0x000fc400010f0eff */
        /* <DEDUP_REMOVED lines=19> */
[----:B------:R-:W-:Y:S01]  /*5ee0*/  LEA.HI.X.SX32 R62, R62, R200, 0x1, P2 ;  /* 0x000000c83e3e7211 */ /* 0x000fe200010f0eff */
[----:B------:R-:W-:Y:S01]  /*5ef0*/  IMAD R18, R18, UR7, RZ ;  /* 0x0000000712127c24 */ /* 0x000fe2000f8e02ff */
[-C--:B------:R-:W-:Y:S02]  /*5f00*/  IADD3 R25, P6, PT, R3, R201.reuse, RZ ;  /* 0x000000c903197210 */ /* 0x080fe40007fde0ff */
[-C--:B------:R-:W-:Y:S02]  /*5f10*/  IADD3 R7, P3, PT, R6, R201.reuse, RZ ;  /* 0x000000c906077210 */ /* 0x080fe40007f7e0ff */
[-C--:B------:R-:W-:Y:S02]  /*5f20*/  IADD3 R59, P4, PT, R58, R201.reuse, RZ ;  /* 0x000000c93a3b7210 */ /* 0x080fe40007f9e0ff */
[----:B------:R-:W-:Y:S01]  /*5f30*/  IADD3 R5, P2, PT, R4, R201, RZ ;  /* 0x000000c904057210 */ /* 0x000fe20007f5e0ff */
[----:B------:R-:W-:-:S04]  /*5f40*/  @!UP1 UIADD3 UR4, UPT, UPT, -UR4, 0x100000, URZ ;  /* 0x0010000004049890 */ /* 0x000fc8000fffe1ff */
[----:B------:R-:W-:Y:S02]  /*5f50*/  @!UP1 USHF.L.U32 UR5, UR4, 0xb, URZ ;  /* 0x0000000b04059899 */ /* 0x000fe400080006ff */
[----:B------:R-:W-:Y:S01]  /*5f60*/  @!UP1 USHF.L.U32 UR4, UR4, 0x1, URZ ;  /* 0x0000000104049899 */ /* 0x000fe200080006ff */
        /* <DEDUP_REMOVED lines=9> */
[----:B------:R-:W-:-:S02]  /*6000*/  IADD3 R71, P5, PT, R70, R201, RZ ;  /* 0x000000c946477210 */ /* 0x000fc40007fbe0ff */
[-C--:B------:R-:W-:Y:S02]  /*6010*/  IADD3 R57, P2, PT, R56, R201.reuse, RZ ;  /* 0x000000c938397210 */ /* 0x080fe40007f5e0ff */
[-C--:B------:R-:W-:Y:S02]  /*6020*/  IADD3 R3, P3, PT, R2, R201.reuse, RZ ;  /* 0x000000c902037210 */ /* 0x080fe40007f7e0ff */
[-C--:B------:R-:W-:Y:S02]  /*6030*/  IADD3 R55, P4, PT, R54, R201.reuse, RZ ;  /* 0x000000c936377210 */ /* 0x080fe40007f9e0ff */
[-C--:B------:R-:W-:Y:S01]  /*6040*/  IADD3 R19, P6, PT, R18, R201.reuse, RZ ;  /* 0x000000c912137210 */ /* 0x080fe20007fde0ff */
[----:B------:R-:W-:Y:S01]  /*6050*/  VOTEU.ALL UP1, P1 ;  /* 0x0000000000ff7886 */ /* 0x000fe20000820000 */
        /* <DEDUP_REMOVED lines=9> */
[----:B------:R0:W1:Y:S01]  /*60f0*/  @!UP1 SYNCS.EXCH.64 URZ, [UR18+0x6008], UR4 ;  /* 0x0060080412ff95b2 */ /* 0x0000620008000100 */
[----:B------:R-:W-:-:S02]  /*6100*/  IADD3 R13, P5, PT, R12, R201, RZ ;  /* 0x000000c90c0d7210 */ /* 0x000fc40007fbe0ff */
[-C--:B------:R-:W-:Y:S02]  /*6110*/  IADD3 R151, P2, PT, R149, R201.reuse, RZ ;  /* 0x000000c995977210 */ /* 0x080fe40007f5e0ff */
[-C--:B------:R-:W-:Y:S02]  /*6120*/  IADD3 R162, P3, PT, R158, R201.reuse, RZ ;  /* 0x000000c99ea27210 */ /* 0x080fe40007f7e0ff */
[-C--:B------:R-:W-:Y:S02]  /*6130*/  IADD3 R167, P4, PT, R163, R201.reuse, RZ ;  /* 0x000000c9a3a77210 */ /* 0x080fe40007f9e0ff */
[-C--:B------:R-:W-:Y:S01]  /*6140*/  IADD3 R67, P6, PT, R66, R201.reuse, RZ ;  /* 0x000000c942437210 */ /* 0x080fe20007fde0ff */
[----:B--2---:R2:W-:Y:S01]  /*6150*/  STS.U8 [R206+UR18+0x4000], R61 ;  /* 0x0040003dce007988 */ /* 0x0045e20008000012 */
        /* <DEDUP_REMOVED lines=10> */
[----:B--2---:R-:W-:-:S02]  /*6200*/  IADD3 R61, P5, PT, R60, R201, RZ ;  /* 0x000000c93c3d7210 */ /* 0x004fc40007fbe0ff */
[-C--:B------:R-:W-:Y:S02]  /*6210*/  IADD3 R175, P2, PT, R171, R201.reuse, RZ ;  /* 0x000000c9abaf7210 */ /* 0x080fe40007f5e0ff */
[-C--:B------:R-:W-:Y:S02]  /*6220*/  IADD3 R181, P3, PT, R179, R201.reuse, RZ ;  /* 0x000000c9b3b57210 */ /* 0x080fe40007f7e0ff */
[-C--:B------:R-:W-:Y:S02]  /*6230*/  IADD3 R185, P4, PT, R183, R201.reuse, RZ ;  /* 0x000000c9b7b97210 */ /* 0x080fe40007f9e0ff */
[----:B------:R-:W-:Y:S02]  /*6240*/  IADD3 R9, P6, PT, R8, R201, RZ ;  /* 0x000000c908097210 */ /* 0x000fe40007fde0ff */
[-C--:B------:R-:W-:Y:S02]  /*6250*/  LEA.HI.X.SX32 R60, R60, R200.reuse, 0x1, P5 ;  /* 0x000000c83c3c7211 */ /* 0x080fe400028f0eff */
[----:B------:R-:W-:-:S02]  /*6260*/  LEA.HI.X.SX32 R171, R171, R200, 0x1, P2 ;  /* 0x000000c8abab7211 */ /* 0x000fc400010f0eff */
[-C--:B------:R-:W-:Y:S02]  /*6270*/  LEA.HI.X.SX32 R179, R179, R200.reuse, 0x1, P3 ;  /* 0x000000c8b3b37211 */ /* 0x080fe400018f0eff */
[-C--:B------:R-:W-:Y:S02]  /*6280*/  LEA.HI.X.SX32 R183, R183, R200.reuse, 0x1, P4 ;  /* 0x000000c8b7b77211 */ /* 0x080fe400020f0eff */
[----:B------:R-:W-:Y:S02]  /*6290*/  LEA.HI.X.SX32 R8, R8, R200, 0x1, P6 ;  /* 0x000000c808087211 */ /* 0x000fe400030f0eff */
[-C--:B------:R-:W-:Y:S02]  /*62a0*/  IADD3 R189, P2, PT, R187, R201.reuse, RZ ;  /* 0x000000c9bbbd7210 */ /* 0x080fe40007f5e0ff */
[-C--:B------:R-:W-:Y:S02]  /*62b0*/  IADD3 R193, P3, PT, R191, R201.reuse, RZ ;  /* 0x000000c9bfc17210 */ /* 0x080fe40007f7e0ff */
[----:B------:R-:W-:-:S02]  /*62c0*/  IADD3 R197, P4, PT, R195, R201, RZ ;  /* 0x000000c9c3c57210 */ /* 0x000fc40007f9e0ff */
[CC--:B------:R-:W-:Y:S02]  /*62d0*/  IADD3 R199, P5, PT, R198.reuse, R201.reuse, RZ ;  /* 0x000000c9c6c77210 */ /* 0x0c0fe40007fbe0ff */
[----:B------:R-:W-:Y:S02]  /*62e0*/  IADD3 R201, P6, PT, R109, R201, RZ ;  /* 0x000000c96dc97210 */ /* 0x000fe40007fde0ff */
[-C--:B------:R-:W-:Y:S02]  /*62f0*/  LEA.HI.X.SX32 R187, R187, R200.reuse, 0x1, P2 ;  /* 0x000000c8bbbb7211 */ /* 0x080fe400010f0eff */
[-C--:B------:R-:W-:Y:S02]  /*6300*/  LEA.HI.X.SX32 R191, R191, R200.reuse, 0x1, P3 ;  /* 0x000000c8bfbf7211 */ /* 0x080fe400018f0eff */
[-C--:B------:R-:W-:Y:S02]  /*6310*/  LEA.HI.X.SX32 R195, R195, R200.reuse, 0x1, P4 ;  /* 0x000000c8c3c37211 */ /* 0x080fe400020f0eff */
[----:B------:R-:W-:-:S02]  /*6320*/  LEA.HI.X.SX32 R198, R198, R200, 0x1, P5 ;  /* 0x000000c8c6c67211 */ /* 0x000fc400028f0eff */
[----:B------:R-:W-:Y:S01]  /*6330*/  LEA.HI.X.SX32 R200, R109, R200, 0x1, P6 ;  /* 0x000000c86dc87211 */ /* 0x000fe200030f0eff */
[----:B------:R-:W-:Y:S01]  /*6340*/  @P0 IMAD.MOV.U32 R110, RZ, RZ, R75 ;  /* 0x000000ffff6e0224 */ /* 0x000fe200078e004b */
[----:B------:R-:W-:Y:S01]  /*6350*/  PRMT R109, RZ, 0x7610, R109 ;  /* 0x00007610ff6d7816 */ /* 0x000fe2000000006d */
[----:B------:R-:W-:Y:S01]  /*6360*/  @P0 IMAD.MOV.U32 R111, RZ, RZ, R73 ;  /* 0x000000ffff6f0224 */ /* 0x000fe200078e0049 */
[----:B------:R2:W-:Y:S04]  /*6370*/  STS.U8 [R206+UR18+0x4400], R112 ;  /* 0x00440070ce007988 */ /* 0x0005e80008000012 */
[----:B------:R0:W4:Y:S01]  /*6380*/  @P0 LDG.E.U8 R109, desc[UR16][R110.64] ;  /* 0x000000106e6d0981 */ /* 0x000122000c1e1100 */
[----:B--2---:R-:W-:Y:S01]  /*6390*/  PRMT R112, RZ, 0x7610, R112 ;  /* 0x00007610ff707816 */ /* 0x004fe20000000070 */
[----:B0-----:R-:W-:-:S02]  /*63a0*/  @P0 IMAD.MOV.U32 R110, RZ, RZ, R74 ;  /* 0x000000ffff6e0224 */ /* 0x001fc400078e004a */
[----:B------:R-:W-:Y:S01]  /*63b0*/  @P0 IMAD.MOV.U32 R111, RZ, RZ, R72 ;  /* 0x000000ffff6f0224 */ /* 0x000fe200078e0048 */
[----:B------:R0:W-:Y:S04]  /*63c0*/  STS.U8 [R206+UR18+0x4800], R113 ;  /* 0x00480071ce007988 */ /* 0x0001e80008000012 */
[----:B------:R2:W-:Y:S04]  /*63d0*/  STS.U8 [R206+UR18+0x4c00], R116 ;  /* 0x004c0074ce007988 */ /* 0x0005e80008000012 */
[----:B------:R1:W4:Y:S01]  /*63e0*/  @P0 LDG.E.U8 R112, desc[UR16][R110.64] ;  /* 0x000000106e700981 */ /* 0x000322000c1e1100 */
[----:B0-----:R-:W-:-:S02]  /*63f0*/  PRMT R113, RZ, 0x7610, R113 ;  /* 0x00007610ff717816 */ /* 0x001fc40000000071 */
[----:B--2---:R-:W-:Y:S01]  /*6400*/  LOP3.LUT R116, R206, 0x10, RZ, 0x3c, !PT ;  /* 0x00000010ce747812 */ /* 0x004fe200078e3cff */
[----:B-1----:R-:W-:Y:S02]  /*6410*/  @P0 IMAD.MOV.U32 R110, RZ, RZ, R71 ;  /* 0x000000ffff6e0224 */ /* 0x002fe400078e0047 */
[----:B------:R-:W-:Y:S02]  /*6420*/  @P0 IMAD.MOV.U32 R111, RZ, RZ, R70 ;  /* 0x000000ffff6f0224 */ /* 0x000fe400078e0046 */
[----:B---3--:R0:W-:Y:S04]  /*6430*/  STS.U8 [R116+UR18+0x4080], R114 ;  /* 0x0040807274007988 */ /* 0x0081e80008000012 */
[----:B------:R1:W2:Y:S01]  /*6440*/  @P0 LDG.E.U8 R113, desc[UR16][R110.64] ;  /* 0x000000106e710981 */ /* 0x0002a2000c1e1100 */
[----:B0-----:R-:W-:Y:S01]  /*6450*/  PRMT R114, RZ, 0x7610, R114 ;  /* 0x00007610ff727816 */ /* 0x001fe20000000072 */
[----:B-1----:R-:W-:-:S02]  /*6460*/  @P0 IMAD.MOV.U32 R110, RZ, RZ, R69 ;  /* 0x000000ffff6e0224 */ /* 0x002fc400078e0045 */
[----:B------:R-:W-:Y:S01]  /*6470*/  @P0 IMAD.MOV.U32 R111, RZ, RZ, R68 ;  /* 0x000000ffff6f0224 */ /* 0x000fe200078e0044 */
[----:B------:R0:W-:Y:S04]  /*6480*/  STS.U8 [R116+UR18+0x4480], R115 ;  /* 0x0044807374007988 */ /* 0x0001e80008000012 */
[----:B------:R1:W3:Y:S01]  /*6490*/  @P0 LDG.E.U8 R114, desc[UR16][R110.64] ;  /* 0x000000106e720981 */ /* 0x0002e2000c1e1100 */
[----:B0-----:R-:W-:Y:S01]  /*64a0*/  PRMT R115, RZ, 0x7610, R115 ;  /* 0x00007610ff737816 */ /* 0x001fe20000000073 */
[----:B-1----:R-:W-:Y:S02]  /*64b0*/  @P0 IMAD.MOV.U32 R110, RZ, RZ, R67 ;  /* 0x000000ffff6e0224 */ /* 0x002fe400078e0043 */
[----:B------:R-:W-:-:S05]  /*64c0*/  @P0 IMAD.MOV.U32 R111, RZ, RZ, R66 ;  /* 0x000000ffff6f0224 */ /* 0x000fca00078e0042 */
[----:B------:R0:W2:Y:S01]  /*64d0*/  @P0 LDG.E.U8 R115, desc[UR16][R110.64] ;  /* 0x000000106e730981 */ /* 0x0000a2000c1e1100 */
[----:B------:R-:W-:-:S03]  /*64e0*/  LOP3.LUT R246, R206, 0x20, RZ, 0x3c, !PT ;  /* 0x00000020cef67812 */ /* 0x000fc600078e3cff */
[----:B------:R1:W-:Y:S01]  /*64f0*/  STS.U8 [R116+UR18+0x4880], R120 ;  /* 0x0048807874007988 */ /* 0x0003e20008000012 */
[----:B0-----:R-:W-:Y:S02]  /*6500*/  @P0 IMAD.MOV.U32 R110, RZ, RZ, R65 ;  /* 0x000000ffff6e0224 */ /* 0x001fe400078e0041 */
[----:B------:R-:W-:Y:S01]  /*6510*/  @P0 IMAD.MOV.U32 R111, RZ, RZ, R64 ;  /* 0x000000ffff6f0224 */ /* 0x000fe200078e0040 */
[----:B-1----:R-:W-:Y:S01]  /*6520*/  PRMT R120, RZ, 0x7610, R120 ;  /* 0x00007610ff787816 */ /* 0x002fe20000000078 */
[----:B------:R-:W-:Y:S04]  /*6530*/  STS.U8 [R116+UR18+0x4c80], R168 ;  /* 0x004c80a874007988 */ /* 0x000fe80008000012 */
[----:B-----5:R0:W-:Y:S04]  /*6540*/  STS.U8 [R246+UR18+0x4100], R121 ;  /* 0x00410079f6007988 */ /* 0x0201e80008000012 */
[----:B------:R1:W5:Y:S01]  /*6550*/  @P0 LDG.E.U8 R120, desc[UR16][R110.64] ;  /* 0x000000106e780981 */ /* 0x000362000c1e1100 */
[----:B0-----:R-:W-:Y:S01]  /*6560*/  PRMT R121, RZ, 0x7610, R121 ;  /* 0x00007610ff797816 */ /* 0x001fe20000000079 */
[----:B-1----:R-:W-:-:S02]  /*6570*/  @P0 IMAD.MOV.U32 R110, RZ, RZ, R63 ;  /* 0x000000ffff6e0224 */ /* 0x002fc400078e003f */
[----:B------:R-:W-:Y:S01]  /*6580*/  @P0 IMAD.MOV.U32 R111, RZ, RZ, R62 ;  /* 0x000000ffff6f0224 */ /* 0x000fe200078e003e */
[----:B------:R0:W-:Y:S04]  /*6590*/  STS.U8 [R246+UR18+0x4500], R122 ;  /* 0x0045007af6007988 */ /* 0x0001e80008000012 */
[----:B------:R1:W2:Y:S01]  /*65a0*/  @P0 LDG.E.U8 R121, desc[UR16][R110.64] ;  /* 0x000000106e790981 */ /* 0x0002a2000c1e1100 */
[----:B0-----:R-:W-:Y:S01]  /*65b0*/  PRMT R122, RZ, 0x7610, R122 ;  /* 0x00007610ff7a7816 */ /* 0x001fe2000000007a */
[----:B-1----:R-:W-:Y:S02]  /*65c0*/  @P0 IMAD.MOV.U32 R110, RZ, RZ, R61 ;  /* 0x000000ffff6e0224 */ /* 0x002fe400078e003d */
[----:B------:R-:W-:Y:S01]  /*65d0*/  @P0 IMAD.MOV.U32 R111, RZ, RZ, R60 ;  /* 0x000000ffff6f0224 */ /* 0x000fe200078e003c */
[----:B------:R0:W-:Y:S01]  /*65e0*/  STS.U8 [R246+UR18+0x4900], R124 ;  /* 0x0049007cf6007988 */ /* 0x0001e20008000012 */
[----:B------:R-:W-:-:S03]  /*65f0*/  LOP3.LUT R245, R206, 0x30, RZ, 0x3c, !PT ;  /* 0x00000030cef57812 */ /* 0x000fc600078e3cff */
[----:B------:R1:W2:Y:S01]  /*6600*/  @P0 LDG.E.U8 R122, desc[UR16][R110.64] ;  /* 0x000000106e7a0981 */ /* 0x0002a2000c1e1100 */
[----:B0-----:R-:W-:-:S03]  /*6610*/  PRMT R124, RZ, 0x7610, R124 ;  /* 0x00007610ff7c7816 */ /* 0x001fc6000000007c */
[----:B------:R-:W-:Y:S01]  /*6620*/  STS.U8 [R246+UR18+0x4d00], R166 ;  /* 0x004d00a6f6007988 */ /* 0x000fe20008000012 */
[----:B-1----:R-:W-:Y:S02]  /*6630*/  @P0 IMAD.MOV.U32 R110, RZ, RZ, R59 ;  /* 0x000000ffff6e0224 */ /* 0x002fe400078e003b */
[----:B------:R-:W-:Y:S01]  /*6640*/  @P0 IMAD.MOV.U32 R111, RZ, RZ, R58 ;  /* 0x000000ffff6f0224 */ /* 0x000fe200078e003a */
[----:B------:R0:W-:Y:S04]  /*6650*/  STS.U8 [R245+UR18+0x4180], R126 ;  /* 0x0041807ef5007988 */ /* 0x0001e80008000012 */
[----:B------:R1:W2:Y:S01]  /*6660*/  @P0 LDG.E.U8 R124, desc[UR16][R110.64] ;  /* 0x000000106e7c0981 */ /* 0x0002a2000c1e1100 */
        /* <DEDUP_REMOVED lines=15> */
[----:B----4-:R0:W-:Y:S04]  /*6760*/  STS.U8 [R244+UR18+0x4200], R132 ;  /* 0x00420084f4007988 */ /* 0x0101e80008000012 */
[----:B------:R1:W4:Y:S01]  /*6770*/  @P0 LDG.E.U8 R130, desc[UR16][R110.64] ;  /* 0x000000106e820981 */ /* 0x000322000c1e1100 */
        /* <DEDUP_REMOVED lines=69> */
[----:B------:R0:W-:Y:S04]  /*6bd0*/  STS.U8 [R206+UR18], R148 ;  /* 0x00000094ce007988 */ /* 0x0001e80008000012 */
        /* <DEDUP_REMOVED lines=8> */
[----:B------:R-:W-:Y:S01]  /*6c60*/  @P0 IMAD.MOV.U32 R111, RZ, RZ, R34 ;  /* 0x000000ffff6f0224 */ /* 0x000fe200078e0022 */
[----:B------:R0:W-:Y:S04]  /*6c70*/  STS.U8 [R206+UR18+0x200], R146 ;  /* 0x00020092ce007988 */ /* 0x0001e80008000012 */
[----:B------:R1:W4:Y:S01]  /*6c80*/  @P0 LDG.E.U8 R147, desc[UR16][R110.64] ;  /* 0x000000106e930981 */ /* 0x000322000c1e1100 */
[----:B0-----:R-:W-:Y:S01]  /*6c90*/  PRMT R146, RZ, 0x7610, R146 ;  /* 0x00007610ff927816 */ /* 0x001fe20000000092 */
[----:B-1----:R-:W-:-:S02]  /*6ca0*/  @P0 IMAD.MOV.U32 R110, RZ, RZ, R33 ;  /* 0x000000ffff6e0224 */ /* 0x002fc400078e0021 */
[----:B------:R-:W-:Y:S01]  /*6cb0*/  @P0 IMAD.MOV.U32 R111, RZ, RZ, R32 ;  /* 0x000000ffff6f0224 */ /* 0x000fe200078e0020 */
[----:B------:R0:W-:Y:S04]  /*6cc0*/  STS.U8 [R206+UR18+0x300], R145 ;  /* 0x00030091ce007988 */ /* 0x0001e80008000012 */
[----:B------:R1:W4:Y:S01]  /*6cd0*/  @P0 LDG.E.U8 R146, desc[UR16][R110.64] ;  /* 0x000000106e920981 */ /* 0x000322000c1e1100 */
        /* <DEDUP_REMOVED lines=73> */
[----:B--2---:R0:W-:Y:S04]  /*7170*/  STS.U8 [R206+UR18+0x1200], R113 ;  /* 0x00120071ce007988 */ /* 0x0041e80008000012 */
[----:B------:R1:W2:Y:S01]  /*7180*/  @P0 LDG.E.U8 R112, desc[UR16][R110.64] ;  /* 0x000000106e700981 */ /* 0x0002a2000c1e1100 */
[----:B0-----:R-:W-:Y:S01]  /*7190*/  PRMT R113, RZ, 0x7610, R113 ;  /* 0x00007610ff717816 */ /* 0x001fe20000000071 */
[----:B-1----:R-:W-:-:S02]  /*71a0*/  @P0 IMAD.MOV.U32 R110, RZ, RZ, R151 ;  /* 0x000000ffff6e0224 */ /* 0x002fc400078e0097 */
[----:B------:R-:W-:Y:S01]  /*71b0*/  @P0 IMAD.MOV.U32 R111, RZ, RZ, R149 ;  /* 0x000000ffff6f0224 */ /* 0x000fe200078e0095 */
[----:B---3--:R0:W-:Y:S04]  /*71c0*/  STS.U8 [R206+UR18+0x1300], R114 ;  /* 0x00130072ce007988 */ /* 0x0081e80008000012 */
[----:B------:R1:W3:Y:S01]  /*71d0*/  @P0 LDG.E.U8 R113, desc[UR16][R110.64] ;  /* 0x000000106e710981 */ /* 0x0002e2000c1e1100 */
[----:B0-----:R-:W-:Y:S01]  /*71e0*/  PRMT R114, RZ, 0x7610, R114 ;  /* 0x00007610ff727816 */ /* 0x001fe20000000072 */
[----:B-1----:R-:W-:Y:S02]  /*71f0*/  @P0 IMAD.MOV.U32 R110, RZ, RZ, R167 ;  /* 0x000000ffff6e0224 */ /* 0x002fe400078e00a7 */
[----:B------:R-:W-:Y:S01]  /*7200*/  @P0 IMAD.MOV.U32 R111, RZ, RZ, R163 ;  /* 0x000000ffff6f0224 */ /* 0x000fe200078e00a3 */
[----:B------:R0:W-:Y:S04]  /*7210*/  STS.U8 [R206+UR18+0x1400], R115 ;  /* 0x00140073ce007988 */ /* 0x0001e80008000012 */
[----:B------:R1:W3:Y:S01]  /*7220*/  @P0 LDG.E.U8 R114, desc[UR16][R110.64] ;  /* 0x000000106e720981 */ /* 0x0002e2000c1e1100 */
[----:B0-----:R-:W-:Y:S01]  /*7230*/  PRMT R115, RZ, 0x7610, R115 ;  /* 0x00007610ff737816 */ /* 0x001fe20000000073 */
[----:B-1----:R-:W-:-:S02]  /*7240*/  @P0 IMAD.MOV.U32 R110, RZ, RZ, R181 ;  /* 0x000000ffff6e0224 */ /* 0x002fc400078e00b5 */
[----:B------:R-:W-:Y:S01]  /*7250*/  @P0 IMAD.MOV.U32 R111, RZ, RZ, R179 ;  /* 0x000000ffff6f0224 */ /* 0x000fe200078e00b3 */
[----:B------:R-:W-:-:S04]  /*7260*/  PRMT R159, RZ, 0x7610, R159 ;  /* 0x00007610ff9f7816 */ /* 0x000fc8000000009f */
[----:B------:R0:W3:Y:S01]  /*7270*/  @P0 LDG.E.U8 R115, desc[UR16][R110.64] ;  /* 0x000000106e730981 */ /* 0x0000e2000c1e1100 */
[----:B------:R-:W-:Y:S01]  /*7280*/  PRMT R161, RZ, 0x7610, R161 ;  /* 0x00007610ffa17816 */ /* 0x000fe200000000a1 */
[----:B0-----:R-:W-:Y:S02]  /*7290*/  @P0 IMAD.MOV.U32 R110, RZ, RZ, R189 ;  /* 0x000000ffff6e0224 */ /* 0x001fe400078e00bd */
[----:B------:R-:W-:-:S05]  /*72a0*/  @P0 IMAD.MOV.U32 R111, RZ, RZ, R187 ;  /* 0x000000ffff6f0224 */ /* 0x000fca00078e00bb */
[----:B------:R0:W3:Y:S02]  /*72b0*/  @P0 LDG.E.U8 R159, desc[UR16][R110.64] ;  /* 0x000000106e9f0981 */ /* 0x0000e4000c1e1100 */
[----:B0-----:R-:W-:Y:S02]  /*72c0*/  @P0 IMAD.MOV.U32 R110, RZ, RZ, R197 ;  /* 0x000000ffff6e0224 */ /* 0x001fe400078e00c5 */
[----:B------:R-:W-:-:S05]  /*72d0*/  @P0 IMAD.MOV.U32 R111, RZ, RZ, R195 ;  /* 0x000000ffff6f0224 */ /* 0x000fca00078e00c3 */
[----:B------:R-:W3:Y:S04]  /*72e0*/  @P0 LDG.E.U8 R161, desc[UR16][R110.64] ;  /* 0x000000106ea10981 */ /* 0x000ee8000c1e1100 */
[----:B-----5:R0:W-:Y:S04]  /*72f0*/  STS.U8 [R206+UR18+0x1500], R120 ;  /* 0x00150078ce007988 */ /* 0x0201e80008000012 */
[----:B------:R0:W-:Y:S04]  /*7300*/  STS.U8 [R206+UR18+0x1600], R121 ;  /* 0x00160079ce007988 */ /* 0x0001e80008000012 */
[----:B------:R0:W-:Y:S04]  /*7310*/  STS.U8 [R206+UR18+0x1700], R122 ;  /* 0x0017007ace007988 */ /* 0x0001e80008000012 */
[----:B------:R0:W-:Y:S04]  /*7320*/  STS.U8 [R206+UR18+0x1800], R124 ;  /* 0x0018007cce007988 */ /* 0x0001e80008000012 */
[----:B------:R0:W-:Y:S04]  /*7330*/  STS.U8 [R206+UR18+0x1900], R126 ;  /* 0x0019007ece007988 */ /* 0x0001e80008000012 */
[----:B------:R0:W-:Y:S04]  /*7340*/  STS.U8 [R206+UR18+0x1a00], R128 ;  /* 0x001a0080ce007988 */ /* 0x0001e80008000012 */
[----:B----4-:R0:W-:Y:S04]  /*7350*/  STS.U8 [R206+UR18+0x1b00], R130 ;  /* 0x001b0082ce007988 */ /* 0x0101e80008000012 */
[----:B------:R0:W-:Y:S04]  /*7360*/  STS.U8 [R206+UR18+0x1c00], R132 ;  /* 0x001c0084ce007988 */ /* 0x0001e80008000012 */
        /* <DEDUP_REMOVED lines=24> */
[----:B------:R0:W-:Y:S01]  /*74f0*/  STS.U8 [R116+UR18+0x1480], R129 ;  /* 0x0014808174007988 */ /* 0x0001e20008000012 */
[----:B------:R-:W-:-:S03]  /*7500*/  ISETP.NE.U32.AND P0, PT, RZ, UR6, PT ;  /* 0x00000006ff007c0c */ /* 0x000fc6000bf05070 */
[----:B------:R0:W-:Y:S01]  /*7510*/  STS.U8 [R116+UR18+0x1580], R127 ;  /* 0x0015807f74007988 */ /* 0x0001e20008000012 */
[----:B------:R-:W-:-:S03]  /*7520*/  ISETP.LT.OR P2, PT, R169, 0x20, P0 ;  /* 0x00000020a900780c */ /* 0x000fc60000741670 */
[----:B------:R0:W-:Y:S04]  /*7530*/  STS.U8 [R116+UR18+0x1680], R125 ;  /* 0x0016807d74007988 */ /* 0x0001e80008000012 */
[----:B------:R0:W-:Y:S04]  /*7540*/  STS.U8 [R116+UR18+0x1780], R123 ;  /* 0x0017807b74007988 */ /* 0x0001e80008000012 */
[----:B------:R0:W-:Y:S04]  /*7550*/  STS.U8 [R116+UR18+0x1880], R109 ;  /* 0x0018806d74007988 */ /* 0x0001e80008000012 */
[----:B--2---:R0:W-:Y:S04]  /*7560*/  STS.U8 [R116+UR18+0x1980], R112 ;  /* 0x0019807074007988 */ /* 0x0041e80008000012 */
[----:B---3--:R0:W-:Y:S04]  /*7570*/  STS.U8 [R116+UR18+0x1a80], R113 ;  /* 0x001a807174007988 */ /* 0x0081e80008000012 */
[----:B------:R0:W-:Y:S04]  /*7580*/  STS.U8 [R116+UR18+0x1b80], R114 ;  /* 0x001b807274007988 */ /* 0x0001e80008000012 */
[----:B------:R0:W-:Y:S04]  /*7590*/  STS.U8 [R116+UR18+0x1c80], R115 ;  /* 0x001c807374007988 */ /* 0x0001e80008000012 */
[----:B------:R0:W-:Y:S04]  /*75a0*/  STS.U8 [R116+UR18+0x1d80], R159 ;  /* 0x001d809f74007988 */ /* 0x0001e80008000012 */
[----:B------:R0:W-:Y:S01]  /*75b0*/  STS.U8 [R116+UR18+0x1e80], R161 ;  /* 0x001e80a174007988 */ /* 0x0001e20008000012 */
[----:B------:R1:W-:Y:S06]  /*75c0*/  MEMBAR.ALL.CTA ;  /* 0x0000000000007992 */ /* 0x0003ec0000008000 */
[----:B-1----:R-:W1:Y:S02]  /*75d0*/  FENCE.VIEW.ASYNC.S ;  /* 0x00000000000073c6 */ /* 0x002e640000000000 */
[----:B-1----:R-:W-:Y:S01]  /*75e0*/  BAR.SYNC.DEFER_BLOCKING 0x0 ;  /* 0x0000000000007b1d */ /* 0x002fe20000010000 */
[----:B------:R-:W-:-:S05]  /*75f0*/  ISETP.GE.AND P3, PT, R169, 0x40, PT ;  /* 0x00000040a900780c */ /* 0x000fca0003f66270 */
[----:B------:R-:W-:Y:S08]  /*7600*/  @P2 BRA `(.L_x_6) ;  /* 0x00000000003c2947 */ /* 0x000ff00003800000 */
[----:B------:R-:W-:Y:S02]  /*7610*/  UIADD3 UR4, UPT, UPT, UR18, 0x4000, URZ ;  /* 0x0000400012047890 */ /* 0x000fe4000fffe0ff */
[----:B------:R-:W-:Y:S02]  /*7620*/  USHF.R.U32.HI UR8, URZ, 0x4, UR18 ;  /* 0x00000004ff087899 */ /* 0x000fe40008011612 */
[----:B------:R-:W-:Y:S02]  /*7630*/  USHF.R.U32.HI UR4, URZ, 0x4, UR4 ;  /* 0x00000004ff047899 */ /* 0x000fe40008011604 */
[----:B------:R-:W-:Y:S02]  /*7640*/  USGXT.U32 UR8, UR8, 0xe ;  /* 0x0000000e0808789a */ /* 0x000fe40008000000 */
[----:B------:R-:W-:Y:S01]  /*7650*/  USGXT.U32 UR6, UR4, 0xe ;  /* 0x0000000e0406789a */ /* 0x000fe20008000000 */
[----:B------:R-:W-:Y:S02]  /*7660*/  UMOV UR5, URZ ;  /* 0x000000ff00057c82 */ /* 0x000fe40008000000 */
[----:B------:R-:W-:Y:S01]  /*7670*/  UMOV UR4, UR10 ;  /* 0x0000000a00047c82 */ /* 0x000fe20008000000 */
[----:B------:R-:W-:Y:S01]  /*7680*/  UMOV UR14, 0x0 ;  /* 0x00000000000e7882 */ /* 0x000fe20000000000 */
[----:B------:R-:W-:Y:S01]  /*7690*/  UMOV UR15, 0x8408010 ;  /* 0x08408010000f7882 */ /* 0x000fe20000000000 */
[----:B------:R-:W-:Y:S01]  /*76a0*/  UMOV UR9, 0xc0004010 ;  /* 0xc000401000097882 */ /* 0x000fe20000000000 */
[----:B------:R-:W-:Y:S01]  /*76b0*/  UMOV UR7, 0x40004040 ;  /* 0x4000404000077882 */ /* 0x000fe20000000000 */
[----:B------:R-:W-:Y:S01]  /*76c0*/  UMOV UR4, UR4 ;  /* 0x0000000400047c82 */ /* 0x000fe20008000000 */
[----:B------:R1:W-:Y:S01]  /*76d0*/  UTCQMMA gdesc[UR6], gdesc[UR8], tmem[UR19], tmem[UR14], idesc[UR15], !UPT ;  /* 0x00ff0e08060075ea */ /* 0x0003e2000f800313 */
[----:B------:R1:W-:Y:S01]  /*76e0*/  UTCBAR [UR4], URZ ;  /* 0x000000ff040073e9 */ /* 0x0003e200080000ff */
[----:B------:R-:W-:-:S02]  /*76f0*/  NOP ;  /* 0x0000000000007918 */ /* 0x000fc40000000000 */
.L_x_6:
[----:B-1----:R-:W-:Y:S01]  /*7700*/  UMOV UR4, URZ ;  /* 0x000000ff00047c82 */ /* 0x002fe20008000000 */
[----:B------:R-:W-:Y:S05]  /*7710*/  @!P3 BRA `(.L_x_7) ;  /* 0x0000002c0054b947 */ /* 0x000fea0003800000 */
[----:B0-----:R-:W-:Y:S01]  /*7720*/  SHF.R.S32.HI R109, RZ, 0x1f, R169 ;  /* 0x0000001fff6d7819 */ /* 0x001fe200000114a9 */
[----:B------:R-:W-:Y:S01]  /*7730*/  IMAD.SHL.U32 R208, R118, 0x20, RZ ;  /* 0x0000002076d07824 */ /* 0x000fe200078e00ff */
[----:B------:R-:W-:Y:S01]  /*7740*/  UIADD3 UR5, UPT, UPT, UR18, 0x2000, URZ ;  /* 0x0000200012057890 */ /* 0x000fe2000fffe0ff */
[----:B------:R-:W-:Y:S01]  /*7750*/  IMAD.SHL.U32 R119, R119, 0x20, RZ ;  /* 0x0000002077777824 */ /* 0x000fe200078e00ff */
[----:B------:R-:W-:Y:S01]  /*7760*/  LEA.HI R109, R109, R169, RZ, 0x5 ;  /* 0x000000a96d6d7211 */ /* 0x000fe200078f28ff */
[----:B------:R-:W-:Y:S01]  /*7770*/  UIADD3 UR4, UPT, UPT, UR18, 0x5000, URZ ;  /* 0x0000500012047890 */ /* 0x000fe2000fffe0ff */
[--C-:B------:R-:W-:Y:S01]  /*7780*/  IADD3 R117, P2, P3, R117, UR20, R208.reuse ;  /* 0x0000001475757c10 */ /* 0x100fe2000fb5e0d0 */
[----:B------:R-:W-:Y:S01]  /*7790*/  USHF.R.U32.HI UR5, URZ, 0x4, UR5 ;  /* 0x00000004ff057899 */ /* 0x000fe20008011605 */
[----:B------:R-:W-:Y:S01]  /*77a0*/  SHF.R.S32.HI R109, RZ, 0x5, R109 ;  /* 0x00000005ff6d7819 */ /* 0x000fe2000001146d */
[----:B------:R-:W-:Y:S01]  /*77b0*/  USHF.R.U32.HI UR4, URZ, 0x4, UR4 ;  /* 0x00000004ff047899 */ /* 0x000fe20008011604 */
[----:B------:R-:W-:Y:S01]  /*77c0*/  SHF.R.S32.HI R248, RZ, 0x1f, R208 ;  /* 0x0000001ffff87819 */ /* 0x000fe200000114d0 */
[----:B------:R-:W-:Y:S01]  /*77d0*/  IMAD.MOV.U32 R110, RZ, RZ, RZ ;  /* 0x000000ffff6e7224 */ /* 0x000fe200078e00ff */
[----:B------:R-:W-:Y:S01]  /*77e0*/  VIMNMX R109, PT, PT, R109, 0x2, !PT ;  /* 0x000000026d6d7848 */ /* 0x000fe20007fe0100 */
[----:B------:R-:W-:Y:S01]  /*77f0*/  USGXT.U32 UR14, UR5, 0xe ;  /* 0x0000000e050e789a */ /* 0x000fe20008000000 */
[----:B------:R-:W-:Y:S01]  /*7800*/  IADD3.X R118, PT, PT, R160, UR21, R248, P2, P3 ;  /* 0x00000015a0767c10 */ /* 0x000fe200097e64f8 */
[----:B------:R-:W0:Y:S01]  /*7810*/  LDCU UR20, c[0x0][0x3a8] ;  /* 0x00007500ff1477ac */ /* 0x000e220008000800 */
[----:B------:R-:W-:Y:S01]  /*7820*/  SHF.R.S32.HI R207, RZ, 0x1f, R119 ;  /* 0x0000001fffcf7819 */ /* 0x000fe20000011477 */
[----:B------:R-:W-:Y:S01]  /*7830*/  VIADD R204, R109, 0xffffffff ;  /* 0xffffffff6dcc7836 */ /* 0x000fe20000000000 */
[----:B------:R-:W-:Y:S01]  /*7840*/  USGXT.U32 UR8, UR4, 0xe ;  /* 0x0000000e0408789a */ /* 0x000fe20008000000 */
[----:B------:R-:W-:Y:S01]  /*7850*/  UMOV UR13, UR10 ;  /* 0x0000000a000d7c82 */ /* 0x000fe20008000000 */
[----:B------:R-:W-:Y:S01]  /*7860*/  UMOV UR15, 0x1 ;  /* 0x00000001000f7882 */ /* 0x000fe20000000000 */
[----:B------:R-:W-:-:S09]  /*7870*/  UMOV UR5, URZ ;  /* 0x000000ff00057c82 */ /* 0x000fd20008000000 */
.L_x_10:
[----:B------:R-:W-:Y:S01]  /*7880*/  IMAD.U32 R109, R110, -0x80000000, RZ ;  /* 0x800000006e6d7824 */ /* 0x000fe200078e00ff */
[----:B0-----:R-:W-:Y:S02]  /*7890*/  IADD3 R110, P5, PT, R117, UR20, RZ ;  /* 0x00000014756e7c10 */ /* 0x001fe4000ffbe0ff */
[C---:B------:R-:W-:Y:S01]  /*78a0*/  ISETP.GT.AND P3, PT, R106.reuse, 0x1, PT ;  /* 0x000000016a00780c */ /* 0x040fe20003f64270 */
[----:B------:R-:W0:Y:S01]  /*78b0*/  SYNCS.PHASECHK.TRANS64.TRYWAIT P4, [UR13], R109 ;  /* 0x0000006dff0075a7 */ /* 0x000e22000808110d */
[----:B------:R-:W-:Y:S01]  /*78c0*/  ISETP.GT.AND P2, PT, R106, 0x2, PT ;  /* 0x000000026a00780c */ /* 0x000fe20003f44270 */
[----:B------:R-:W-:Y:S01]  /*78d0*/  IMAD.X R111, R240, 0x1, R118, P5 ;  /* 0x00000001f06f7824 */ /* 0x000fe200028e0676 */
[----:B------:R-:W-:Y:S01]  /*78e0*/  PRMT R144, RZ, 0x7610, R144 ;  /* 0x00007610ff907816 */ /* 0x000fe20000000090 */
[----:B0-----:R-:W-:Y:S10]  /*78f0*/  @!P4 BRA `(.L_x_8) ;  /* 0x000000c000b0c947 */ /* 0x001ff40003800000 */
.L_x_16:
[----:B------:R-:W-:Y:S01]  /*7900*/  SHF.R.S32.HI R114, RZ, 0x1f, R239 ;  /* 0x0000001fff727819 */ /* 0x000fe200000114ef */
[----:B------:R0:W2:Y:S01]  /*7910*/  @P3 LDG.E.U8 R144, desc[UR16][R110.64] ;  /* 0x000000106e903981 */ /* 0x0000a2000c1e1100 */
[-C--:B------:R-:W-:Y:S02]  /*7920*/  IADD3 R112, P6, PT, R239, R117.reuse, RZ ;  /* 0x00000075ef707210 */ /* 0x080fe40007fde0ff */
[----:B------:R-:W-:Y:S02]  /*7930*/  ISETP.GT.AND P5, PT, R106, 0x3, PT ;  /* 0x000000036a00780c */ /* 0x000fe40003fa4270 */
[----:B------:R-:W-:Y:S01]  /*7940*/  PRMT R122, RZ, 0x7610, R122 ;  /* 0x00007610ff7a7816 */ /* 0x000fe2000000007a */
[----:B------:R-:W-:Y:S01]  /*7950*/  IMAD.X R113, R114, 0x1, R118, P6 ;  /* 0x0000000172717824 */ /* 0x000fe200030e0676 */
[----:B------:R-:W-:Y:S02]  /*7960*/  SHF.R.S32.HI R114, RZ, 0x1f, R238 ;  /* 0x0000001fff727819 */ /* 0x000fe400000114ee */
[----:B0-----:R-:W-:-:S02]  /*7970*/  IADD3 R110, P4, PT, R238, R117, RZ ;  /* 0x00000075ee6e7210 */ /* 0x001fc40007f9e0ff */
[----:B------:R0:W3:Y:S01]  /*7980*/  @P2 LDG.E.U8 R122, desc[UR16][R112.64] ;  /* 0x00000010707a2981 */ /* 0x0000e2000c1e1100 */
[----:B------:R-:W-:Y:S02]  /*7990*/  ISETP.GT.AND P3, PT, R106, 0x4, PT ;  /* 0x000000046a00780c */ /* 0x000fe40003f64270 */
[----:B------:R-:W-:Y:S01]  /*79a0*/  PRMT R109, RZ, 0x7610, R109 ;  /* 0x00007610ff6d7816 */ /* 0x000fe2000000006d */
[----:B------:R-:W-:Y:S01]  /*79b0*/  IMAD.X R111, R114, 0x1, R118, P4 ;  /* 0x00000001726f7824 */ /* 0x000fe200020e0676 */
[----:B------:R-:W-:Y:S02]  /*79c0*/  SHF.R.S32.HI R124, RZ, 0x1f, R237 ;  /* 0x0000001fff7c7819 */ /* 0x000fe400000114ed */
[----:B------:R-:W-:Y:S02]  /*79d0*/  IADD3 R114, P2, PT, R237, R117, RZ ;  /* 0x00000075ed727210 */ /* 0x000fe40007f5e0ff */
[----:B------:R-:W-:Y:S01]  /*79e0*/  ISETP.GT.AND P4, PT, R106, 0x5, PT ;  /* 0x000000056a00780c */ /* 0x000fe20003f84270 */
[----:B------:R1:W4:Y:S01]  /*79f0*/  @P5 LDG.E.U8 R109, desc[UR16][R110.64] ;  /* 0x000000106e6d5981 */ /* 0x000322000c1e1100 */
[----:B0-----:R-:W-:Y:S01]  /*7a00*/  PRMT R112, RZ, 0x7610, R112 ;  /* 0x00007610ff707816 */ /* 0x001fe20000000070 */
[----:B------:R-:W-:Y:S01]  /*7a10*/  IMAD.X R115, R124, 0x1, R118, P2 ;  /* 0x000000017c737824 */ /* 0x000fe200010e0676 */
[----:B------:R-:W-:-:S02]  /*7a20*/  SHF.R.S32.HI R124, RZ, 0x1f, R236 ;  /* 0x0000001fff7c7819 */ /* 0x000fc400000114ec */
[----:B------:R-:W-:Y:S02]  /*7a30*/  ISETP.GT.AND P2, PT, R106, 0x6, PT ;  /* 0x000000066a00780c */ /* 0x000fe40003f44270 */
[----:B------:R-:W-:Y:S01]  /*7a40*/  PRMT R202, RZ, 0x7610, R202 ;  /* 0x00007610ffca7816 */ /* 0x000fe200000000ca */
[----:B------:R0:W5:Y:S01]  /*7a50*/  @P3 LDG.E.U8 R112, desc[UR16][R114.64] ;  /* 0x0000001072703981 */ /* 0x000162000c1e1100 */
[----:B-1----:R-:W-:-:S05]  /*7a60*/  IADD3 R110, P5, PT, R236, R117, RZ ;  /* 0x00000075ec6e7210 */ /* 0x002fca0007fbe0ff */
[--C-:B------:R-:W-:Y:S01]  /*7a70*/  IMAD.X R111, R124, 0x1, R118.reuse, P5 ;  /* 0x000000017c6f7824 */ /* 0x100fe200028e0676 */
[----:B------:R-:W-:Y:S02]  /*7a80*/  SHF.R.S32.HI R124, RZ, 0x1f, R235 ;  /* 0x0000001fff7c7819 */ /* 0x000fe400000114eb */
[----:B0-----:R-:W-:Y:S02]  /*7a90*/  IADD3 R114, P6, PT, R235, R117, RZ ;  /* 0x00000075eb727210 */ /* 0x001fe40007fde0ff */
[----:B------:R-:W-:Y:S01]  /*7aa0*/  ISETP.GT.AND P3, PT, R106, 0x7, PT ;  /* 0x000000076a00780c */ /* 0x000fe20003f64270 */
[----:B------:R0:W2:Y:S01]  /*7ab0*/  @P4 LDG.E.U8 R202, desc[UR16][R110.64] ;  /* 0x000000106eca4981 */ /* 0x0000a2000c1e1100 */
[----:B------:R-:W-:Y:S01]  /*7ac0*/  PRMT R203, RZ, 0x7610, R203 ;  /* 0x00007610ffcb7816 */ /* 0x000fe200000000cb */
[----:B------:R-:W-:Y:S01]  /*7ad0*/  IMAD.X R115, R124, 0x1, R118, P6 ;  /* 0x000000017c737824 */ /* 0x000fe200030e0676 */
[----:B------:R-:W-:Y:S02]  /*7ae0*/  SHF.R.S32.HI R124, RZ, 0x1f, R234 ;  /* 0x0000001fff7c7819 */ /* 0x000fe400000114ea */
[----:B------:R-:W-:-:S02]  /*7af0*/  PRMT R205, RZ, 0x7610, R205 ;  /* 0x00007610ffcd7816 */ /* 0x000fc400000000cd */
[----:B------:R1:W2:Y:S01]  /*7b00*/  @P2 LDG.E.U8 R203, desc[UR16][R114.64] ;  /* 0x0000001072cb2981 */ /* 0x0002a2000c1e1100 */
[----:B0-----:R-:W-:Y:S02]  /*7b10*/  IADD3 R110, P5, PT, R234, R117, RZ ;  /* 0x00000075ea6e7210 */ /* 0x001fe40007fbe0ff */
[----:B------:R-:W-:-:S03]  /*7b20*/  ISETP.GT.AND P4, PT, R106, 0x8, PT ;  /* 0x000000086a00780c */ /* 0x000fc60003f84270 */
[--C-:B------:R-:W-:Y:S01]  /*7b30*/  IMAD.X R111, R124, 0x1, R118.reuse, P5 ;  /* 0x000000017c6f7824 */ /* 0x100fe200028e0676 */
[----:B------:R-:W-:Y:S02]  /*7b40*/  SHF.R.S32.HI R124, RZ, 0x1f, R233 ;  /* 0x0000001fff7c7819 */ /* 0x000fe400000114e9 */
[----:B-1----:R-:W-:Y:S02]  /*7b50*/  IADD3 R114, P6, PT, R233, R117, RZ ;  /* 0x00000075e9727210 */ /* 0x002fe40007fde0ff */
[----:B------:R0:W2:Y:S03]  /*7b60*/  @P3 LDG.E.U8 R205, desc[UR16][R110.64] ;  /* 0x000000106ecd3981 */ /* 0x0000a6000c1e1100 */
[----:B------:R-:W-:Y:S01]  /*7b70*/  IMAD.X R115, R124, 0x1, R118, P6 ;  /* 0x000000017c737824 */ /* 0x000fe200030e0676 */
[----:B------:R-:W-:Y:S02]  /*7b80*/  SHF.R.S32.HI R124, RZ, 0x1f, R232 ;  /* 0x0000001fff7c7819 */ /* 0x000fe400000114e8 */
[----:B------:R-:W-:-:S02]  /*7b90*/  ISETP.GT.AND P2, PT, R106, 0x9, PT ;  /* 0x000000096a00780c */ /* 0x000fc40003f44270 */
[-C--:B0-----:R-:W-:Y:S02]  /*7ba0*/  IADD3 R110, P5, PT, R232, R117.reuse, RZ ;  /* 0x00000075e86e7210 */ /* 0x081fe40007fbe0ff */
[----:B------:R-:W-:Y:S02]  /*7bb0*/  PRMT R148, RZ, 0x7610, R148 ;  /* 0x00007610ff947816 */ /* 0x000fe40000000094 */
[----:B------:R-:W-:Y:S01]  /*7bc0*/  ISETP.GT.AND P3, PT, R106, 0xa, PT ;  /* 0x0000000a6a00780c */ /* 0x000fe20003f64270 */
[----:B------:R-:W-:Y:S01]  /*7bd0*/  IMAD.X R111, R124, 0x1, R118, P5 ;  /* 0x000000017c6f7824 */ /* 0x000fe200028e0676 */
[----:B------:R-:W-:Y:S02]  /*7be0*/  SHF.R.S32.HI R126, RZ, 0x1f, R231 ;  /* 0x0000001fff7e7819 */ /* 0x000fe400000114e7 */
[----:B------:R-:W-:Y:S01]  /*7bf0*/  IADD3 R124, P6, PT, R231, R117, RZ ;  /* 0x00000075e77c7210 */ /* 0x000fe20007fde0ff */
[----:B------:R0:W2:Y:S01]  /*7c00*/  @P4 LDG.E.U8 R148, desc[UR16][R114.64] ;  /* 0x0000001072944981 */ /* 0x0000a2000c1e1100 */
[----:B------:R-:W-:-:S02]  /*7c10*/  PRMT R130, RZ, 0x7610, R130 ;  /* 0x00007610ff827816 */ /* 0x000fc40000000082 */
[----:B------:R-:W-:Y:S01]  /*7c20*/  ISETP.GT.AND P4, PT, R106, 0xb, PT ;  /* 0x0000000b6a00780c */ /* 0x000fe20003f84270 */
[----:B------:R-:W-:Y:S01]  /*7c30*/  IMAD.X R125, R126, 0x1, R118, P6 ;  /* 0x000000017e7d7824 */ /* 0x000fe200030e0676 */
[----:B------:R-:W-:Y:S02]  /*7c40*/  PRMT R121, RZ, 0x7610, R121 ;  /* 0x00007610ff797816 */ /* 0x000fe40000000079 */
[----:B------:R-:W-:Y:S01]  /*7c50*/  SHF.R.S32.HI R126, RZ, 0x1f, R230 ;  /* 0x0000001fff7e7819 */ /* 0x000fe200000114e6 */
[----:B------:R1:W2:Y:S01]  /*7c60*/  @P2 LDG.E.U8 R130, desc[UR16][R110.64] ;  /* 0x000000106e822981 */ /* 0x0002a2000c1e1100 */
[----:B0-----:R-:W-:Y:S02]  /*7c70*/  IADD3 R114, P5, PT, R230, R117, RZ ;  /* 0x00000075e6727210 */ /* 0x001fe40007fbe0ff */
[----:B------:R-:W-:Y:S01]  /*7c80*/  ISETP.GT.AND P2, PT, R106, 0xc, PT ;  /* 0x0000000c6a00780c */ /* 0x000fe20003f44270 */
[----:B------:R0:W2:Y:S02]  /*7c90*/  @P3 LDG.E.U8 R121, desc[UR16][R124.64] ;  /* 0x000000107c793981 */ /* 0x0000a4000c1e1100 */
[----:B------:R-:W-:Y:S01]  /*7ca0*/  IMAD.X R115, R126, 0x1, R118, P5 ;  /* 0x000000017e737824 */ /* 0x000fe200028e0676 */
[----:B------:R-:W-:-:S02]  /*7cb0*/  SHF.R.S32.HI R126, RZ, 0x1f, R229 ;  /* 0x0000001fff7e7819 */ /* 0x000fc400000114e5 */
[----:B-1----:R-:W-:Y:S02]  /*7cc0*/  PRMT R110, RZ, 0x7610, R110 ;  /* 0x00007610ff6e7816 */ /* 0x002fe4000000006e */
[----:B0-----:R-:W-:-:S04]  /*7cd0*/  IADD3 R124, P6, PT, R229, R117, RZ ;  /* 0x00000075e57c7210 */ /* 0x001fc80007fde0ff */
[----:B------:R0:W2:Y:S01]  /*7ce0*/  @P4 LDG.E.U8 R110, desc[UR16][R114.64] ;  /* 0x00000010726e4981 */ /* 0x0000a2000c1e1100 */
[----:B------:R-:W-:Y:S02]  /*7cf0*/  ISETP.GT.AND P3, PT, R106, 0xd, PT ;  /* 0x0000000d6a00780c */ /* 0x000fe40003f64270 */
[----:B------:R-:W-:Y:S01]  /*7d00*/  PRMT R113, RZ, 0x7610, R113 ;  /* 0x00007610ff717816 */ /* 0x000fe20000000071 */
[----:B------:R-:W-:Y:S01]  /*7d10*/  IMAD.X R125, R126, 0x1, R118, P6 ;  /* 0x000000017e7d7824 */ /* 0x000fe200030e0676 */
[----:B------:R-:W-:Y:S02]  /*7d20*/  SHF.R.S32.HI R126, RZ, 0x1f, R228 ;  /* 0x0000001fff7e7819 */ /* 0x000fe400000114e4 */
[----:B0-----:R-:W-:Y:S02]  /*7d30*/  IADD3 R114, P5, PT, R228, R117, RZ ;  /* 0x00000075e4727210 */ /* 0x001fe40007fbe0ff */
[----:B------:R0:W2:Y:S01]  /*7d40*/  @P2 LDG.E.U8 R113, desc[UR16][R124.64] ;  /* 0x000000107c712981 */ /* 0x0000a2000c1e1100 */
[----:B------:R-:W-:-:S02]  /*7d50*/  ISETP.GT.AND P4, PT, R106, 0xe, PT ;  /* 0x0000000e6a00780c */ /* 0x000fc40003f84270 */
[----:B------:R-:W-:Y:S01]  /*7d60*/  PRMT R165, RZ, 0x7610, R165 ;  /* 0x00007610ffa57816 */ /* 0x000fe200000000a5 */
[--C-:B------:R-:W-:Y:S01]  /*7d70*/  IMAD.X R115, R126, 0x1, R118.reuse, P5 ;  /* 0x000000017e737824 */ /* 0x100fe200028e0676 */
[----:B------:R-:W-:Y:S02]  /*7d80*/  SHF.R.S32.HI R126, RZ, 0x1f, R227 ;  /* 0x0000001fff7e7819 */ /* 0x000fe400000114e3 */
[----:B0-----:R-:W-:Y:S02]  /*7d90*/  IADD3 R124, P6, PT, R227, R117, RZ ;  /* 0x00000075e37c7210 */ /* 0x001fe40007fde0ff */
[----:B------:R0:W2:Y:S01]  /*7da0*/  @P3 LDG.E.U8 R165, desc[UR16][R114.64] ;  /* 0x0000001072a53981 */ /* 0x0000a2000c1e1100 */
[----:B------:R-:W-:Y:S02]  /*7db0*/  ISETP.GT.AND P2, PT, R106, 0xf, PT ;  /* 0x0000000f6a00780c */ /* 0x000fe40003f44270 */
[----:B------:R-:W-:Y:S01]  /*7dc0*/  PRMT R173, RZ, 0x7610, R173 ;  /* 0x00007610ffad7816 */ /* 0x000fe200000000ad */
[----:B------:R-:W-:Y:S01]  /*7dd0*/  IMAD.X R125, R126, 0x1, R118, P6 ;  /* 0x000000017e7d7824 */ /* 0x000fe200030e0676 */
[----:B------:R-:W-:-:S02]  /*7de0*/  SHF.R.S32.HI R126, RZ, 0x1f, R226 ;  /* 0x0000001fff7e7819 */ /* 0x000fc400000114e2 */
[-C--:B0-----:R-:W-:Y:S02]  /*7df0*/  IADD3 R114, P5, PT, R226, R117.reuse, RZ ;  /* 0x00000075e2727210 */ /* 0x081fe40007fbe0ff */
        /* <DEDUP_REMOVED lines=9> */
[----:B------:R-:W-:Y:S01]  /*7e90*/  IMAD.X R125, R126, 0x1, R118, P6 ;  /* 0x000000017e7d7824 */ /* 0x000fe200030e0676 */
[----:B------:R-:W-:Y:S02]  /*7ea0*/  SHF.R.S32.HI R126, RZ, 0x1f, R224 ;  /* 0x0000001fff7e7819 */ /* 0x000fe400000114e0 */
[----:B0-----:R-:W-:Y:S02]  /*7eb0*/  IADD3 R114, P5, PT, R224, R117, RZ ;  /* 0x00000075e0727210 */ /* 0x001fe40007fbe0ff */
[----:B------:R0:W2:Y:S01]  /*7ec0*/  @P3 LDG.E.U8 R145, desc[UR16][R124.64] ;  /* 0x000000107c913981 */ /* 0x0000a2000c1e1100 */
[----:B------:R-:W-:Y:S02]  /*7ed0*/  PRMT R123, RZ, 0x7610, R123 ;  /* 0x00007610ff7b7816 */ /* 0x000fe4000000007b */
[----:B------:R-:W-:Y:S01]  /*7ee0*/  IMAD.X R115, R126, 0x1, R118, P5 ;  /* 0x000000017e737824 */ /* 0x000fe200028e0676 */
[----:B------:R-:W-:-:S02]  /*7ef0*/  SHF.R.S32.HI R126, RZ, 0x1f, R223 ;  /* 0x0000001fff7e7819 */ /* 0x000fc400000114df */
[C---:B------:R-:W-:Y:S02]  /*7f00*/  ISETP.GT.AND P2, PT, R106.reuse, 0x12, PT ;  /* 0x000000126a00780c */ /* 0x040fe40003f44270 */
[----:B------:R1:W2:Y:S01]  /*7f10*/  @P4 LDG.E.U8 R123, desc[UR16][R114.64] ;  /* 0x00000010727b4981 */ /* 0x0002a2000c1e1100 */
[----:B0-----:R-:W-:Y:S02]  /*7f20*/  IADD3 R124, P6, PT, R223, R117, RZ ;  /* 0x00000075df7c7210 */ /* 0x001fe40007fde0ff */
[----:B------:R-:W-:-:S03]  /*7f30*/  ISETP.GT.AND P3, PT, R106, 0x13, PT ;  /* 0x000000136a00780c */ /* 0x000fc60003f64270 */
[----:B------:R-:W-:Y:S01]  /*7f40*/  IMAD.X R125, R126, 0x1, R118, P6 ;  /* 0x000000017e7d7824 */ /* 0x000fe200030e0676 */
[----:B------:R-:W-:Y:S02]  /*7f50*/  SHF.R.S32.HI R126, RZ, 0x1f, R222 ;  /* 0x0000001fff7e7819 */ /* 0x000fe400000114de */
[-C--:B-1----:R-:W-:Y:S02]  /*7f60*/  IADD3 R114, P5, PT, R222, R117.reuse, RZ ;  /* 0x00000075de727210 */ /* 0x082fe40007fbe0ff */
[----:B------:R-:W-:Y:S02]  /*7f70*/  PRMT R120, RZ, 0x7610, R120 ;  /* 0x00007610ff787816 */ /* 0x000fe40000000078 */
[----:B------:R-:W-:Y:S01]  /*7f80*/  SHF.R.S32.HI R128, RZ, 0x1f, R221 ;  /* 0x0000001fff807819 */ /* 0x000fe200000114dd */
[----:B------:R-:W-:Y:S01]  /*7f90*/  IMAD.X R115, R126, 0x1, R118, P5 ;  /* 0x000000017e737824 */ /* 0x000fe200028e0676 */
[----:B------:R-:W-:Y:S02]  /*7fa0*/  IADD3 R126, P6, PT, R221, R117, RZ ;  /* 0x00000075dd7e7210 */ /* 0x000fe40007fde0ff */
[----:B------:R0:W2:Y:S01]  /*7fb0*/  @P2 LDG.E.U8 R120, desc[UR16][R124.64] ;  /* 0x000000107c782981 */ /* 0x0000a2000c1e1100 */
[----:B------:R-:W-:-:S02]  /*7fc0*/  PRMT R111, RZ, 0x7610, R111 ;  /* 0x00007610ff6f7816 */ /* 0x000fc4000000006f */
[----:B------:R-:W-:Y:S01]  /*7fd0*/  ISETP.GT.AND P2, PT, R106, 0x15, PT ;  /* 0x000000156a00780c */ /* 0x000fe20003f44270 */
[----:B------:R-:W-:Y:S01]  /*7fe0*/  IMAD.X R127, R128, 0x1, R118, P6 ;  /* 0x00000001807f7824 */ /* 0x000fe200030e0676 */
[----:B------:R-:W-:Y:S02]  /*7ff0*/  ISETP.GT.AND P4, PT, R106, 0x14, PT ;  /* 0x000000146a00780c */ /* 0x000fe40003f84270 */
[----:B------:R-:W-:Y:S01]  /*8000*/  SHF.R.S32.HI R128, RZ, 0x1f, R220 ;  /* 0x0000001fff807819 */ /* 0x000fe200000114dc */
[----:B------:R1:W2:Y:S01]  /*8010*/  @P3 LDG.E.U8 R111, desc[UR16][R114.64] ;  /* 0x00000010726f3981 */ /* 0x0002a2000c1e1100 */
[----:B0-----:R-:W-:-:S05]  /*8020*/  IADD3 R124, P5, PT, R220, R117, RZ ;  /* 0x00000075dc7c7210 */ /* 0x001fca0007fbe0ff */
[----:B------:R-:W-:Y:S01]  /*8030*/  IMAD.X R125, R128, 0x1, R118, P5 ;  /* 0x00000001807d7824 */ /* 0x000fe200028e0676 */
[----:B-1----:R-:W-:Y:S02]  /*8040*/  PRMT R115, RZ, 0x7610, R115 ;  /* 0x00007610ff737816 */ /* 0x002fe40000000073 */
[----:B------:R-:W-:Y:S02]  /*8050*/  PRMT R114, RZ, 0x7610, R114 ;  /* 0x00007610ff727816 */ /* 0x000fe40000000072 */
[----:B------:R-:W-:Y:S02]  /*8060*/  IADD3 R128, P5, PT, R218, R117, RZ ;  /* 0x00000075da807210 */ /* 0x000fe40007fbe0ff */
[----:B------:R0:W2:Y:S01]  /*8070*/  @P2 LDG.E.U8 R115, desc[UR16][R124.64] ;  /* 0x000000107c732981 */ /* 0x0000a2000c1e1100 */
[----:B------:R-:W-:-:S03]  /*8080*/  ISETP.GT.AND P2, PT, R106, 0x18, PT ;  /* 0x000000186a00780c */ /* 0x000fc60003f44270 */
[----:B------:R1:W2:Y:S01]  /*8090*/  @P4 LDG.E.U8 R114, desc[UR16][R126.64] ;  /* 0x000000107e724981 */ /* 0x0002a2000c1e1100 */
[----:B------:R-:W-:Y:S02]  /*80a0*/  ISETP.GT.AND P4, PT, R106, 0x17, PT ;  /* 0x000000176a00780c */ /* 0x000fe40003f84270 */
[----:B0-----:R-:W-:-:S05]  /*80b0*/  SHF.R.S32.HI R125, RZ, 0x1f, R218 ;  /* 0x0000001fff7d7819 */ /* 0x001fca00000114da */
[--C-:B------:R-:W-:Y:S01]  /*80c0*/  IMAD.X R129, R125, 0x1, R118.reuse, P5 ;  /* 0x000000017d817824 */ /* 0x100fe200028e0676 */
[-C--:B------:R-:W-:Y:S02]  /*80d0*/  IADD3 R124, P5, PT, R217, R117.reuse, RZ ;  /* 0x00000075d97c7210 */ /* 0x080fe40007fbe0ff */
[----:B------:R-:W-:Y:S02]  /*80e0*/  SHF.R.S32.HI R125, RZ, 0x1f, R217 ;  /* 0x0000001fff7d7819 */ /* 0x000fe400000114d9 */
[----:B------:R-:W-:Y:S02]  /*80f0*/  PRMT R161, RZ, 0x7610, R161 ;  /* 0x00007610ffa17816 */ /* 0x000fe400000000a1 */
[----:B------:R-:W-:Y:S01]  /*8100*/  PRMT R155, RZ, 0x7610, R155 ;  /* 0x00007610ff9b7816 */ /* 0x000fe2000000009b */
[----:B------:R-:W-:Y:S01]  /*8110*/  IMAD.X R125, R125, 0x1, R118, P5 ;  /* 0x000000017d7d7824 */ /* 0x000fe200028e0676 */
[----:B------:R-:W-:Y:S02]  /*8120*/  ISETP.GT.AND P3, PT, R106, 0x16, PT ;  /* 0x000000166a00780c */ /* 0x000fe40003f64270 */
[----:B------:R0:W2:Y:S04]  /*8130*/  @P4 LDG.E.U8 R161, desc[UR16][R128.64] ;  /* 0x0000001080a14981 */ /* 0x0000a8000c1e1100 */
[----:B------:R0:W2:Y:S01]  /*8140*/  @P2 LDG.E.U8 R155, desc[UR16][R124.64] ;  /* 0x000000107c9b2981 */ /* 0x0000a2000c1e1100 */
[----:B-1----:R-:W-:-:S02]  /*8150*/  IADD3 R126, P6, PT, R219, R117, RZ ;  /* 0x00000075db7e7210 */ /* 0x002fc40007fde0ff */
[----:B------:R-:W-:Y:S02]  /*8160*/  SHF.R.S32.HI R127, RZ, 0x1f, R219 ;  /* 0x0000001fff7f7819 */ /* 0x000fe400000114db */
[----:B0-----:R-:W-:Y:S02]  /*8170*/  SHF.R.S32.HI R129, RZ, 0x1f, R215 ;  /* 0x0000001fff817819 */ /* 0x001fe400000114d7 */
[----:B------:R-:W-:Y:S02]  /*8180*/  IADD3 R124, P2, PT, R215, R117, RZ ;  /* 0x00000075d77c7210 */ /* 0x000fe40007f5e0ff */
[----:B------:R-:W-:-:S03]  /*8190*/  ISETP.GT.AND P5, PT, R106, 0x1a, PT ;  /* 0x0000001a6a00780c */ /* 0x000fc60003fa4270 */
[--C-:B------:R-:W-:Y:S01]  /*81a0*/  IMAD.X R125, R129, 0x1, R118.reuse, P2 ;  /* 0x00000001817d7824 */ /* 0x100fe200010e0676 */
[----:B------:R-:W-:Y:S01]  /*81b0*/  ISETP.GT.AND P2, PT, R106, RZ, PT ;  /* 0x000000ff6a00720c */ /* 0x000fe20003f44270 */
[----:B------:R-:W-:Y:S01]  /*81c0*/  IMAD.X R127, R127, 0x1, R118, P6 ;  /* 0x000000017f7f7824 */ /* 0x000fe200030e0676 */
[----:B------:R-:W-:Y:S02]  /*81d0*/  PRMT R157, RZ, 0x7610, R157 ;  /* 0x00007610ff9d7816 */ /* 0x000fe4000000009d */
[----:B------:R-:W-:Y:S02]  /*81e0*/  PRMT R131, RZ, 0x7610, R131 ;  /* 0x00007610ff837816 */ /* 0x000fe40000000083 */
[----:B------:R-:W-:Y:S02]  /*81f0*/  SHF.R.S32.HI R128, RZ, 0x1f, R216 ;  /* 0x0000001fff807819 */ /* 0x000fe400000114d8 */
[----:B------:R0:W2:Y:S01]  /*8200*/  @P3 LDG.E.U8 R157, desc[UR16][R126.64] ;  /* 0x000000107e9d3981 */ /* 0x0000a2000c1e1100 */
[----:B------:R-:W-:-:S03]  /*8210*/  PRMT R169, RZ, 0x7610, R169 ;  /* 0x00007610ffa97816 */ /* 0x000fc600000000a9 */
[----:B------:R1:W2:Y:S01]  /*8220*/  @P5 LDG.E.U8 R131, desc[UR16][R124.64] ;  /* 0x000000107c835981 */ /* 0x0002a2000c1e1100 */
[----:B0-----:R-:W-:Y:S01]  /*8230*/  IADD3 R126, P3, PT, R216, R117, RZ ;  /* 0x00000075d87e7210 */ /* 0x001fe20007f7e0ff */
[----:B-1----:R-:W-:-:S04]  /*8240*/  @P2 IMAD.MOV.U32 R124, RZ, RZ, R117 ;  /* 0x000000ffff7c2224 */ /* 0x002fc800078e0075 */
[--C-:B------:R-:W-:Y:S01]  /*8250*/  IMAD.X R127, R128, 0x1, R118.reuse, P3 ;  /* 0x00000001807f7824 */ /* 0x100fe200018e0676 */
[----:B------:R-:W-:Y:S01]  /*8260*/  ISETP.GT.AND P3, PT, R106, 0x1b, PT ;  /* 0x0000001b6a00780c */ /* 0x000fe20003f64270 */
[----:B------:R-:W-:Y:S01]  /*8270*/  @P2 IMAD.MOV.U32 R125, RZ, RZ, R118 ;  /* 0x000000ffff7d2224 */ /* 0x000fe200078e0076 */
[----:B------:R-:W-:Y:S02]  /*8280*/  IADD3 R128, P6, PT, R214, R117, RZ ;  /* 0x00000075d6807210 */ /* 0x000fe40007fde0ff */
[----:B------:R-:W-:Y:S02]  /*8290*/  SHF.R.S32.HI R129, RZ, 0x1f, R214 ;  /* 0x0000001fff817819 */ /* 0x000fe400000114d6 */
[----:B------:R0:W2:Y:S01]  /*82a0*/  @P2 LDG.E.U8 R169, desc[UR16][R124.64] ;  /* 0x000000107ca92981 */ /* 0x0000a2000c1e1100 */
[----:B------:R-:W-:Y:S02]  /*82b0*/  PRMT R132, RZ, 0x7610, R132 ;  /* 0x00007610ff847816 */ /* 0x000fe40000000084 */
[----:B------:R-:W-:-:S05]  /*82c0*/  IMAD.X R129, R129, 0x1, R118, P6 ;  /* 0x0000000181817824 */ /* 0x000fca00030e0676 */
[----:B------:R1:W2:Y:S01]  /*82d0*/  @P3 LDG.E.U8 R132, desc[UR16][R128.64] ;  /* 0x0000001080843981 */ /* 0x0002a2000c1e1100 */
[----:B------:R-:W-:Y:S02]  /*82e0*/  ISETP.GT.AND P3, PT, R106, 0x1d, PT ;  /* 0x0000001d6a00780c */ /* 0x000fe40003f64270 */
[----:B0-----:R-:W-:-:S05]  /*82f0*/  IADD3 R124, P5, PT, R212, R117, RZ ;  /* 0x00000075d47c7210 */ /* 0x001fca0007fbe0ff */
[----:B------:R-:W-:Y:S01]  /*8300*/  IMAD.X R125, R251, 0x1, R118, P5 ;  /* 0x00000001fb7d7824 */ /* 0x000fe200028e0676 */
[----:B-1----:R-:W-:Y:S02]  /*8310*/  PRMT R129, RZ, 0x7610, R129 ;  /* 0x00007610ff817816 */ /* 0x002fe40000000081 */
[----:B------:R-:W-:-:S04]  /*8320*/  ISETP.GT.AND P4, PT, R106, 0x19, PT ;  /* 0x000000196a00780c */ /* 0x000fc80003f84270 */
[----:B------:R0:W2:Y:S01]  /*8330*/  @P3 LDG.E.U8 R129, desc[UR16][R124.64] ;  /* 0x000000107c813981 */ /* 0x0000a2000c1e1100 */
[----:B------:R-:W-:-:S08]  /*8340*/  PRMT R152, RZ, 0x7610, R152 ;  /* 0x00007610ff987816 */ /* 0x000fd00000000098 */
[----:B------:R1:W2:Y:S01]  /*8350*/  @P4 LDG.E.U8 R152, desc[UR16][R126.64] ;  /* 0x000000107e984981 */ /* 0x0002a2000c1e1100 */
[----:B0-----:R-:W0:Y:S01]  /*8360*/  S2R R125, SR_TID.X ;  /* 0x00000000007d7919 */ /* 0x001e220000002100 */
[----:B------:R-:W-:Y:S02]  /*8370*/  ISETP.GT.AND P4, PT, R106, 0x1c, PT ;  /* 0x0000001c6a00780c */ /* 0x000fe40003f84270 */
[----:B-1----:R-:W-:Y:S02]  /*8380*/  IADD3 R126, P6, PT, R213, R117, RZ ;  /* 0x00000075d57e7210 */ /* 0x002fe40007fde0ff */
[----:B------:R-:W-:-:S03]  /*8390*/  PRMT R128, RZ, 0x7610, R128 ;  /* 0x00007610ff807816 */ /* 0x000fc60000000080 */
[----:B------:R-:W-:Y:S01]  /*83a0*/  IMAD.X R127, R252, 0x1, R118, P6 ;  /* 0x00000001fc7f7824 */ /* 0x000fe200030e0676 */
[----:B------:R-:W-:-:S05]  /*83b0*/  ISETP.GT.AND P2, PT, R106, 0x1e, PT ;  /* 0x0000001e6a00780c */ /* 0x000fca0003f44270 */
[----:B------:R1:W2:Y:S01]  /*83c0*/  @P4 LDG.E.U8 R128, desc[UR16][R126.64] ;  /* 0x000000107e804981 */ /* 0x0002a2000c1e1100 */
[----:B------:R-:W-:Y:S02]  /*83d0*/  ISETP.GT.AND P4, PT, R106, 0x1f, PT ;  /* 0x0000001f6a00780c */ /* 0x000fe40003f84270 */
[-C--:B------:R-:W-:Y:S02]  /*83e0*/  IADD3 R124, P5, PT, R209, R117.reuse, RZ ;  /* 0x00000075d17c7210 */ /* 0x080fe40007fbe0ff */
[----:B------:R-:W-:Y:S02]  /*83f0*/  PRMT R133, RZ, 0x7610, R133 ;  /* 0x00007610ff857816 */ /* 0x000fe40000000085 */
[----:B-1----:R-:W-:Y:S02]  /*8400*/  IADD3 R126, P6, PT, R210, R117, RZ ;  /* 0x00000075d27e7210 */ /* 0x002fe40007fde0ff */
[----:B------:R-:W-:Y:S02]  /*8410*/  PRMT R134, RZ, 0x7610, R134 ;  /* 0x00007610ff867816 */ /* 0x000fe40000000086 */
[----:B0-----:R-:W-:Y:S01]  /*8420*/  LOP3.LUT R125, R125, 0x1f, RZ, 0xc0, !PT ;  /* 0x0000001f7d7d7812 */ /* 0x001fe200078ec0ff */
[----:B------:R-:W-:-:S03]  /*8430*/  IMAD.X R127, R250, 0x1, R118, P6 ;  /* 0x00000001fa7f7824 */ /* 0x000fc600030e0676 */
[----:B------:R-:W-:Y:S01]  /*8440*/  ISETP.GE.AND P3, PT, R125, R106, PT ;  /* 0x0000006a7d00720c */ /* 0x000fe20003f66270 */
[----:B------:R-:W-:Y:S01]  /*8450*/  IMAD.X R125, R249, 0x1, R118, P5 ;  /* 0x00000001f97d7824 */ /* 0x000fe200028e0676 */
[----:B------:R0:W2:Y:S04]  /*8460*/  @P2 LDG.E.U8 R133, desc[UR16][R126.64] ;  /* 0x000000107e852981 */ /* 0x0000a8000c1e1100 */
[----:B------:R1:W2:Y:S01]  /*8470*/  @P4 LDG.E.U8 R134, desc[UR16][R124.64] ;  /* 0x000000107c864981 */ /* 0x0002a2000c1e1100 */
[----:B------:R-:W-:Y:S01]  /*8480*/  BAR.SYNC.DEFER_BLOCKING 0x0 ;  /* 0x0000000000007b1d */ /* 0x000fe20000010000 */
[C---:B------:R-:W-:Y:S02]  /*8490*/  IADD3 R201, P5, PT, R119.reuse, R201, RZ ;  /* 0x000000c977c97210 */ /* 0x040fe40007fbe0ff */
[----:B------:R-:W-:-:S03]  /*84a0*/  IADD3 R107, P2, PT, R119, R107, RZ ;  /* 0x0000006b776b7210 */ /* 0x000fc60007f5e0ff */
[C---:B------:R-:W-:Y:S01]  /*84b0*/  IMAD.X R200, R207.reuse, 0x1, R200, P5 ;  /* 0x00000001cfc87824 */ /* 0x040fe200028e06c8 */
[----:B0-----:R-:W-:Y:S01]  /*84c0*/  PRMT R126, RZ, 0x7610, R126 ;  /* 0x00007610ff7e7816 */ /* 0x001fe2000000007e */
[----:B-1----:R-:W-:Y:S02]  /*84d0*/  @!P3 IMAD.MOV.U32 R124, RZ, RZ, R201 ;  /* 0x000000ffff7cb224 */ /* 0x002fe400078e00c9 */
[----:B------:R-:W-:Y:S02]  /*84e0*/  @!P3 IMAD.MOV.U32 R125, RZ, RZ, R200 ;  /* 0x000000ffff7db224 */ /* 0x000fe400078e00c8 */
[----:B------:R-:W-:Y:S01]  /*84f0*/  IMAD.X R108, R207, 0x1, R108, P2 ;  /* 0x00000001cf6c7824 */ /* 0x000fe200010e066c */
[C---:B------:R-:W-:Y:S02]  /*8500*/  IADD3 R105, P2, PT, R119.reuse, R105, RZ ;  /* 0x0000006977697210 */ /* 0x040fe40007f5e0ff */
[----:B------:R-:W-:Y:S02]  /*8510*/  PRMT R127, RZ, 0x7610, R127 ;  /* 0x00007610ff7f7816 */ /* 0x000fe4000000007f */
[----:B------:R-:W-:Y:S01]  /*8520*/  IADD3 R104, P4, PT, R119, R104, RZ ;  /* 0x0000006877687210 */ /* 0x000fe20007f9e0ff */
[----:B------:R-:W-:Y:S01]  /*8530*/  IMAD.X R103, R207, 0x1, R103, P2 ;  /* 0x00000001cf677824 */ /* 0x000fe200010e0667 */
[----:B------:R0:W2:Y:S01]  /*8540*/  @!P3 LDG.E.U8 R126, desc[UR16][R124.64] ;  /* 0x000000107c7eb981 */ /* 0x0000a2000c1e1100 */
[----:B------:R-:W-:-:S02]  /*8550*/  PRMT R136, RZ, 0x7610, R136 ;  /* 0x00007610ff887816 */ /* 0x000fc40000000088 */
[----:B------:R-:W-:Y:S02]  /*8560*/  IMAD.X R101, R207, 0x1, R101, P4 ;  /* 0x00000001cf657824 */ /* 0x000fe400020e0665 */
[----:B0-----:R-:W-:Y:S02]  /*8570*/  @!P3 IMAD.MOV.U32 R124, RZ, RZ, R107 ;  /* 0x000000ffff7cb224 */ /* 0x001fe400078e006b */
[----:B------:R-:W-:Y:S01]  /*8580*/  @!P3 IMAD.MOV.U32 R125, RZ, RZ, R108 ;  /* 0x000000ffff7db224 */ /* 0x000fe200078e006c */
[----:B------:R-:W-:-:S04]  /*8590*/  IADD3 R102, P2, PT, R119, R102, RZ ;  /* 0x0000006677667210 */ /* 0x000fc80007f5e0ff */
[----:B------:R0:W2:Y:S01]  /*85a0*/  @!P3 LDG.E.U8 R127, desc[UR16][R124.64] ;  /* 0x000000107c7fb981 */ /* 0x0000a2000c1e1100 */
[----:B------:R-:W-:Y:S01]  /*85b0*/  PRMT R135, RZ, 0x7610, R135 ;  /* 0x00007610ff877816 */ /* 0x000fe20000000087 */
        /* <DEDUP_REMOVED lines=94> */
[----:B------:R0:W3:Y:S01]  /*8ba0*/  @!P3 LDG.E.U8 R159, desc[UR16][R124.64] ;  /* 0x000000107c9fb981 */ /* 0x0000e2000c1e1100 */
        /* <DEDUP_REMOVED lines=53> */
[----:B------:R0:W4:Y:S01]  /*8f00*/  @!P3 LDG.E.U8 R178, desc[UR16][R124.64] ;  /* 0x000000107cb2b981 */ /* 0x000122000c1e1100 */
        /* <DEDUP_REMOVED lines=23> */
[----:B------:R0:W5:Y:S01]  /*9080*/  @!P3 LDG.E.U8 R186, desc[UR16][R124.64] ;  /* 0x000000107cbab981 */ /* 0x000162000c1e1100 */
        /* <DEDUP_REMOVED lines=23> */
[----:B------:R0:W5:Y:S04]  /*9200*/  @!P3 LDG.E.U8 R194, desc[UR16][R124.64] ;  /* 0x000000107cc2b981 */ /* 0x000168000c1e1100 */
[----:B--2---:R1:W-:Y:S01]  /*9210*/  STS.U8 [R206+UR18+0x5000], R169 ;  /* 0x005000a9ce007988 */ /* 0x0043e20008000012 */
[----:B0-----:R-:W-:Y:S02]  /*9220*/  @!P3 IMAD.MOV.U32 R124, RZ, RZ, R49 ;  /* 0x000000ffff7cb224 */ /* 0x001fe400078e0031 */
[----:B------:R-:W-:Y:S01]  /*9230*/  @!P3 IMAD.MOV.U32 R125, RZ, RZ, R48 ;  /* 0x000000ffff7db224 */ /* 0x000fe200078e0030 */
[----:B-1----:R-:W-:-:S04]  /*9240*/  PRMT R169, RZ, 0x7610, R169 ;  /* 0x00007610ffa97816 */ /* 0x002fc800000000a9 */
[----:B------:R0:W2:Y:S01]  /*9250*/  @!P3 LDG.E.U8 R196, desc[UR16][R124.64] ;  /* 0x000000107cc4b981 */ /* 0x0000a2000c1e1100 */
[----:B------:R-:W-:Y:S01]  /*9260*/  IMAD.X R44, R207, 0x1, R44, P2 ;  /* 0x00000001cf2c7824 */ /* 0x000fe200010e062c */
[----:B------:R-:W-:Y:S02]  /*9270*/  IADD3 R43, P2, PT, R119, R43, RZ ;  /* 0x0000002b772b7210 */ /* 0x000fe40007f5e0ff */
[----:B------:R1:W-:Y:S01]  /*9280*/  STS.U8 [R206+UR18+0x5400], R148 ;  /* 0x00540094ce007988 */ /* 0x0003e20008000012 */
        /* <DEDUP_REMOVED lines=34> */
[----:B------:R-:W-:Y:S01]  /*94b0*/  PRMT R211, RZ, 0x7610, R211 ;  /* 0x00007610ffd37816 */ /* 0x000fe200000000d3 */
[----:B0-----:R-:W-:Y:S02]  /*94c0*/  @!P3 IMAD.MOV.U32 R124, RZ, RZ, R37 ;  /* 0x000000ffff7cb224 */ /* 0x001fe400078e0025 */
[----:B------:R-:W-:Y:S02]  /*94d0*/  @!P3 IMAD.MOV.U32 R125, RZ, RZ, R36 ;  /* 0x000000ffff7db224 */ /* 0x000fe400078e0024 */
[----:B------:R-:W-:-:S03]  /*94e0*/  IMAD.X R32, R207, 0x1, R32, P2 ;  /* 0x00000001cf207824 */ /* 0x000fc600010e0620 */
[----:B------:R0:W2:Y:S01]  /*94f0*/  @!P3 LDG.E.U8 R130, desc[UR16][R124.64] ;  /* 0x000000107c82b981 */ /* 0x0000a2000c1e1100 */
[----:B------:R-:W-:-:S03]  /*9500*/  IADD3 R31, P2, PT, R119, R31, RZ ;  /* 0x0000001f771f7210 */ /* 0x000fc60007f5e0ff */
        /* <DEDUP_REMOVED lines=10> */
[----:B---3--:R0:W-:Y:S01]  /*95b0*/  STS.U8 [R246+UR18+0x5100], R122 ;  /* 0x0051007af6007988 */ /* 0x0081e20008000012 */
[----:B-1----:R-:W-:-:S03]  /*95c0*/  @!P3 IMAD.MOV.U32 R123, RZ, RZ, R30 ;  /* 0x000000ffff7bb224 */ /* 0x002fc600078e001e */
[----:B------:R1:W3:Y:S01]  /*95d0*/  @!P3 LDG.E.U8 R152, desc[UR16][R124.64] ;  /* 0x000000107c98b981 */ /* 0x0002e2000c1e1100 */
[----:B------:R-:W-:Y:S01]  /*95e0*/  IMAD.X R28, R207, 0x1, R28, P2 ;  /* 0x00000001cf1c7824 */ /* 0x000fe200010e061c */
[----:B------:R-:W-:Y:S01]  /*95f0*/  IADD3 R27, P2, PT, R119, R27, RZ ;  /* 0x0000001b771b7210 */ /* 0x000fe20007f5e0ff */
[----:B0-----:R-:W-:Y:S01]  /*9600*/  @!P3 IMAD.MOV.U32 R122, RZ, RZ, R31 ;  /* 0x000000ffff7ab224 */ /* 0x001fe200078e001f */
[----:B-1----:R-:W-:Y:S02]  /*9610*/  PRMT R124, RZ, 0x7610, R124 ;  /* 0x00007610ff7c7816 */ /* 0x002fe4000000007c */
[----:B------:R-:W-:-:S04]  /*9620*/  PRMT R125, RZ, 0x7610, R125 ;  /* 0x00007610ff7d7816 */ /* 0x000fc8000000007d */
[----:B------:R0:W2:Y:S01]  /*9630*/  @!P3 LDG.E.U8 R124, desc[UR16][R122.64] ;  /* 0x000000107a7cb981 */ /* 0x0000a2000c1e1100 */
[----:B------:R-:W-:Y:S01]  /*9640*/  IMAD.X R26, R207, 0x1, R26, P2 ;  /* 0x00000001cf1a7824 */ /* 0x000fe200010e061a */
[----:B------:R-:W-:Y:S02]  /*9650*/  IADD3 R25, P2, PT, R119, R25, RZ ;  /* 0x0000001977197210 */ /* 0x000fe40007f5e0ff */
[----:B------:R1:W-:Y:S01]  /*9660*/  STS.U8 [R246+UR18+0x5500], R121 ;  /* 0x00550079f6007988 */ /* 0x0003e20008000012 */
[----:B0-----:R-:W-:Y:S02]  /*9670*/  @!P3 IMAD.MOV.U32 R122, RZ, RZ, R29 ;  /* 0x000000ffff7ab224 */ /* 0x001fe400078e001d */
[----:B------:R-:W-:Y:S01]  /*9680*/  @!P3 IMAD.MOV.U32 R123, RZ, RZ, R28 ;  /* 0x000000ffff7bb224 */ /* 0x000fe200078e001c */
[----:B------:R0:W-:Y:S01]  /*9690*/  STS.U8 [R246+UR18+0x5900], R120 ;  /* 0x00590078f6007988 */ /* 0x0001e20008000012 */
[----:B-1----:R-:W-:-:S03]  /*96a0*/  @!P3 IMAD.MOV.U32 R121, RZ, RZ, R26 ;  /* 0x000000ffff79b224 */ /* 0x002fc600078e001a */
[----:B------:R1:W2:Y:S01]  /*96b0*/  @!P3 LDG.E.U8 R125, desc[UR16][R122.64] ;  /* 0x000000107a7db981 */ /* 0x0002a2000c1e1100 */
[----:B------:R-:W-:Y:S01]  /*96c0*/  IMAD.X R24, R207, 0x1, R24, P2 ;  /* 0x00000001cf187824 */ /* 0x000fe200010e0618 */
[----:B------:R-:W-:Y:S01]  /*96d0*/  IADD3 R23, P2, PT, R119, R23, RZ ;  /* 0x0000001777177210 */ /* 0x000fe20007f5e0ff */
[----:B0-----:R-:W-:Y:S01]  /*96e0*/  @!P3 IMAD.MOV.U32 R120, RZ, RZ, R27 ;  /* 0x000000ffff78b224 */ /* 0x001fe200078e001b */
[----:B-1----:R-:W-:Y:S02]  /*96f0*/  PRMT R122, RZ, 0x7610, R122 ;  /* 0x00007610ff7a7816 */ /* 0x002fe4000000007a */
[----:B------:R-:W-:Y:S01]  /*9700*/  PRMT R123, RZ, 0x7610, R123 ;  /* 0x00007610ff7b7816 */ /* 0x000fe2000000007b */
[----:B------:R-:W-:-:S03]  /*9710*/  IMAD.X R22, R207, 0x1, R22, P2 ;  /* 0x00000001cf167824 */ /* 0x000fc600010e0616 */
[----:B------:R0:W2:Y:S01]  /*9720*/  @!P3 LDG.E.U8 R122, desc[UR16][R120.64] ;  /* 0x00000010787ab981 */ /* 0x0000a2000c1e1100 */
[----:B------:R-:W-:-:S03]  /*9730*/  IADD3 R21, P2, PT, R119, R21, RZ ;  /* 0x0000001577157210 */ /* 0x000fc60007f5e0ff */
[----:B------:R-:W-:Y:S01]  /*9740*/  STS.U8 [R246+UR18+0x5d00], R131 ;  /* 0x005d0083f6007988 */ /* 0x000fe20008000012 */
[----:B0-----:R-:W-:Y:S02]  /*9750*/  @!P3 IMAD.MOV.U32 R120, RZ, RZ, R25 ;  /* 0x000000ffff78b224 */ /* 0x001fe400078e0019 */
[----:B------:R-:W-:Y:S01]  /*9760*/  @!P3 IMAD.MOV.U32 R121, RZ, RZ, R24 ;  /* 0x000000ffff79b224 */ /* 0x000fe200078e0018 */
[----:B----4-:R0:W-:Y:S01]  /*9770*/  STS.U8 [R245+UR18+0x5180], R109 ;  /* 0x0051806df5007988 */ /* 0x0101e20008000012 */
[----:B------:R-:W-:-:S03]  /*9780*/  IMAD.X R20, R207, 0x1, R20, P2 ;  /* 0x00000001cf147824 */ /* 0x000fc600010e0614 */
[----:B------:R1:W4:Y:S01]  /*9790*/  @!P3 LDG.E.U8 R123, desc[UR16][R120.64] ;  /* 0x00000010787bb981 */ /* 0x000322000c1e1100 */
[----:B------:R-:W-:Y:S02]  /*97a0*/  IADD3 R19, P2, PT, R119, R19, RZ ;  /* 0x0000001377137210 */ /* 0x000fe40007f5e0ff */
[----:B0-----:R-:W-:Y:S01]  /*97b0*/  PRMT R109, RZ, 0x7610, R109 ;  /* 0x00007610ff6d7816 */ /* 0x001fe2000000006d */
[----:B-1----:R-:W-:Y:S02]  /*97c0*/  @!P3 IMAD.MOV.U32 R120, RZ, RZ, R23 ;  /* 0x000000ffff78b224 */ /* 0x002fe400078e0017 */
[----:B------:R-:W-:Y:S01]  /*97d0*/  @!P3 IMAD.MOV.U32 R121, RZ, RZ, R22 ;  /* 0x000000ffff79b224 */ /* 0x000fe200078e0016 */
        /* <DEDUP_REMOVED lines=21> */
[----:B-----5:R0:W-:Y:S01]  /*9930*/  STS.U8 [R244+UR18+0x5200], R112 ;  /* 0x00520070f4007988 */ /* 0x0201e20008000012 */
[----:B------:R-:W-:-:S03]  /*9940*/  IMAD.X R12, R207, 0x1, R12, P2 ;  /* 0x00000001cf0c7824 */ /* 0x000fc600010e060c */
[----:B------:R1:W5:Y:S01]  /*9950*/  @!P3 LDG.E.U8 R121, desc[UR16][R110.64] ;  /* 0x000000106e79b981 */ /* 0x000362000c1e1100 */
[----:B------:R-:W-:Y:S02]  /*9960*/  IADD3 R11, P2, PT, R119, R11, RZ ;  /* 0x0000000b770b7210 */ /* 0x000fe40007f5e0ff */
[----:B0-----:R-:W-:Y:S01]  /*9970*/  PRMT R112, RZ, 0x7610, R112 ;  /* 0x00007610ff707816 */ /* 0x001fe20000000070 */
[----:B-1----:R-:W-:Y:S02]  /*9980*/  @!P3 IMAD.MOV.U32 R110, RZ, RZ, R15 ;  /* 0x000000ffff6eb224 */ /* 0x002fe400078e000f */
[----:B------:R-:W-:Y:S01]  /*9990*/  @!P3 IMAD.MOV.U32 R111, RZ, RZ, R14 ;  /* 0x000000ffff6fb224 */ /* 0x000fe200078e000e */
[----:B------:R0:W-:Y:S01]  /*99a0*/  STS.U8 [R244+UR18+0x5600], R113 ;  /* 0x00560071f4007988 */ /* 0x0001e20008000012 */
[----:B------:R-:W-:-:S03]  /*99b0*/  IMAD.X R10, R207, 0x1, R10, P2 ;  /* 0x00000001cf0a7824 */ /* 0x000fc600010e060a */
[----:B------:R1:W2:Y:S01]  /*99c0*/  @!P3 LDG.E.U8 R112, desc[UR16][R110.64] ;  /* 0x000000106e70b981 */ /* 0x0002a2000c1e1100 */
        /* <DEDUP_REMOVED lines=18> */
[----:B------:R-:W-:Y:S01]  /*9af0*/  PRMT R132, RZ, 0x7610, R132 ;  /* 0x00007610ff847816 */ /* 0x000fe20000000084 */
[----:B------:R-:W-:-:S03]  /*9b00*/  IMAD.X R4, R207, 0x1, R4, P2 ;  /* 0x00000001cf047824 */ /* 0x000fc600010e0604 */
[----:B------:R0:W2:Y:S01]  /*9b10*/  @!P3 LDG.E.U8 R128, desc[UR16][R110.64] ;  /* 0x000000106e80b981 */ /* 0x0000a2000c1e1100 */
[----:B------:R-:W-:-:S03]  /*9b20*/  IADD3 R3, P2, PT, R119, R3, RZ ;  /* 0x0000000377037210 */ /* 0x000fc60007f5e0ff */
[----:B------:R1:W-:Y:S01]  /*9b30*/  STS.U8 [R243+UR18+0x5680], R165 ;  /* 0x005680a5f3007988 */ /* 0x0003e20008000012 */
[----:B0-----:R-:W-:Y:S02]  /*9b40*/  @!P3 IMAD.MOV.U32 R110, RZ, RZ, R7 ;  /* 0x000000ffff6eb224 */ /* 0x001fe400078e0007 */
[----:B------:R-:W-:Y:S01]  /*9b50*/  @!P3 IMAD.MOV.U32 R111, RZ, RZ, R6 ;  /* 0x000000ffff6fb224 */ /* 0x000fe200078e0006 */
[----:B-1----:R-:W-:-:S04]  /*9b60*/  PRMT R165, RZ, 0x7610, R165 ;  /* 0x00007610ffa57816 */ /* 0x002fc800000000a5 */
[----:B------:R0:W3:Y:S01]  /*9b70*/  @!P3 LDG.E.U8 R132, desc[UR16][R110.64] ;  /* 0x000000106e84b981 */ /* 0x0000e2000c1e1100 */
[----:B------:R-:W-:Y:S01]  /*9b80*/  IMAD.X R2, R207, 0x1, R2, P2 ;  /* 0x00000001cf027824 */ /* 0x000fe200010e0602 */
[----:B------:R-:W-:Y:S02]  /*9b90*/  IADD3 R151, P2, PT, R119, R151, RZ ;  /* 0x0000009777977210 */ /* 0x000fe40007f5e0ff */
[----:B------:R1:W-:Y:S01]  /*9ba0*/  STS.U8 [R243+UR18+0x5a80], R115 ;  /* 0x005a8073f3007988 */ /* 0x0003e20008000012 */
[----:B0-----:R-:W-:Y:S02]  /*9bb0*/  @!P3 IMAD.MOV.U32 R110, RZ, RZ, R5 ;  /* 0x000000ffff6eb224 */ /* 0x001fe400078e0005 */
[----:B------:R-:W-:Y:S01]  /*9bc0*/  @!P3 IMAD.MOV.U32 R111, RZ, RZ, R4 ;  /* 0x000000ffff6fb224 */ /* 0x000fe200078e0004 */
[----:B-1----:R-:W-:-:S04]  /*9bd0*/  PRMT R115, RZ, 0x7610, R115 ;  /* 0x00007610ff737816 */ /* 0x002fc80000000073 */
[----:B------:R0:W4:Y:S01]  /*9be0*/  @!P3 LDG.E.U8 R165, desc[UR16][R110.64] ;  /* 0x000000106ea5b981 */ /* 0x000122000c1e1100 */
[----:B------:R-:W-:Y:S01]  /*9bf0*/  IMAD.X R149, R207, 0x1, R149, P2 ;  /* 0x00000001cf957824 */ /* 0x000fe200010e0695 */
[----:B------:R-:W-:Y:S02]  /*9c00*/  IADD3 R167, P2, PT, R119, R167, RZ ;  /* 0x000000a777a77210 */ /* 0x000fe40007f5e0ff */
[----:B------:R1:W-:Y:S01]  /*9c10*/  STS.U8 [R243+UR18+0x5e80], R129 ;  /* 0x005e8081f3007988 */ /* 0x0003e20008000012 */
[----:B0-----:R-:W-:Y:S02]  /*9c20*/  @!P3 IMAD.MOV.U32 R110, RZ, RZ, R3 ;  /* 0x000000ffff6eb224 */ /* 0x001fe400078e0003 */
[----:B------:R-:W-:Y:S01]  /*9c30*/  @!P3 IMAD.MOV.U32 R111, RZ, RZ, R2 ;  /* 0x000000ffff6fb224 */ /* 0x000fe200078e0002 */
[----:B-1----:R-:W-:-:S04]  /*9c40*/  PRMT R129, RZ, 0x7610, R129 ;  /* 0x00007610ff817816 */ /* 0x002fc80000000081 */
[----:B------:R0:W5:Y:S01]  /*9c50*/  @!P3 LDG.E.U8 R115, desc[UR16][R110.64] ;  /* 0x000000106e73b981 */ /* 0x000162000c1e1100 */
        /* <DEDUP_REMOVED lines=21> */
[----:B------:R-:W-:-:S03]  /*9db0*/  IMAD.X R195, R207, 0x1, R195, P2 ;  /* 0x00000001cfc37824 */ /* 0x000fc600010e06c3 */
[----:B------:R1:W-:Y:S01]  /*9dc0*/  STS.U8 [R242+UR18+0x5f00], R133 ;  /* 0x005f0085f2007988 */ /* 0x0003e20008000012 */
[----:B0-----:R-:W-:Y:S02]  /*9dd0*/  @!P3 IMAD.MOV.U32 R110, RZ, RZ, R189 ;  /* 0x000000ffff6eb224 */ /* 0x001fe400078e00bd */
[----:B------:R-:W-:Y:S01]  /*9de0*/  @!P3 IMAD.MOV.U32 R111, RZ, RZ, R187 ;  /* 0x000000ffff6fb224 */ /* 0x000fe200078e00bb */
[----:B-1----:R-:W-:-:S04]  /*9df0*/  PRMT R133, RZ, 0x7610, R133 ;  /* 0x00007610ff857816 */ /* 0x002fc80000000085 */
[----:B------:R0:W5:Y:S02]  /*9e00*/  @!P3 LDG.E.U8 R157, desc[UR16][R110.64] ;  /* 0x000000106e9db981 */ /* 0x000164000c1e1100 */
[----:B0-----:R-:W-:Y:S02]  /*9e10*/  @!P3 IMAD.MOV.U32 R110, RZ, RZ, R197 ;  /* 0x000000ffff6eb224 */ /* 0x001fe400078e00c5 */
[----:B------:R-:W-:-:S05]  /*9e20*/  @!P3 IMAD.MOV.U32 R111, RZ, RZ, R195 ;  /* 0x000000ffff6fb224 */ /* 0x000fca00078e00c3 */
[----:B------:R-:W5:Y:S04]  /*9e30*/  @!P3 LDG.E.U8 R133, desc[UR16][R110.64] ;  /* 0x000000106e85b981 */ /* 0x000f68000c1e1100 */
        /* <DEDUP_REMOVED lines=40> */
[----:B--2---:R0:W-:Y:S04]  /*a0c0*/  STS.U8 [R116+UR18+0x2280], R196 ;  /* 0x002280c474007988 */ /* 0x0041e80008000012 */
[----:B------:R0:W-:Y:S04]  /*a0d0*/  STS.U8 [R116+UR18+0x2380], R169 ;  /* 0x002380a974007988 */ /* 0x0001e80008000012 */
[----:B------:R0:W-:Y:S04]  /*a0e0*/  STS.U8 [R116+UR18+0x2480], R148 ;  /* 0x0024809474007988 */ /* 0x0001e80008000012 */
[----:B------:R0:W-:Y:S04]  /*a0f0*/  STS.U8 [R116+UR18+0x2580], R145 ;  /* 0x0025809174007988 */ /* 0x0001e80008000012 */
[----:B------:R0:W-:Y:S04]  /*a100*/  STS.U8 [R116+UR18+0x2680], R155 ;  /* 0x0026809b74007988 */ /* 0x0001e80008000012 */
[----:B------:R0:W-:Y:S04]  /*a110*/  STS.U8 [R116+UR18+0x2780], R144 ;  /* 0x0027809074007988 */ /* 0x0001e80008000012 */
[----:B------:R0:W-:Y:S04]  /*a120*/  STS.U8 [R116+UR18+0x2880], R130 ;  /* 0x0028808274007988 */ /* 0x0001e80008000012 */
[----:B------:R0:W-:Y:S04]  /*a130*/  STS.U8 [R116+UR18+0x2980], R211 ;  /* 0x002980d374007988 */ /* 0x0001e80008000012 */
[----:B---3--:R0:W-:Y:S04]  /*a140*/  STS.U8 [R116+UR18+0x2a80], R152 ;  /* 0x002a809874007988 */ /* 0x0081e80008000012 */
[----:B------:R0:W-:Y:S04]  /*a150*/  STS.U8 [R116+UR18+0x2b80], R124 ;  /* 0x002b807c74007988 */ /* 0x0001e80008000012 */
[----:B------:R0:W-:Y:S04]  /*a160*/  STS.U8 [R116+UR18+0x2c80], R125 ;  /* 0x002c807d74007988 */ /* 0x0001e80008000012 */
[----:B------:R0:W-:Y:S04]  /*a170*/  STS.U8 [R116+UR18+0x2d80], R122 ;  /* 0x002d807a74007988 */ /* 0x0001e80008000012 */
[----:B----4-:R0:W-:Y:S04]  /*a180*/  STS.U8 [R116+UR18+0x2e80], R123 ;  /* 0x002e807b74007988 */ /* 0x0101e80008000012 */
[----:B------:R0:W-:Y:S04]  /*a190*/  STS.U8 [R116+UR18+0x2f80], R109 ;  /* 0x002f806d74007988 */ /* 0x0001e80008000012 */
[----:B------:R0:W-:Y:S04]  /*a1a0*/  STS.U8 [R116+UR18+0x3080], R131 ;  /* 0x0030808374007988 */ /* 0x0001e80008000012 */
[----:B------:R0:W-:Y:S04]  /*a1b0*/  STS.U8 [R116+UR18+0x3180], R120 ;  /* 0x0031807874007988 */ /* 0x0001e80008000012 */
[----:B-----5:R0:W-:Y:S04]  /*a1c0*/  STS.U8 [R116+UR18+0x3280], R121 ;  /* 0x0032807974007988 */ /* 0x0201e80008000012 */
        /* <DEDUP_REMOVED lines=12> */
[----:B------:R1:W-:Y:S06]  /*a290*/  MEMBAR.ALL.CTA ;  /* 0x0000000000007992 */ /* 0x0003ec0000008000 */
[----:B-1----:R-:W1:Y:S01]  /*a2a0*/  FENCE.VIEW.ASYNC.S ;  /* 0x00000000000073c6 */ /* 0x002e620000000000 */
[----:B------:R-:W-:Y:S01]  /*a2b0*/  ULEA UR13, UR15, UR18, 0x3 ;  /* 0x000000120f0d7291 */ /* 0x000fe2000f8e18ff */
[----:B------:R-:W-:-:S03]  /*a2c0*/  UMOV UR4, UR5 ;  /* 0x0000000500047c82 */ /* 0x000fc60008000000 */
[----:B------:R-:W-:Y:S01]  /*a2d0*/  UIADD3 UR13, UPT, UPT, UR13, 0x6000, URZ ;  /* 0x000060000d0d7890 */ /* 0x000fe2000fffe0ff */
[----:B-1----:R-:W-:Y:S06]  /*a2e0*/  BAR.SYNC.DEFER_BLOCKING 0x0 ;  /* 0x0000000000007b1d */ /* 0x002fec0000010000 */
[----:B0-----:R-:W-:Y:S05]  /*a2f0*/  @P0 BRA `(.L_x_9) ;  /* 0x00000000002c0947 */ /* 0x001fea0003800000 */
[----:B------:R-:W-:Y:S01]  /*a300*/  UMOV UR6, UR13 ;  /* 0x0000000d00067c82 */ /* 0x000fe20008000000 */
[----:B------:R-:W-:Y:S01]  /*a310*/  UMOV UR7, URZ ;  /* 0x000000ff00077c82 */ /* 0x000fe20008000000 */
[----:B------:R-:W-:Y:S01]  /*a320*/  UMOV UR9, 0x40004040 ;  /* 0x4000404000097882 */ /* 0x000fe20000000000 */
[----:B------:R-:W-:Y:S01]  /*a330*/  UMOV UR10, UR14 ;  /* 0x0000000e000a7c82 */ /* 0x000fe20008000000 */
[----:B------:R-:W-:Y:S01]  /*a340*/  UMOV UR11, 0xc0004010 ;  /* 0xc0004010000b7882 */ /* 0x000fe20000000000 */
[----:B------:R-:W-:Y:S01]  /*a350*/  UMOV UR22, 0x0 ;  /* 0x0000000000167882 */ /* 0x000fe20000000000 */
[----:B------:R-:W-:Y:S01]  /*a360*/  UMOV UR23, 0x8408010 ;  /* 0x0840801000177882 */ /* 0x000fe20000000000 */
[----:B------:R-:W-:Y:S01]  /*a370*/  UMOV UR5, UR6 ;  /* 0x0000000600057c82 */ /* 0x000fe20008000000 */
[----:B------:R0:W-:Y:S01]  /*a380*/  UTCQMMA gdesc[UR8], gdesc[UR10], tmem[UR19], tmem[UR22], idesc[UR23], UPT ;  /* 0x00ff160a080075ea */ /* 0x0001e2000b800313 */
[----:B------:R0:W-:Y:S01]  /*a390*/  UTCBAR [UR5], URZ ;  /* 0x000000ff050073e9 */ /* 0x0001e200080000ff */
[----:B------:R-:W-:-:S02]  /*a3a0*/  NOP ;  /* 0x0000000000007918 */ /* 0x000fc40000000000 */
.L_x_9:
[----:B------:R-:W-:Y:S01]  /*a3b0*/  VIADD R204, R204, 0xffffffff ;  /* 0xffffffffcccc7836 */ /* 0x000fe20000000000 */
[----:B------:R-:W-:Y:S01]  /*a3c0*/  UIADD3 UR15, UPT, UPT, UR15, 0x1, URZ ;  /* 0x000000010f0f7890 */ /* 0x000fe2000fffe0ff */
[----:B------:R-:W-:Y:S01]  /*a3d0*/  IADD3 R117, P3, PT, R208, R117, RZ ;  /* 0x00000075d0757210 */ /* 0x000fe20007f7e0ff */
[----:B------:R-:W-:Y:S02]  /*a3e0*/  IMAD.U32 R110, RZ, RZ, UR4 ;  /* 0x00000004ff6e7e24 */ /* 0x000fe4000f8e00ff */
[----:B------:R-:W-:Y:S01]  /*a3f0*/  ISETP.NE.U32.AND P2, PT, R204, RZ, PT ;  /* 0x000000ffcc00720c */ /* 0x000fe20003f45070 */
[----:B------:R-:W-:Y:S01]  /*a400*/  UISETP.GT.AND UP1, UPT, UR15, 0x1, UPT ;  /* 0x000000010f00788c */ /* 0x000fe2000bf24270 */
[----:B------:R-:W-:Y:S02]  /*a410*/  VIADD R106, R106, 0xffffffe0 ;  /* 0xffffffe06a6a7836 */ /* 0x000fe40000000000 */
[----:B------:R-:W-:Y:S01]  /*a420*/  IMAD.X R118, R248, 0x1, R118, P3 ;  /* 0x00000001f8767824 */ /* 0x000fe200018e0676 */
[----:B0-----:R-:W-:-:S02]  /*a430*/  USEL UR5, URZ, 0x1, !UP1 ;  /* 0x00000001ff057887 */ /* 0x001fc4000c800000 */
[----:B------:R-:W-:Y:S02]  /*a440*/  USEL UR15, UR15, URZ, !UP1 ;  /* 0x000000ff0f0f7287 */ /* 0x000fe4000c800000 */
[----:B------:R-:W-:-:S04]  /*a450*/  ULOP3.LUT UR5, UR4, UR5, URZ, 0x3c, !UPT ;  /* 0x0000000504057292 */ /* 0x000fc8000f8e3cff */
[----:B------:R-:W-:Y:S08]  /*a460*/  @P2 BRA `(.L_x_10) ;  /* 0xffffffd400042947 */ /* 0x000ff0000383ffff */
.L_x_7:
[----:B------:R-:W1:Y:S01]  /*a470*/  LDCU UR5, c[0x0][0x3b8] ;  /* 0x00007700ff0577ac */ /* 0x000e620008000800 */
[----:B0-----:R-:W0:Y:S01]  /*a480*/  LDC R109, c[0x0][0x3a0] ;  /* 0x0000e800ff6d7b82 */ /* 0x001e220000000800 */
[C---:B------:R-:W-:Y:S01]  /*a490*/  VIADD R2, R0.reuse, 0x1 ;  /* 0x0000000100027836 */ /* 0x040fe20000000000 */
[----:B------:R-:W2:Y:S01]  /*a4a0*/  LDCU.128 UR8, c[0x0][0x390] ;  /* 0x00007200ff0877ac */ /* 0x000ea20008000c00 */
[C---:B------:R-:W-:Y:S02]  /*a4b0*/  VIADD R10, R0.reuse, 0x2 ;  /* 0x00000002000a7836 */ /* 0x040fe40000000000 */
[C---:B------:R-:W-:Y:S01]  /*a4c0*/  VIADD R9, R0.reuse, 0x3 ;  /* 0x0000000300097836 */ /* 0x040fe20000000000 */
[----:B------:R-:W3:Y:S01]  /*a4d0*/  LDCU UR7, c[0x0][0x39c] ;  /* 0x00007380ff0777ac */ /* 0x000ee20008000800 */
[----:B------:R-:W4:Y:S01]  /*a4e0*/  LDCU UR6, c[0x0][0x3b4] ;  /* 0x00007680ff0677ac */ /* 0x000f220008000800 */
[----:B------:R-:W5:Y:S01]  /*a4f0*/  LDCU UR14, c[0x0][0x39c] ;  /* 0x00007380ff0e77ac */ /* 0x000f620008000800 */
[----:B-1----:R-:W-:Y:S01]  /*a500*/  IMAD R4, R0, UR5, RZ ;  /* 0x0000000500047c24 */ /* 0x002fe2000f8e02ff */
[----:B------:R-:W1:Y:S03]  /*a510*/  LDCU UR15, c[0x0][0x39c] ;  /* 0x00007380ff0f77ac */ /* 0x000e660008000800 */
[----:B------:R-:W-:Y:S01]  /*a520*/  VIADD R5, R4, UR5 ;  /* 0x0000000504057c36 */ /* 0x000fe20008000000 */
[----:B--2---:R-:W-:Y:S01]  /*a530*/  ISETP.GE.AND P0, PT, R247, UR10, PT ;  /* 0x0000000af7007c0c */ /* 0x004fe2000bf06270 */
[----:B0-----:R-:W-:-:S02]  /*a540*/  VIADD R109, R109, 0x1f ;  /* 0x0000001f6d6d7836 */ /* 0x001fc40000000000 */
[----:B------:R-:W-:Y:S01]  /*a550*/  VIADD R6, R5, UR5 ;  /* 0x0000000505067c36 */ /* 0x000fe20008000000 */
[----:B---3--:R-:W-:Y:S02]  /*a560*/  ISETP.LT.AND P6, PT, R2, UR7, !P0 ;  /* 0x0000000702007c0c */ /* 0x008fe4000c7c1270 */
[----:B------:R-:W-:Y:S01]  /*a570*/  ISETP.GE.AND P4, PT, R109, 0x20, PT ;  /* 0x000000206d00780c */ /* 0x000fe20003f86270 */
[----:B------:R-:W-:Y:S02]  /*a580*/  VIADD R7, R6, UR5 ;  /* 0x0000000506077c36 */ /* 0x000fe40008000000 */
[----:B----4-:R-:W-:Y:S01]  /*a590*/  IMAD R2, R247, UR6, RZ ;  /* 0x00000006f7027c24 */ /* 0x010fe2000f8e02ff */
[----:B------:R-:W0:Y:S01]  /*a5a0*/  LDCU UR6, c[0x0][0x39c] ;  /* 0x00007380ff0677ac */ /* 0x000e220008000800 */
[----:B------:R-:W-:Y:S01]  /*a5b0*/  VIADD R8, R7, UR5 ;  /* 0x0000000507087c36 */ /* 0x000fe20008000000 */
[----:B-----5:R-:W-:Y:S02]  /*a5c0*/  ISETP.LT.AND P3, PT, R10, UR14, !P0 ;  /* 0x0000000e0a007c0c */ /* 0x020fe4000c761270 */
[----:B------:R-:W-:Y:S01]  /*a5d0*/  IADD3 R3, P2, PT, R2, UR8, RZ ;  /* 0x0000000802037c10 */ /* 0x000fe2000ff5e0ff */
[----:B------:R-:W-:Y:S01]  /*a5e0*/  VIADD R68, R8, UR5 ;  /* 0x0000000508447c36 */ /* 0x000fe20008000000 */
[----:B-1----:R-:W-:Y:S01]  /*a5f0*/  ISETP.LT.AND P5, PT, R9, UR15, !P0 ;  /* 0x0000000f09007c0c */ /* 0x002fe2000c7a1270 */
[----:B------:R-:W-:Y:S01]  /*a600*/  VIADD R9, R0, 0x4 ;  /* 0x0000000400097836 */ /* 0x000fe20000000000 */
[----:B------:R-:W-:Y:S01]  /*a610*/  LEA.HI.X.SX32 R2, R2, UR9, 0x1, P2 ;  /* 0x0000000902027c11 */ /* 0x000fe200090f0eff */
[----:B------:R-:W-:Y:S01]  /*a620*/  VIADD R69, R68, UR5 ;  /* 0x0000000544457c36 */ /* 0x000fe20008000000 */
[----:B------:R-:W-:-:S03]  /*a630*/  IADD3 R246, P2, PT, R4, R3, RZ ;  /* 0x0000000304f67210 */ /* 0x000fc60007f5e0ff */
[----:B------:R-:W-:-:S04]  /*a640*/  VIADD R70, R69, UR5 ;  /* 0x0000000545467c36 */ /* 0x000fc80008000000 */
[----:B------:R-:W-:-:S04]  /*a650*/  VIADD R71, R70, UR5 ;  /* 0x0000000546477c36 */ /* 0x000fc80008000000 */
[----:B------:R-:W-:-:S04]  /*a660*/  VIADD R72, R71, UR5 ;  /* 0x0000000547487c36 */ /* 0x000fc80008000000 */
[----:B------:R-:W-:-:S04]  /*a670*/  VIADD R73, R72, UR5 ;  /* 0x0000000548497c36 */ /* 0x000fc80008000000 */
[----:B------:R-:W-:-:S04]  /*a680*/  VIADD R74, R73, UR5 ;  /* 0x00000005494a7c36 */ /* 0x000fc80008000000 */
[----:B------:R-:W-:-:S04]  /*a690*/  VIADD R75, R74, UR5 ;  /* 0x000000054a4b7c36 */ /* 0x000fc80008000000 */
[----:B------:R-:W-:-:S04]  /*a6a0*/  VIADD R76, R75, UR5 ;  /* 0x000000054b4c7c36 */ /* 0x000fc80008000000 */
[----:B------:R-:W-:-:S04]  /*a6b0*/  VIADD R77, R76, UR5 ;  /* 0x000000054c4d7c36 */ /* 0x000fc80008000000 */
[----:B------:R-:W-:Y:S01]  /*a6c0*/  VIADD R78, R77, UR5 ;  /* 0x000000054d4e7c36 */ /* 0x000fe20008000000 */
[----:B0-----:R-:W-:Y:S06]  /*a6d0*/  @!P4 BRA `(.L_x_11) ;  /* 0x000000000010c947 */ /* 0x001fec0003800000 */
[----:B------:R-:W-:-:S06]  /*a6e0*/  USHF.L.U32 UR4, UR4, 0x1f, URZ ;  /* 0x0000001f04047899 */ /* 0x000fcc00080006ff */
[----:B------:R-:W-:-:S04]  /*a6f0*/  IMAD.U32 R10, RZ, RZ, UR4 ;  /* 0x00000004ff0a7e24 */ /* 0x000fc8000f8e00ff */
[----:B------:R-:W0:Y:S02]  /*a700*/  SYNCS.PHASECHK.TRANS64.TRYWAIT P4, [UR13], R10 ;  /* 0x0000000aff0075a7 */ /* 0x000e24000808110d */
[----:B0-----:R-:W-:Y:S05]  /*a710*/  @!P4 BRA `(.L_x_12) ;  /* 0x000000940034c947 */ /* 0x001fea0003800000 */
.L_x_11:
[----:B------:R-:W-:Y:S01]  /*a720*/  BAR.SYNC.DEFER_BLOCKING 0x0 ;  /* 0x0000000000007b1d */ /* 0x000fe20000010000 */
[CC--:B------:R-:W-:Y:S01]  /*a730*/  IADD3 R88, P4, PT, R5.reuse, R3.reuse, RZ ;  /* 0x0000000305587210 */ /* 0x0c0fe20007f9e0ff */
[----:B------:R-:W-:Y:S01]  /*a740*/  VIADD R79, R78, UR5 ;  /* 0x000000054e4f7c36 */ /* 0x000fe20008000000 */
[-C--:B------:R-:W-:Y:S01]  /*a750*/  LEA.HI.X.SX32 R247, R4, R2.reuse, 0x1, P2 ;  /* 0x0000000204f77211 */ /* 0x080fe200010f0eff */
[----:B------:R-:W-:Y:S01]  /*a760*/  VIADD R86, R0, 0x5 ;  /* 0x0000000500567836 */ /* 0x000fe20000000000 */
[-C--:B------:R-:W-:Y:S01]  /*a770*/  LEA.HI.X.SX32 R89, R5, R2.reuse, 0x1, P4 ;  /* 0x0000000205597211 */ /* 0x080fe200020f0eff */
[----:B------:R-:W-:Y:S01]  /*a780*/  VIADD R80, R79, UR5 ;  /* 0x000000054f507c36 */ /* 0x000fe20008000000 */
[-C--:B------:R-:W-:Y:S01]  /*a790*/  IADD3 R10, P4, PT, R6, R3.reuse, RZ ;  /* 0x00000003060a7210 */ /* 0x080fe20007f9e0ff */
[----:B------:R-:W0:Y:S01]  /*a7a0*/  LDCU UR4, c[0x0][0x39c] ;  /* 0x00007380ff0477ac */ /* 0x000e220008000800 */
[----:B------:R-:W-:Y:S01]  /*a7b0*/  ISETP.LT.AND P2, PT, R9, UR6, !P0 ;  /* 0x0000000609007c0c */ /* 0x000fe2000c741270 */
[----:B------:R-:W-:Y:S01]  /*a7c0*/  VIADD R81, R80, UR5 ;  /* 0x0000000550517c36 */ /* 0x000fe20008000000 */
[-C--:B------:R-:W-:Y:S01]  /*a7d0*/  LEA.HI.X.SX32 R11, R6, R2.reuse, 0x1, P4 ;  /* 0x00000002060b7211 */ /* 0x080fe200020f0eff */
[----:B------:R-:W1:Y:S01]  /*a7e0*/  LDCU UR6, c[0x0][0x39c] ;  /* 0x00007380ff0677ac */ /* 0x000e620008000800 */
[CC--:B------:R-:W-:Y:S01]  /*a7f0*/  IADD3 R4, P4, PT, R8.reuse, R3.reuse, RZ ;  /* 0x0000000308047210 */ /* 0x0c0fe20007f9e0ff */
[----:B------:R-:W-:Y:S01]  /*a800*/  VIADD R82, R81, UR5 ;  /* 0x0000000551527c36 */ /* 0x000fe20008000000 */
[----:B------:R-:W-:Y:S01]  /*a810*/  P2R R87, PR, RZ, 0x20 ;  /* 0x00000020ff577803 */ /* 0x000fe20000000000 */
[----:B------:R2:W-:Y:S01]  /*a820*/  STL.64 [R1+0x100], R10 ;  /* 0x0001000a01007387 */ /* 0x0005e20000100a00 */
[-C--:B------:R-:W-:Y:S01]  /*a830*/  LEA.HI.X.SX32 R5, R8, R2.reuse, 0x1, P4 ;  /* 0x0000000208057211 */ /* 0x080fe200020f0eff */
[----:B------:R-:W-:Y:S01]  /*a840*/  VIADD R83, R82, UR5 ;  /* 0x0000000552537c36 */ /* 0x000fe20008000000 */
[C---:B------:R-:W-:Y:S01]  /*a850*/  IADD3 R92, P4, PT, R68.reuse, R3, RZ ;  /* 0x00000003445c7210 */ /* 0x040fe20007f9e0ff */
[----:B------:R-:W3:Y:S02]  /*a860*/  LDCU UR7, c[0x0][0x39c] ;  /* 0x00007380ff0777ac */ /* 0x000ee40008000800 */
[----:B------:R-:W-:Y:S01]  /*a870*/  VIADD R84, R83, UR5 ;  /* 0x0000000553547c36 */ /* 0x000fe20008000000 */
[----:B------:R-:W-:Y:S01]  /*a880*/  LEA.HI.X.SX32 R93, R68, R2, 0x1, P4 ;  /* 0x00000002445d7211 */ /* 0x000fe200020f0eff */
[----:B------:R-:W4:Y:S02]  /*a890*/  @!P1 SYNCS.CCTL.IV [UR18+0x6000] ;  /* 0x00600000ff0099b1 */ /* 0x000f240008000012 */
[----:B----4-:R-:W-:Y:S01]  /*a8a0*/  BAR.SYNC.DEFER_BLOCKING 0x0 ;  /* 0x0000000000007b1d */ /* 0x010fe20000010000 */
[----:B------:R-:W-:-:S04]  /*a8b0*/  VIADD R85, R84, UR5 ;  /* 0x0000000554557c36 */ /* 0x000fc80008000000 */
[----:B------:R-:W-:Y:S01]  /*a8c0*/  VIADD R68, R85, UR5 ;  /* 0x0000000555447c36 */ /* 0x000fe20008000000 */
[----:B------:R-:W4:Y:S01]  /*a8d0*/  LDCU UR8, c[0x0][0x39c] ;  /* 0x00007380ff0877ac */ /* 0x000f220008000800 */
[----:B------:R-:W5:Y:S01]  /*a8e0*/  @!P1 SYNCS.CCTL.IV [UR18+0x6008] ;  /* 0x00600800ff0099b1 */ /* 0x000f620008000012 */
[----:B--2---:R-:W-:-:S04]  /*a8f0*/  IADD3 R10, P1, PT, R7, R3, RZ ;  /* 0x00000003070a7210 */ /* 0x004fc80007f3e0ff */
[----:B------:R-:W-:Y:S02]  /*a900*/  LEA.HI.X.SX32 R11, R7, R2, 0x1, P1 ;  /* 0x00000002070b7211 */ /* 0x000fe400008f0eff */
[----:B------:R-:W-:-:S03]  /*a910*/  IADD3 R90, P1, PT, R69, R3, RZ ;  /* 0x00000003455a7210 */ /* 0x000fc60007f3e0ff */
[----:B------:R-:W-:Y:S01]  /*a920*/  STL.64 [R1+0xf8], R10 ;  /* 0x0000f80a01007387 */ /* 0x000fe20000100a00 */
[----:B------:R-:W-:Y:S01]  /*a930*/  LEA.HI.X.SX32 R91, R69, R2, 0x1, P1 ;  /* 0x00000002455b7211 */ /* 0x000fe200008f0eff */
[----:B------:R-:W-:Y:S02]  /*a940*/  VIADD R69, R68, UR5 ;  /* 0x0000000544457c36 */ /* 0x000fe40008000000 */
[----:B------:R2:W-:Y:S04]  /*a950*/  STL.64 [R1+0xf0], R4 ;  /* 0x0000f00401007387 */ /* 0x0005e80000100a00 */
[----:B------:R0:W-:Y:S04]  /*a960*/  STL.64 [R1+0xe8], R92 ;  /* 0x0000e85c01007387 */ /* 0x0001e80000100a00 */
[----:B------:R1:W-:Y:S01]  /*a970*/  STL.64 [R1+0xe0], R90 ;  /* 0x0000e05a01007387 */ /* 0x0003e20000100a00 */
[----:B--2---:R-:W2:Y:S01]  /*a980*/  LDTM.x64 R4, tmem[UR12] ;  /* 0x0000000c000479ee */ /* 0x004ea20008340000 */
[----:B------:R-:W2:Y:S01]  /*a990*/  LDTM.x64 R132, tmem[UR12+0x40] ;  /* 0x0000400c008479ee */ /* 0x000ea20008340000 */
[----:B0-----:R-:W-:-:S02]  /*a9a0*/  IADD3 R92, P4, PT, R70, R3, RZ ;  /* 0x00000003465c7210 */ /* 0x001fc40007f9e0ff */
[----:B-1----:R-:W-:Y:S02]  /*a9b0*/  IADD3 R90, P1, PT, R71, R3, RZ ;  /* 0x00000003475a7210 */ /* 0x002fe40007f3e0ff */
[-C--:B------:R-:W-:Y:S01]  /*a9c0*/  LEA.HI.X.SX32 R93, R70, R2.reuse, 0x1, P4 ;  /* 0x00000002465d7211 */ /* 0x080fe200020f0eff */
[----:B------:R-:W-:Y:S01]  /*a9d0*/  VIADD R70, R69, UR5 ;  /* 0x0000000545467c36 */ /* 0x000fe20008000000 */
[----:B------:R-:W-:-:S03]  /*a9e0*/  LEA.HI.X.SX32 R91, R71, R2, 0x1, P1 ;  /* 0x00000002475b7211 */ /* 0x000fc600008f0eff */
[----:B------:R0:W-:Y:S01]  /*a9f0*/  STL.64 [R1+0xd8], R92 ;  /* 0x0000d85c01007387 */ /* 0x0001e20000100a00 */
[----:B------:R-:W-:-:S03]  /*aa00*/  VIADD R71, R70, UR5 ;  /* 0x0000000546477c36 */ /* 0x000fc60008000000 */
[----:B------:R1:W-:Y:S01]  /*aa10*/  STL.64 [R1+0xd0], R90 ;  /* 0x0000d05a01007387 */ /* 0x0003e20000100a00 */
[CC--:B0-----:R-:W-:Y:S02]  /*aa20*/  IADD3 R92, P4, PT, R72.reuse, R3.reuse, RZ ;  /* 0x00000003485c7210 */ /* 0x0c1fe40007f9e0ff */
        /* <DEDUP_REMOVED lines=16> */
[C---:B-1----:R-:W-:Y:S02]  /*ab30*/  IADD3 R90, P1, PT, R77.reuse, R3, RZ ;  /* 0x000000034d5a7210 */ /* 0x042fe40007f3e0ff */
[-C--:B------:R-:W-:Y:S02]  /*ab40*/  LEA.HI.X.SX32 R93, R76, R2.reuse, 0x1, P4 ;  /* 0x000000024c5d7211 */ /* 0x080fe400020f0eff */
[----:B------:R-:W-:-:S03]  /*ab50*/  LEA.HI.X.SX32 R91, R77, R2, 0x1, P1 ;  /* 0x000000024d5b7211 */ /* 0x000fc600008f0eff */
[----:B------:R0:W-:Y:S04]  /*ab60*/  STL.64 [R1+0xa8], R92 ;  /* 0x0000a85c01007387 */ /* 0x0001e80000100a00 */
[----:B------:R1:W-:Y:S01]  /*ab70*/  STL.64 [R1+0xa0], R90 ;  /* 0x0000a05a01007387 */ /* 0x0003e20000100a00 */
[CC--:B0-----:R-:W-:Y:S02]  /*ab80*/  IADD3 R92, P4, PT, R78.reuse, R3.reuse, RZ ;  /* 0x000000034e5c7210 */ /* 0x0c1fe40007f9e0ff */
[C---:B-1----:R-:W-:Y:S02]  /*ab90*/  IADD3 R90, P1, PT, R79.reuse, R3, RZ ;  /* 0x000000034f5a7210 */ /* 0x042fe40007f3e0ff */
[-C--:B------:R-:W-:Y:S02]  /*aba0*/  LEA.HI.X.SX32 R93, R78, R2.reuse, 0x1, P4 ;  /* 0x000000024e5d7211 */ /* 0x080fe400020f0eff */
[----:B------:R-:W-:-:S02]  /*abb0*/  LEA.HI.X.SX32 R91, R79, R2, 0x1, P1 ;  /* 0x000000024f5b7211 */ /* 0x000fc400008f0eff */
[CC--:B------:R-:W-:Y:S01]  /*abc0*/  IADD3 R76, P4, PT, R80.reuse, R3.reuse, RZ ;  /* 0x00000003504c7210 */ /* 0x0c0fe20007f9e0ff */
[----:B------:R0:W-:Y:S03]  /*abd0*/  STL.64 [R1+0x98], R92 ;  /* 0x0000985c01007387 */ /* 0x0001e60000100a00 */
[----:B------:R-:W-:Y:S01]  /*abe0*/  LEA.HI.X.SX32 R77, R80, R2, 0x1, P4 ;  /* 0x00000002504d7211 */ /* 0x000fe200020f0eff */
[----:B------:R1:W-:Y:S04]  /*abf0*/  STL.64 [R1+0x90], R90 ;  /* 0x0000905a01007387 */ /* 0x0003e80000100a00 */
[----:B------:R2:W-:Y:S01]  /*ac00*/  STL.64 [R1+0x88], R76 ;  /* 0x0000884c01007387 */ /* 0x0005e20000100a00 */
[----:B0-----:R-:W-:-:S02]  /*ac10*/  IADD3 R92, P1, PT, R81, R3, RZ ;  /* 0x00000003515c7210 */ /* 0x001fc40007f3e0ff */
[CC--:B-1----:R-:W-:Y:S02]  /*ac20*/  IADD3 R90, P4, PT, R82.reuse, R3.reuse, RZ ;  /* 0x00000003525a7210 */ /* 0x0c2fe40007f9e0ff */
[-C--:B------:R-:W-:Y:S02]  /*ac30*/  LEA.HI.X.SX32 R93, R81, R2.reuse, 0x1, P1 ;  /* 0x00000002515d7211 */ /* 0x080fe400008f0eff */
[-C--:B------:R-:W-:Y:S01]  /*ac40*/  LEA.HI.X.SX32 R91, R82, R2.reuse, 0x1, P4 ;  /* 0x00000002525b7211 */ /* 0x080fe200020f0eff */
[----:B--2---:R-:W-:Y:S01]  /*ac50*/  VIADD R76, R75, UR5 ;  /* 0x000000054b4c7c36 */ /* 0x004fe20008000000 */
[CC--:B------:R-:W-:Y:S01]  /*ac60*/  IADD3 R78, P1, PT, R83.reuse, R3.reuse, RZ ;  /* 0x00000003534e7210 */ /* 0x0c0fe20007f3e0ff */
[----:B------:R-:W-:Y:S02]  /*ac70*/  STL.64 [R1+0x80], R92 ;  /* 0x0000805c01007387 */ /* 0x000fe40000100a00 */
[----:B------:R-:W-:Y:S01]  /*ac80*/  VIADD R77, R76, UR5 ;  /* 0x000000054c4d7c36 */ /* 0x000fe20008000000 */
[----:B------:R-:W-:Y:S01]  /*ac90*/  LEA.HI.X.SX32 R79, R83, R2, 0x1, P1 ;  /* 0x00000002534f7211 */ /* 0x000fe200008f0eff */
[----:B------:R0:W-:Y:S01]  /*aca0*/  STL.64 [R1+0x78], R90 ;  /* 0x0000785a01007387 */ /* 0x0001e20000100a00 */
[----:B------:R-:W-:-:S03]  /*acb0*/  IADD3 R80, P1, PT, R85, R3, RZ ;  /* 0x0000000355507210 */ /* 0x000fc60007f3e0ff */
[----:B------:R1:W-:Y:S01]  /*acc0*/  STL.64 [R1+0x70], R78 ;  /* 0x0000704e01007387 */ /* 0x0003e20000100a00 */
[----:B------:R-:W-:Y:S02]  /*acd0*/  LEA.HI.X.SX32 R81, R85, R2, 0x1, P1 ;  /* 0x0000000255517211 */ /* 0x000fe400008f0eff */
[----:B0-----:R-:W-:-:S04]  /*ace0*/  IADD3 R90, P4, PT, R84, R3, RZ ;  /* 0x00000003545a7210 */ /* 0x001fc80007f9e0ff */
[----:B------:R-:W-:Y:S01]  /*acf0*/  LEA.HI.X.SX32 R91, R84, R2, 0x1, P4 ;  /* 0x00000002545b7211 */ /* 0x000fe200020f0eff */
[----:B-1----:R-:W-:Y:S01]  /*ad00*/  VIADD R78, R77, UR5 ;  /* 0x000000054d4e7c36 */ /* 0x002fe20008000000 */
[----:B------:R-:W-:-:S03]  /*ad10*/  IADD3 R82, P4, PT, R68, R3, RZ ;  /* 0x0000000344527210 */ /* 0x000fc60007f9e0ff */
[----:B------:R-:W-:Y:S01]  /*ad20*/  STL.64 [R1+0x68], R90 ;  /* 0x0000685a01007387 */ /* 0x000fe20000100a00 */
[----:B------:R-:W-:Y:S01]  /*ad30*/  LEA.HI.X.SX32 R83, R68, R2, 0x1, P4 ;  /* 0x0000000244537211 */ /* 0x000fe200020f0eff */
[----:B------:R-:W-:Y:S02]  /*ad40*/  VIADD R79, R78, UR5 ;  /* 0x000000054e4f7c36 */ /* 0x000fe40008000000 */
[----:B------:R0:W-:Y:S02]  /*ad50*/  STL.64 [R1+0x60], R80 ;  /* 0x0000605001007387 */ /* 0x0001e40000100a00 */
[----:B------:R-:W-:Y:S02]  /*ad60*/  VIADD R68, R79, UR5 ;  /* 0x000000054f447c36 */ /* 0x000fe40008000000 */
[----:B------:R1:W-:Y:S01]  /*ad70*/  STL.64 [R1+0x58], R82 ;  /* 0x0000585201007387 */ /* 0x0003e20000100a00 */
[----:B0-----:R-:W-:-:S04]  /*ad80*/  IADD3 R80, P1, PT, R69, R3, RZ ;  /* 0x0000000345507210 */ /* 0x001fc80007f3e0ff */
[----:B------:R-:W-:Y:S01]  /*ad90*/  LEA.HI.X.SX32 R81, R69, R2, 0x1, P1 ;  /* 0x0000000245517211 */ /* 0x000fe200008f0eff */
[----:B------:R-:W-:Y:S01]  /*ada0*/  VIADD R69, R68, UR5 ;  /* 0x0000000544457c36 */ /* 0x000fe20008000000 */
[----:B-1----:R-:W-:-:S03]  /*adb0*/  IADD3 R82, P4, PT, R70, R3, RZ ;  /* 0x0000000346527210 */ /* 0x002fc60007f9e0ff */
[----:B------:R0:W-:Y:S01]  /*adc0*/  STL.64 [R1+0x50], R80 ;  /* 0x0000505001007387 */ /* 0x0001e20000100a00 */
[----:B------:R-:W-:Y:S01]  /*add0*/  LEA.HI.X.SX32 R83, R70, R2, 0x1, P4 ;  /* 0x0000000246537211 */ /* 0x000fe200020f0eff */
[----:B------:R-:W-:-:S04]  /*ade0*/  VIADD R70, R69, UR5 ;  /* 0x0000000545467c36 */ /* 0x000fc80008000000 */
        /* <DEDUP_REMOVED lines=22> */
[----:B------:R-:W-:-:S05]  /*af50*/  LEA.HI.X.SX32 R83, R76, R2, 0x1, P4 ;  /* 0x000000024c537211 */ /* 0x000fca00020f0eff */
[----:B------:R1:W-:Y:S01]  /*af60*/  STL.64 [R1+0x18], R82 ;  /* 0x0000185201007387 */ /* 0x0003e20000100a00 */
[----:B0-----:R-:W-:-:S04]  /*af70*/  IADD3 R80, P1, PT, R77, R3, RZ ;  /* 0x000000034d507210 */ /* 0x001fc80007f3e0ff */
[----:B------:R-:W-:Y:S02]  /*af80*/  LEA.HI.X.SX32 R81, R77, R2, 0x1, P1 ;  /* 0x000000024d517211 */ /* 0x000fe400008f0eff */
[----:B-1----:R-:W-:-:S03]  /*af90*/  IADD3 R82, P4, PT, R78, R3, RZ ;  /* 0x000000034e527210 */ /* 0x002fc60007f9e0ff */
[----:B------:R0:W-:Y:S01]  /*afa0*/  STL.64 [R1+0x10], R80 ;  /* 0x0000105001007387 */ /* 0x0001e20000100a00 */
[----:B------:R-:W-:Y:S02]  /*afb0*/  LEA.HI.X.SX32 R83, R78, R2, 0x1, P4 ;  /* 0x000000024e537211 */ /* 0x000fe400020f0eff */
[----:B------:R-:W-:-:S03]  /*afc0*/  IADD3 R250, P4, PT, R68, R3, RZ ;  /* 0x0000000344fa7210 */ /* 0x000fc60007f9e0ff */
[----:B------:R-:W-:Y:S01]  /*afd0*/  STL.64 [R1+0x8], R82 ;  /* 0x0000085201007387 */ /* 0x000fe20000100a00 */
[-C--:B------:R-:W-:Y:S01]  /*afe0*/  LEA.HI.X.SX32 R251, R68, R2.reuse, 0x1, P4 ;  /* 0x0000000244fb7211 */ /* 0x080fe200020f0eff */
[----:B------:R-:W-:Y:S01]  /*aff0*/  VIADD R68, R75, UR5 ;  /* 0x000000054b447c36 */ /* 0x000fe20008000000 */
[CC--:B------:R-:W-:Y:S02]  /*b000*/  IADD3 R244, P4, PT, R70.reuse, R3.reuse, RZ ;  /* 0x0000000346f47210 */ /* 0x0c0fe40007f9e0ff */
[CC--:B0-----:R-:W-:Y:S02]  /*b010*/  IADD3 R80, P1, PT, R79.reuse, R3.reuse, RZ ;  /* 0x000000034f507210 */ /* 0x0c1fe40007f3e0ff */
[-C--:B------:R-:W-:Y:S02]  /*b020*/  LEA.HI.X.SX32 R245, R70, R2.reuse, 0x1, P4 ;  /* 0x0000000246f57211 */ /* 0x080fe400020f0eff */
[----:B------:R-:W-:Y:S02]  /*b030*/  LEA.HI.X.SX32 R81, R79, R2, 0x1, P1 ;  /* 0x000000024f517211 */ /* 0x000fe400008f0eff */
[----:B------:R-:W-:-:S02]  /*b040*/  IADD3 R248, P1, PT, R69, R3, RZ ;  /* 0x0000000345f87210 */ /* 0x000fc40007f3e0ff */
[-C--:B------:R-:W-:Y:S01]  /*b050*/  IADD3 R240, P4, PT, R72, R3.reuse, RZ ;  /* 0x0000000348f07210 */ /* 0x080fe20007f9e0ff */
[----:B------:R-:W-:Y:S01]  /*b060*/  STL.64 [R1], R80 ;  /* 0x0000005001007387 */ /* 0x000fe20000100a00 */
[-C--:B------:R-:W-:Y:S01]  /*b070*/  LEA.HI.X.SX32 R249, R69, R2.reuse, 0x1, P1 ;  /* 0x0000000245f97211 */ /* 0x080fe200008f0eff */
[----:B------:R-:W-:Y:S01]  /*b080*/  VIADD R69, R68, UR5 ;  /* 0x0000000544457c36 */ /* 0x000fe20008000000 */
[-C--:B------:R-:W-:Y:S01]  /*b090*/  IADD3 R242, P1, PT, R71, R3.reuse, RZ ;  /* 0x0000000347f27210 */ /* 0x080fe20007f3e0ff */
[----:B------:R-:W-:Y:S01]  /*b0a0*/  STL [R1+0x150], R250 ;  /* 0x000150fa01007387 */ /* 0x000fe20000100800 */
[-C--:B------:R-:W-:Y:S01]  /*b0b0*/  LEA.HI.X.SX32 R241, R72, R2.reuse, 0x1, P4 ;  /* 0x0000000248f17211 */ /* 0x080fe200020f0eff */
[----:B------:R-:W-:Y:S01]  /*b0c0*/  VIADD R70, R69, UR5 ;  /* 0x0000000545467c36 */ /* 0x000fe20008000000 */
[-C--:B------:R-:W-:Y:S01]  /*b0d0*/  LEA.HI.X.SX32 R243, R71, R2.reuse, 0x1, P1 ;  /* 0x0000000247f37211 */ /* 0x080fe200008f0eff */
[----:B------:R-:W-:Y:S01]  /*b0e0*/  STL [R1+0x144], R251 ;  /* 0x000144fb01007387 */ /* 0x000fe20000100800 */
[CC--:B------:R-:W-:Y:S01]  /*b0f0*/  IADD3 R238, P1, PT, R73.reuse, R3.reuse, RZ ;  /* 0x0000000349ee7210 */ /* 0x0c0fe20007f3e0ff */
[----:B------:R-:W-:Y:S01]  /*b100*/  VIADD R71, R70, UR5 ;  /* 0x0000000546477c36 */ /* 0x000fe20008000000 */
[CC--:B------:R-:W-:Y:S01]  /*b110*/  IADD3 R236, P4, PT, R74.reuse, R3.reuse, RZ ;  /* 0x000000034aec7210 */ /* 0x0c0fe20007f9e0ff */
[----:B------:R-:W-:Y:S01]  /*b120*/  STL [R1+0x168], R248 ;  /* 0x000168f801007387 */ /* 0x000fe20000100800 */
[-C--:B------:R-:W-:Y:S01]  /*b130*/  LEA.HI.X.SX32 R239, R73, R2.reuse, 0x1, P1 ;  /* 0x0000000249ef7211 */ /* 0x080fe200008f0eff */
[----:B------:R-:W-:Y:S01]  /*b140*/  VIADD R72, R71, UR5 ;  /* 0x0000000547487c36 */ /* 0x000fe20008000000 */
[----:B------:R-:W-:Y:S01]  /*b150*/  IADD3 R234, P1, PT, R75, R3, RZ ;  /* 0x000000034bea7210 */ /* 0x000fe20007f3e0ff */
[----:B------:R-:W-:Y:S01]  /*b160*/  STL [R1+0x140], R249 ;  /* 0x000140f901007387 */ /* 0x000fe20000100800 */
[----:B------:R-:W-:-:S02]  /*b170*/  LEA.HI.X.SX32 R237, R74, R2, 0x1, P4 ;  /* 0x000000024aed7211 */ /* 0x000fc400020f0eff */
[----:B------:R-:W-:Y:S01]  /*b180*/  LEA.HI.X.SX32 R235, R75, R2, 0x1, P1 ;  /* 0x000000024beb7211 */ /* 0x000fe200008f0eff */
[----:B------:R-:W-:Y:S01]  /*b190*/  STL.64 [R1+0x148], R244 ;  /* 0x000148f401007387 */ /* 0x000fe20000100a00 */
[----:B------:R-:W-:-:S03]  /*b1a0*/  IADD3 R232, P4, PT, R68, R3, RZ ;  /* 0x0000000344e87210 */ /* 0x000fc60007f9e0ff */
[----:B------:R-:W-:Y:S04]  /*b1b0*/  STL.64 [R1+0x158], R242 ;  /* 0x000158f201007387 */ /* 0x000fe80000100a00 */
[----:B------:R-:W-:Y:S04]  /*b1c0*/  STL [R1+0x180], R240 ;  /* 0x000180f001007387 */ /* 0x000fe80000100800 */
[----:B------:R-:W-:Y:S04]  /*b1d0*/  STL [R1+0x13c], R241 ;  /* 0x00013cf101007387 */ /* 0x000fe80000100800 */
[----:B------:R-:W-:Y:S04]  /*b1e0*/  STL.64 [R1+0x160], R238 ;  /* 0x000160ee01007387 */ /* 0x000fe80000100a00 */
[----:B------:R-:W-:Y:S04]  /*b1f0*/  STL [R1+0x138], R237 ;  /* 0x000138ed01007387 */ /* 0x000fe80000100800 */
[----:B------:R0:W-:Y:S04]  /*b200*/  STL.64 [R1+0x170], R234 ;  /* 0x000170ea01007387 */ /* 0x0001e80000100a00 */
[----:B0-----:R-:W2:Y:S01]  /*b210*/  LDL.LU.64 R234, [R1+0x100] ;  /* 0x0001000001ea7983 */ /* 0x001ea20000300a00 */
[----:B------:R-:W-:-:S02]  /*b220*/  IADD3 R230, P1, PT, R69, R3, RZ ;  /* 0x0000000345e67210 */ /* 0x000fc40007f3e0ff */
[-C--:B------:R-:W-:Y:S01]  /*b230*/  LEA.HI.X.SX32 R233, R68, R2.reuse, 0x1, P4 ;  /* 0x0000000244e97211 */ /* 0x080fe200020f0eff */
[----:B------:R-:W-:Y:S01]  /*b240*/  VIADD R68, R72, UR5 ;  /* 0x0000000548447c36 */ /* 0x000fe20008000000 */
[-C--:B------:R-:W-:Y:S02]  /*b250*/  IADD3 R228, P4, PT, R70, R3.reuse, RZ ;  /* 0x0000000346e47210 */ /* 0x080fe40007f9e0ff */
[-C--:B------:R-:W-:Y:S01]  /*b260*/  LEA.HI.X.SX32 R231, R69, R2.reuse, 0x1, P1 ;  /* 0x0000000245e77211 */ /* 0x080fe200008f0eff */
[----:B------:R-:W-:Y:S01]  /*b270*/  VIADD R69, R68, UR5 ;  /* 0x0000000544457c36 */ /* 0x000fe20008000000 */
[-C--:B------:R-:W-:Y:S02]  /*b280*/  IADD3 R226, P1, PT, R71, R3.reuse, RZ ;  /* 0x0000000347e27210 */ /* 0x080fe40007f3e0ff */
[----:B------:R-:W-:Y:S01]  /*b290*/  LEA.HI.X.SX32 R229, R70, R2, 0x1, P4 ;  /* 0x0000000246e57211 */ /* 0x000fe200020f0eff */
[----:B------:R-:W-:Y:S01]  /*b2a0*/  VIADD R70, R69, UR5 ;  /* 0x0000000545467c36 */ /* 0x000fe20008000000 */
[----:B------:R-:W-:-:S02]  /*b2b0*/  IADD3 R224, P4, PT, R72, R3, RZ ;  /* 0x0000000348e07210 */ /* 0x000fc40007f9e0ff */
[-C--:B------:R-:W-:Y:S01]  /*b2c0*/  LEA.HI.X.SX32 R227, R71, R2.reuse, 0x1, P1 ;  /* 0x0000000247e37211 */ /* 0x080fe200008f0eff */
[----:B------:R-:W-:Y:S01]  /*b2d0*/  VIADD R71, R70, UR5 ;  /* 0x0000000546477c36 */ /* 0x000fe20008000000 */
[-C--:B------:R-:W-:Y:S02]  /*b2e0*/  IADD3 R222, P1, PT, R68, R3.reuse, RZ ;  /* 0x0000000344de7210 */ /* 0x080fe40007f3e0ff */
[-C--:B------:R-:W-:Y:S02]  /*b2f0*/  LEA.HI.X.SX32 R225, R72, R2.reuse, 0x1, P4 ;  /* 0x0000000248e17211 */ /* 0x080fe400020f0eff */
[-C--:B------:R-:W-:Y:S02]  /*b300*/  IADD3 R220, P4, PT, R69, R3.reuse, RZ ;  /* 0x0000000345dc7210 */ /* 0x080fe40007f9e0ff */
[----:B------:R-:W-:Y:S01]  /*b310*/  LEA.HI.X.SX32 R223, R68, R2, 0x1, P1 ;  /* 0x0000000244df7211 */ /* 0x000fe200008f0eff */
[----:B------:R-:W-:Y:S01]  /*b320*/  VIADD R68, R71, UR5 ;  /* 0x0000000547447c36 */ /* 0x000fe20008000000 */
[----:B------:R-:W-:-:S02]  /*b330*/  IADD3 R216, P1, PT, R70, R3, RZ ;  /* 0x0000000346d87210 */ /* 0x000fc40007f3e0ff */
[-C--:B------:R-:W-:Y:S01]  /*b340*/  LEA.HI.X.SX32 R221, R69, R2.reuse, 0x1, P4 ;  /* 0x0000000245dd7211 */ /* 0x080fe200020f0eff */
[----:B------:R-:W-:Y:S01]  /*b350*/  VIADD R69, R68, UR5 ;  /* 0x0000000544457c36 */ /* 0x000fe20008000000 */
[CC--:B------:R-:W-:Y:S02]  /*b360*/  IADD3 R212, P4, PT, R71.reuse, R3.reuse, RZ ;  /* 0x0000000347d47210 */ /* 0x0c0fe40007f9e0ff */
[-C--:B------:R-:W-:Y:S02]  /*b370*/  LEA.HI.X.SX32 R217, R70, R2.reuse, 0x1, P1 ;  /* 0x0000000246d97211 */ /* 0x080fe400008f0eff */
[----:B------:R-:W-:Y:S02]  /*b380*/  LEA.HI.X.SX32 R213, R71, R2, 0x1, P4 ;  /* 0x0000000247d57211 */ /* 0x000fe400020f0eff */
[----:B------:R-:W-:Y:S02]  /*b390*/  IADD3 R208, P4, PT, R68, R3, RZ ;  /* 0x0000000344d07210 */ /* 0x000fe40007f9e0ff */
[----:B------:R-:W-:-:S02]  /*b3a0*/  F2FP.SATFINITE.E4M3.F32.PACK_AB_MERGE_C R245, R17, R16, RZ ;  /* 0x0000001011f5723e */ /* 0x000fc400048070ff */
[----:B------:R-:W-:Y:S02]  /*b3b0*/  LEA.HI.X.SX32 R209, R68, R2, 0x1, P4 ;  /* 0x0000000244d17211 */ /* 0x000fe400020f0eff */
[----:B------:R-:W-:Y:S02]  /*b3c0*/  IADD3 R204, P4, PT, R69, R3, RZ ;  /* 0x0000000345cc7210 */ /* 0x000fe40007f9e0ff */
[----:B------:R-:W-:Y:S02]  /*b3d0*/  F2FP.SATFINITE.E4M3.F32.PACK_AB_MERGE_C R244, R11, R10, RZ ;  /* 0x0000000a0bf4723e */ /* 0x000fe400048070ff */
[----:B------:R-:W-:Y:S02]  /*b3e0*/  LEA.HI.X.SX32 R205, R69, R2, 0x1, P4 ;  /* 0x0000000245cd7211 */ /* 0x000fe400020f0eff */
[----:B------:R-:W-:Y:S01]  /*b3f0*/  ISETP.LT.AND P1, PT, R86, UR4, !P0 ;  /* 0x0000000456007c0c */ /* 0x000fe2000c721270 */
[----:B------:R-:W0:Y:S01]  /*b400*/  LDCU UR4, c[0x0][0x39c] ;  /* 0x00007380ff0477ac */ /* 0x000e220008000800 */
[----:B------:R-:W-:-:S02]  /*b410*/  F2FP.SATFINITE.E4M3.F32.PACK_AB_MERGE_C R238, R23, R22, RZ ;  /* 0x0000001617ee723e */ /* 0x000fc400048070ff */
[----:B------:R-:W-:Y:S02]  /*b420*/  F2FP.SATFINITE.E4M3.F32.PACK_AB_MERGE_C R239, R25, R24, RZ ;  /* 0x0000001819ef723e */ /* 0x000fe400048070ff */
[----:B------:R-:W-:Y:S02]  /*b430*/  F2FP.SATFINITE.E4M3.F32.PACK_AB_MERGE_C R240, R27, R26, RZ ;  /* 0x0000001a1bf0723e */ /* 0x000fe400048070ff */
[----:B------:R-:W-:Y:S02]  /*b440*/  F2FP.SATFINITE.E4M3.F32.PACK_AB_MERGE_C R242, R29, R28, RZ ;  /* 0x0000001c1df2723e */ /* 0x000fe400048070ff */
[----:B------:R-:W-:Y:S02]  /*b450*/  F2FP.SATFINITE.E4M3.F32.PACK_AB_MERGE_C R243, R31, R30, RZ ;  /* 0x0000001e1ff3723e */ /* 0x000fe400048070ff */
[----:B------:R-:W-:Y:S02]  /*b460*/  F2FP.SATFINITE.E4M3.F32.PACK_AB_MERGE_C R248, R33, R32, RZ ;  /* 0x0000002021f8723e */ /* 0x000fe400048070ff */
[----:B------:R-:W-:-:S02]  /*b470*/  F2FP.SATFINITE.E4M3.F32.PACK_AB_MERGE_C R251, R35, R34, RZ ;  /* 0x0000002223fb723e */ /* 0x000fc400048070ff */
[----:B------:R-:W-:Y:S02]  /*b480*/  F2FP.SATFINITE.E4M3.F32.PACK_AB_MERGE_C R250, R37, R36, RZ ;  /* 0x0000002425fa723e */ /* 0x000fe400048070ff */
[----:B------:R-:W-:Y:S02]  /*b490*/  F2FP.SATFINITE.E4M3.F32.PACK_AB_MERGE_C R249, R39, R38, RZ ;  /* 0x0000002627f9723e */ /* 0x000fe400048070ff */
[----:B------:R-:W-:Y:S02]  /*b4a0*/  F2FP.SATFINITE.E4M3.F32.PACK_AB_MERGE_C R241, R41, R40, RZ ;  /* 0x0000002829f1723e */ /* 0x000fe400048070ff */
[----:B------:R-:W-:Y:S01]  /*b4b0*/  F2FP.SATFINITE.E4M3.F32.PACK_AB_MERGE_C R237, R43, R42, RZ ;  /* 0x0000002a2bed723e */ /* 0x000fe200048070ff */
[----:B--2---:R1:W-:Y:S04]  /*b4c0*/  STL.64 [R1+0x1c8], R234 ;  /* 0x0001c8ea01007387 */ /* 0x0043e80000100a00 */
[----:B------:R2:W-:Y:S04]  /*b4d0*/  STL [R1+0x134], R233 ;  /* 0x000134e901007387 */ /* 0x0005e80000100800 */
[----:B------:R0:W-:Y:S04]  /*b4e0*/  STL.64 [R1+0x178], R230 ;  /* 0x000178e601007387 */ /* 0x0001e80000100a00 */
[----:B------:R3:W-:Y:S01]  /*b4f0*/  STL [R1+0x130], R229 ;  /* 0x000130e501007387 */ /* 0x0007e20000100800 */
[----:B-1----:R-:W-:Y:S01]  /*b500*/  IMAD.MOV.U32 R234, RZ, RZ, R88 ;  /* 0x000000ffffea7224 */ /* 0x002fe200078e0058 */
[----:B--2---:R-:W-:Y:S01]  /*b510*/  F2FP.SATFINITE.E4M3.F32.PACK_AB_MERGE_C R233, R45, R44, RZ ;  /* 0x0000002c2de9723e */ /* 0x004fe200048070ff */
[----:B------:R-:W-:Y:S01]  /*b520*/  IMAD.MOV.U32 R235, RZ, RZ, R89 ;  /* 0x000000ffffeb7224 */ /* 0x000fe200078e0059 */
[----:B------:R1:W-:Y:S04]  /*b530*/  STL.64 [R1+0x188], R226 ;  /* 0x000188e201007387 */ /* 0x0003e80000100a00 */
[----:B------:R2:W-:Y:S01]  /*b540*/  STL [R1+0x12c], R225 ;  /* 0x00012ce101007387 */ /* 0x0005e20000100800 */
[----:B0-----:R-:W-:-:S02]  /*b550*/  F2FP.SATFINITE.E4M3.F32.PACK_AB_MERGE_C R230, R19, R18, RZ ;  /* 0x0000001213e6723e */ /* 0x001fc400048070ff */
[----:B------:R-:W-:Y:S01]  /*b560*/  F2FP.SATFINITE.E4M3.F32.PACK_AB_MERGE_C R231, R21, R20, RZ ;  /* 0x0000001415e7723e */ /* 0x000fe200048070ff */
[----:B------:R-:W-:Y:S01]  /*b570*/  STL.64 [R1+0x190], R222 ;  /* 0x000190de01007387 */ /* 0x000fe20000100a00 */
[----:B---3--:R-:W-:-:S03]  /*b580*/  F2FP.SATFINITE.E4M3.F32.PACK_AB_MERGE_C R229, R47, R46, RZ ;  /* 0x0000002e2fe5723e */ /* 0x008fc600048070ff */
[----:B------:R0:W-:Y:S01]  /*b590*/  STL [R1+0x128], R221 ;  /* 0x000128dd01007387 */ /* 0x0001e20000100800 */
[----:B-1----:R-:W-:Y:S02]  /*b5a0*/  F2FP.SATFINITE.E4M3.F32.PACK_AB_MERGE_C R226, R13, R12, RZ ;  /* 0x0000000c0de2723e */ /* 0x002fe400048070ff */
[----:B------:R-:W-:Y:S01]  /*b5b0*/  F2FP.SATFINITE.E4M3.F32.PACK_AB_MERGE_C R227, R15, R14, RZ ;  /* 0x0000000e0fe3723e */ /* 0x000fe200048070ff */
[----:B------:R1:W-:Y:S01]  /*b5c0*/  STL.64 [R1+0x198], R216 ;  /* 0x000198d801007387 */ /* 0x0003e20000100a00 */
[----:B--2---:R-:W-:-:S03]  /*b5d0*/  F2FP.SATFINITE.E4M3.F32.PACK_AB_MERGE_C R225, R49, R48, RZ ;  /* 0x0000003031e1723e */ /* 0x004fc600048070ff */
[----:B------:R-:W-:Y:S01]  /*b5e0*/  STL [R1+0x124], R213 ;  /* 0x000124d501007387 */ /* 0x000fe20000100800 */
[----:B0-----:R-:W-:-:S03]  /*b5f0*/  F2FP.SATFINITE.E4M3.F32.PACK_AB_MERGE_C R221, R51, R50, RZ ;  /* 0x0000003233dd723e */ /* 0x001fc600048070ff */
[----:B------:R0:W-:Y:S01]  /*b600*/  STL.64 [R1+0x1a0], R208 ;  /* 0x0001a0d001007387 */ /* 0x0001e20000100a00 */
[----:B-1----:R-:W-:Y:S01]  /*b610*/  F2FP.SATFINITE.E4M3.F32.PACK_AB_MERGE_C R216, R5, R4, RZ ;  /* 0x0000000405d8723e */ /* 0x002fe200048070ff */
[----:B------:R-:W-:Y:S02]  /*b620*/  VIADD R4, R69, UR5 ;  /* 0x0000000545047c36 */ /* 0x000fe40008000000 */
[----:B------:R1:W-:Y:S01]  /*b630*/  STL [R1+0x120], R205 ;  /* 0x000120cd01007387 */ /* 0x0003e20000100800 */
[----:B------:R-:W-:Y:S01]  /*b640*/  F2FP.SATFINITE.E4M3.F32.PACK_AB_MERGE_C R217, R7, R6, RZ ;  /* 0x0000000607d9723e */ /* 0x000fe200048070ff */
[C---:B------:R-:W-:Y:S01]  /*b650*/  VIADD R5, R4.reuse, UR5 ;  /* 0x0000000504057c36 */ /* 0x040fe20008000000 */
[----:B------:R-:W-:Y:S01]  /*b660*/  IADD3 R200, P4, PT, R4, R3, RZ ;  /* 0x0000000304c87210 */ /* 0x000fe20007f9e0ff */
[----:B------:R-:W-:Y:S01]  /*b670*/  STL.64 [R1+0x1b8], R226 ;  /* 0x0001b8e201007387 */ /* 0x000fe20000100a00 */
[----:B0-----:R-:W-:Y:S01]  /*b680*/  IMAD.MOV.U32 R208, RZ, RZ, R87 ;  /* 0x000000ffffd07224 */ /* 0x001fe200078e0057 */
[----:B------:R-:W-:-:S02]  /*b690*/  F2FP.SATFINITE.E4M3.F32.PACK_AB_MERGE_C R209, R9, R8, RZ ;  /* 0x0000000809d1723e */ /* 0x000fc400048070ff */
[----:B------:R-:W-:Y:S01]  /*b6a0*/  LEA.HI.X.SX32 R201, R4, R2, 0x1, P4 ;  /* 0x0000000204c97211 */ /* 0x000fe200020f0eff */
[C---:B------:R-:W-:Y:S01]  /*b6b0*/  VIADD R4, R5.reuse, UR5 ;  /* 0x0000000505047c36 */ /* 0x040fe20008000000 */
[-C--:B------:R-:W-:Y:S01]  /*b6c0*/  IADD3 R196, P4, PT, R5, R3.reuse, RZ ;  /* 0x0000000305c47210 */ /* 0x080fe20007f9e0ff */
[----:B------:R-:W0:Y:S01]  /*b6d0*/  LDTM.x64 R68, tmem[UR12+0x80] ;  /* 0x0000800c004479ee */ /* 0x000e220008340000 */
[----:B------:R-:W-:Y:S01]  /*b6e0*/  F2FP.SATFINITE.E4M3.F32.PACK_AB_MERGE_C R213, R53, R52, RZ ;  /* 0x0000003435d5723e */ /* 0x000fe200048070ff */
[----:B------:R-:W-:Y:S01]  /*b6f0*/  STL.64 [R1+0x1a8], R200 ;  /* 0x0001a8c801007387 */ /* 0x000fe20000100a00 */
[----:B------:R-:W-:Y:S01]  /*b700*/  LEA.HI.X.SX32 R197, R5, R2, 0x1, P4 ;  /* 0x0000000205c57211 */ /* 0x000fe200020f0eff */
[C---:B------:R-:W-:Y:S01]  /*b710*/  VIADD R5, R4.reuse, UR5 ;  /* 0x0000000504057c36 */ /* 0x040fe20008000000 */
[----:B------:R-:W-:Y:S01]  /*b720*/  IADD3 R198, P4, PT, R4, R3, RZ ;  /* 0x0000000304c67210 */ /* 0x000fe20007f9e0ff */
[----:B------:R-:W-:Y:S01]  /*b730*/  STL [R1+0x1b0], R245 ;  /* 0x0001b0f501007387 */ /* 0x000fe20000100800 */
[----:B-1----:R-:W-:-:S02]  /*b740*/  F2FP.SATFINITE.E4M3.F32.PACK_AB_MERGE_C R205, R55, R54, RZ ;  /* 0x0000003637cd723e */ /* 0x002fc400048070ff */
[-C--:B------:R-:W-:Y:S01]  /*b750*/  LEA.HI.X.SX32 R199, R4, R2.reuse, 0x1, P4 ;  /* 0x0000000204c77211 */ /* 0x080fe200020f0eff */
[C---:B------:R-:W-:Y:S01]  /*b760*/  VIADD R4, R5.reuse, UR5 ;  /* 0x0000000505047c36 */ /* 0x040fe20008000000 */
[CC--:B------:R-:W-:Y:S01]  /*b770*/  IADD3 R202, P4, PT, R5.reuse, R3.reuse, RZ ;  /* 0x0000000305ca7210 */ /* 0x0c0fe20007f9e0ff */
[----:B------:R-:W-:Y:S03]  /*b780*/  STL [R1+0x1c0], R244 ;  /* 0x0001c0f401007387 */ /* 0x000fe60000100800 */
[-C--:B------:R-:W-:Y:S01]  /*b790*/  LEA.HI.X.SX32 R203, R5, R2.reuse, 0x1, P4 ;  /* 0x0000000205cb7211 */ /* 0x080fe200020f0eff */
[C---:B------:R-:W-:Y:S01]  /*b7a0*/  VIADD R5, R4.reuse, UR5 ;  /* 0x0000000504057c36 */ /* 0x040fe20008000000 */
[CC--:B------:R-:W-:Y:S01]  /*b7b0*/  IADD3 R206, P4, PT, R4.reuse, R3.reuse, RZ ;  /* 0x0000000304ce7210 */ /* 0x0c0fe20007f9e0ff */
[----:B------:R1:W-:Y:S03]  /*b7c0*/  STL [R1+0x11c], R197 ;  /* 0x00011cc501007387 */ /* 0x0003e60000100800 */
[-C--:B------:R-:W-:Y:S01]  /*b7d0*/  LEA.HI.X.SX32 R207, R4, R2.reuse, 0x1, P4 ;  /* 0x0000000204cf7211 */ /* 0x080fe200020f0eff */
[C---:B------:R-:W-:Y:S01]  /*b7e0*/  VIADD R4, R5.reuse, UR5 ;  /* 0x0000000505047c36 */ /* 0x040fe20008000000 */
[CC--:B------:R-:W-:Y:S01]  /*b7f0*/  IADD3 R210, P4, PT, R5.reuse, R3.reuse, RZ ;  /* 0x0000000305d27210 */ /* 0x0c0fe20007f9e0ff */
[----:B------:R2:W-:Y:S02]  /*b800*/  STL [R1+0x118], R203 ;  /* 0x000118cb01007387 */ /* 0x0005e40000100800 */
[C---:B------:R-:W-:Y:S01]  /*b810*/  VIADD R252, R4.reuse, UR5 ;  /* 0x0000000504fc7c36 */ /* 0x040fe20008000000 */
[----:B------:R-:W-:Y:S01]  /*b820*/  LEA.HI.X.SX32 R211, R5, R2, 0x1, P4 ;  /* 0x0000000205d37211 */ /* 0x000fe200020f0eff */
[----:B------:R3:W-:Y:S01]  /*b830*/  STL [R1+0x114], R207 ;  /* 0x000114cf01007387 */ /* 0x0007e20000100800 */
[----:B------:R-:W-:-:S02]  /*b840*/  IADD3 R214, P4, PT, R4, R3, RZ ;  /* 0x0000000304d67210 */ /* 0x000fc40007f9e0ff */
[----:B------:R-:W-:Y:S02]  /*b850*/  F2FP.SATFINITE.E4M3.F32.PACK_AB_MERGE_C R5, R65, R64, RZ ;  /* 0x000000404105723e */ /* 0x000fe400048070ff */
[----:B------:R-:W-:Y:S02]  /*b860*/  LEA.HI.X.SX32 R215, R4, R2, 0x1, P4 ;  /* 0x0000000204d77211 */ /* 0x000fe400020f0eff */
[C---:B------:R-:W-:Y:S02]  /*b870*/  IADD3 R218, P4, PT, R252.reuse, R3, RZ ;  /* 0x00000003fcda7210 */ /* 0x040fe40007f9e0ff */
[----:B------:R-:W-:Y:S02]  /*b880*/  F2FP.SATFINITE.E4M3.F32.PACK_AB_MERGE_C R4, R67, R66, RZ ;  /* 0x000000424304723e */ /* 0x000fe400048070ff */
[----:B------:R-:W-:Y:S02]  /*b890*/  LEA.HI.X.SX32 R219, R252, R2, 0x1, P4 ;  /* 0x00000002fcdb7211 */ /* 0x000fe400020f0eff */
[----:B------:R-:W-:-:S02]  /*b8a0*/  ISETP.LT.AND P4, PT, R0, UR11, !P0 ;  /* 0x0000000b00007c0c */ /* 0x000fc4000c781270 */
[----:B-1----:R-:W-:Y:S01]  /*b8b0*/  F2FP.SATFINITE.E4M3.F32.PACK_AB_MERGE_C R197, R57, R56, RZ ;  /* 0x0000003839c5723e */ /* 0x002fe200048070ff */
[----:B------:R1:W-:Y:S01]  /*b8c0*/  STL [R1+0x110], R219 ;  /* 0x000110db01007387 */ /* 0x0003e20000100800 */
[----:B--2---:R-:W-:Y:S02]  /*b8d0*/  F2FP.SATFINITE.E4M3.F32.PACK_AB_MERGE_C R203, R59, R58, RZ ;  /* 0x0000003a3bcb723e */ /* 0x004fe400048070ff */
[----:B---3--:R-:W-:Y:S01]  /*b8e0*/  F2FP.SATFINITE.E4M3.F32.PACK_AB_MERGE_C R207, R61, R60, RZ ;  /* 0x0000003c3dcf723e */ /* 0x008fe200048070ff */
[----:B------:R-:W2:Y:S04]  /*b8f0*/  LDL.LU.64 R244, [R1+0xf8] ;  /* 0x0000f80001f47983 */ /* 0x000ea80000300a00 */
[----:B------:R-:W-:Y:S01]  /*b900*/  STL [R1+0x10c], R5 ;  /* 0x00010c0501007387 */ /* 0x000fe20000100800 */
[----:B-1----:R-:W-:-:S03]  /*b910*/  F2FP.SATFINITE.E4M3.F32.PACK_AB_MERGE_C R219, R63, R62, RZ ;  /* 0x0000003e3fdb723e */ /* 0x002fc600048070ff */
[----:B------:R-:W3:Y:S04]  /*b920*/  LDL.LU.64 R222, [R1+0xf0] ;  /* 0x0000f00001de7983 */ /* 0x000ee80000300a00 */
[----:B------:R1:W-:Y:S01]  /*b930*/  STL [R1+0x108], R4 ;  /* 0x0001080401007387 */ /* 0x0003e20000100800 */
[----:B------:R-:W-:Y:S01]  /*b940*/  VIADD R252, R252, UR5 ;  /* 0x00000005fcfc7c36 */ /* 0x000fe20008000000 */
[----:B------:R-:W-:Y:S02]  /*b950*/  PRMT R200, R216, 0x9910, RZ ;  /* 0x00009910d8c87816 */ /* 0x000fe400000000ff */
[----:B------:R-:W2:Y:S01]  /*b960*/  LDL.LU.64 R226, [R1+0xe8] ;  /* 0x0000e80001e27983 */ /* 0x000ea20000300a00 */
[----:B-1----:R-:W1:Y:S01]  /*b970*/  LDTM.x64 R4, tmem[UR12+0xc0] ;  /* 0x0000c00c000479ee */ /* 0x002e620008340000 */
[----:B------:R-:W-:-:S02]  /*b980*/  NOP ;  /* 0x0000000000007918 */ /* 0x000fc40000000000 */
[----:B------:R0:W-:Y:S02]  /*b990*/  @P4 STG.E.U8 desc[UR16][R246.64], R216 ;  /* 0x000000d8f6004986 */ /* 0x0001e4000c101110 */
[----:B0-----:R-:W-:-:S05]  /*b9a0*/  VIADD R246, R0, 0x6 ;  /* 0x0000000600f67836 */ /* 0x001fca0000000000 */
[----:B------:R-:W-:Y:S01]  /*b9b0*/  ISETP.LT.AND P4, PT, R246, UR4, !P0 ;  /* 0x00000004f6007c0c */ /* 0x000fe2000c781270 */
[----:B------:R-:W0:Y:S01]  /*b9c0*/  LDCU UR4, c[0x0][0x39c] ;  /* 0x00007380ff0477ac */ /* 0x000e220008000800 */
[----:B------:R-:W-:-:S04]  /*b9d0*/  IADD3 R246, P5, PT, R252, R3, RZ ;  /* 0x00000003fcf67210 */ /* 0x000fc80007fbe0ff */
[----:B------:R-:W-:Y:S02]  /*b9e0*/  LEA.HI.X.SX32 R247, R252, R2, 0x1, P5 ;  /* 0x00000002fcf77211 */ /* 0x000fe400028f0eff */
[----:B------:R-:W-:Y:S02]  /*b9f0*/  ISETP.NE.AND P5, PT, R208, RZ, PT ;  /* 0x000000ffd000720c */ /* 0x000fe40003fa5270 */
[----:B------:R-:W-:Y:S02]  /*ba00*/  SHF.R.S32.HI R208, RZ, 0x8, R200 ;  /* 0x00000008ffd07819 */ /* 0x000fe400000114c8 */
[----:B------:R-:W2:Y:S04]  /*ba10*/  LDL.LU.64 R200, [R1+0xe0] ;  /* 0x0000e00001c87983 */ /* 0x000ea80000300a00 */
[----:B------:R0:W-:Y:S04]  /*ba20*/  @P6 STG.E.U8 desc[UR16][R234.64], R208 ;  /* 0x000000d0ea006986 */ /* 0x0001e8000c101110 */
[----:B0-----:R-:W2:Y:S01]  /*ba30*/  LDL.LU.64 R234, [R1+0x1c8] ;  /* 0x0001c80001ea7983 */ /* 0x001ea20000300a00 */
[----:B------:R-:W-:-:S05]  /*ba40*/  VIADD R208, R0, 0x7 ;  /* 0x0000000700d07836 */ /* 0x000fca0000000000 */
[----:B------:R-:W-:Y:S01]  /*ba50*/  ISETP.LT.AND P6, PT, R208, UR4, !P0 ;  /* 0x00000004d0007c0c */ /* 0x000fe2000c7c1270 */
[----:B------:R-:W0:Y:S01]  /*ba60*/  LDCU UR4, c[0x0][0x39c] ;  /* 0x00007380ff0477ac */ /* 0x000e220008000800 */
[----:B------:R-:W-:Y:S01]  /*ba70*/  VIADD R208, R0, 0x8 ;  /* 0x0000000800d07836 */ /* 0x000fe20000000000 */
[----:B--2---:R2:W-:Y:S04]  /*ba80*/  @P3 STG.E.U8 desc[UR16][R234.64], R217 ;  /* 0x000000d9ea003986 */ /* 0x0045e8000c101110 */
[----:B0-----:R-:W-:Y:S01]  /*ba90*/  ISETP.LT.AND P3, PT, R208, UR4, !P0 ;  /* 0x00000004d0007c0c */ /* 0x001fe2000c761270 */
[----:B------:R-:W0:Y:S01]  /*baa0*/  LDCU UR4, c[0x0][0x39c] ;  /* 0x00007380ff0477ac */ /* 0x000e220008000800 */
[----:B------:R-:W-:-:S04]  /*bab0*/  PRMT R208, R217, 0x9910, RZ ;  /* 0x00009910d9d07816 */ /* 0x000fc800000000ff */
[----:B------:R-:W-:Y:S01]  /*bac0*/  SHF.R.S32.HI R208, RZ, 0x8, R208 ;  /* 0x00000008ffd07819 */ /* 0x000fe200000114d0 */
[----:B--2---:R-:W2:Y:S04]  /*bad0*/  LDL.LU.64 R234, [R1+0xd8] ;  /* 0x0000d80001ea7983 */ /* 0x004ea80000300a00 */
[----:B------:R-:W2:Y:S04]  /*bae0*/  LDL.LU.64 R216, [R1+0xd0] ;  /* 0x0000d00001d87983 */ /* 0x000ea80000300a00 */
[----:B------:R0:W-:Y:S04]  /*baf0*/  @P5 STG.E.U8 desc[UR16][R244.64], R208 ;  /* 0x000000d0f4005986 */ /* 0x0001e8000c101110 */
[----:B0-----:R-:W2:Y:S01]  /*bb00*/  LDL.LU R244, [R1+0x1c0] ;  /* 0x0001c00001f47983 */ /* 0x001ea20000300800 */
[----:B------:R-:W-:-:S05]  /*bb10*/  VIADD R208, R0, 0x9 ;  /* 0x0000000900d07836 */ /* 0x000fca0000000000 */
[----:B------:R-:W-:Y:S01]  /*bb20*/  ISETP.LT.AND P5, PT, R208, UR4, !P0 ;  /* 0x00000004d0007c0c */ /* 0x000fe2000c7a1270 */
[----:B------:R-:W0:Y:S01]  /*bb30*/  LDCU UR4, c[0x0][0x39c] ;  /* 0x00007380ff0477ac */ /* 0x000e220008000800 */
[----:B------:R-:W-:Y:S01]  /*bb40*/  VIADD R208, R0, 0xa ;  /* 0x0000000a00d07836 */ /* 0x000fe20000000000 */
[----:B---3--:R3:W-:Y:S04]  /*bb50*/  @P2 STG.E.U8 desc[UR16][R222.64], R209 ;  /* 0x000000d1de002986 */ /* 0x0087e8000c101110 */
[----:B---3--:R-:W3:Y:S01]  /*bb60*/  LDL.LU.64 R222, [R1+0xc8] ;  /* 0x0000c80001de7983 */ /* 0x008ee20000300a00 */
[----:B0-----:R-:W-:Y:S01]  /*bb70*/  ISETP.LT.AND P2, PT, R208, UR4, !P0 ;  /* 0x00000004d0007c0c */ /* 0x001fe2000c741270 */
[----:B------:R-:W0:Y:S01]  /*bb80*/  LDCU UR4, c[0x0][0x39c] ;  /* 0x00007380ff0477ac */ /* 0x000e220008000800 */
[----:B------:R-:W-:-:S04]  /*bb90*/  PRMT R208, R209, 0x9910, RZ ;  /* 0x00009910d1d07816 */ /* 0x000fc800000000ff */
[----:B------:R-:W-:-:S05]  /*bba0*/  SHF.R.S32.HI R208, RZ, 0x8, R208 ;  /* 0x00000008ffd07819 */ /* 0x000fca00000114d0 */
[----:B------:R0:W-:Y:S04]  /*bbb0*/  @P1 STG.E.U8 desc[UR16][R226.64], R208 ;  /* 0x000000d0e2001986 */ /* 0x0001e8000c101110 */
[----:B0-----:R-:W3:Y:S01]  /*bbc0*/  LDL.LU.64 R226, [R1+0x1b8] ;  /* 0x0001b80001e27983 */ /* 0x001ee20000300a00 */
[----:B------:R-:W-:-:S03]  /*bbd0*/  VIADD R245, R0, 0xb ;  /* 0x0000000b00f57836 */ /* 0x000fc60000000000 */
[----:B------:R-:W4:Y:S02]  /*bbe0*/  LDL.LU.64 R208, [R1+0xc0] ;  /* 0x0000c00001d07983 */ /* 0x000f240000300a00 */
[----:B------:R-:W-:Y:S01]  /*bbf0*/  ISETP.LT.AND P1, PT, R245, UR4, !P0 ;  /* 0x00000004f5007c0c */ /* 0x000fe2000c721270 */
[----:B------:R-:W0:Y:S01]  /*bc00*/  LDCU UR4, c[0x0][0x39c] ;  /* 0x00007380ff0477ac */ /* 0x000e220008000800 */
[----:B--2---:R2:W-:Y:S02]  /*bc10*/  @P4 STG.E.U8 desc[UR16][R200.64], R244 ;  /* 0x000000f4c8004986 */ /* 0x0045e4000c101110 */
[----:B--2---:R-:W-:-:S05]  /*bc20*/  VIADD R200, R0, 0xc ;  /* 0x0000000c00c87836 */ /* 0x004fca0000000000 */
[----:B0-----:R-:W-:Y:S01]  /*bc30*/  ISETP.LT.AND P4, PT, R200, UR4, !P0 ;  /* 0x00000004c8007c0c */ /* 0x001fe2000c781270 */
[----:B------:R-:W0:Y:S01]  /*bc40*/  LDCU UR4, c[0x0][0x39c] ;  /* 0x00007380ff0477ac */ /* 0x000e220008000800 */
[----:B------:R-:W-:Y:S02]  /*bc50*/  PRMT R200, R244, 0x9910, RZ ;  /* 0x00009910f4c87816 */ /* 0x000fe400000000ff */
[----:B------:R-:W2:Y:S02]  /*bc60*/  LDL.LU.64 R244, [R1+0xb8] ;  /* 0x0000b80001f47983 */ /* 0x000ea40000300a00 */
[----:B------:R-:W-:-:S05]  /*bc70*/  SHF.R.S32.HI R200, RZ, 0x8, R200 ;  /* 0x00000008ffc87819 */ /* 0x000fca00000114c8 */
[----:B------:R0:W-:Y:S02]  /*bc80*/  @P6 STG.E.U8 desc[UR16][R234.64], R200 ;  /* 0x000000c8ea006986 */ /* 0x0001e4000c101110 */
[----:B0-----:R-:W-:Y:S02]  /*bc90*/  VIADD R200, R0, 0xd ;  /* 0x0000000d00c87836 */ /* 0x001fe40000000000 */
[----:B------:R-:W5:Y:S03]  /*bca0*/  LDL.LU.64 R234, [R1+0xb0] ;  /* 0x0000b00001ea7983 */ /* 0x000f660000300a00 */
        /* <DEDUP_REMOVED lines=9> */
[----:B------:R0:W-:Y:S02]  /*bd40*/  @P5 STG.E.U8 desc[UR16][R222.64], R200 ;  /* 0x000000c8de005986 */ /* 0x0001e4000c101110 */
[----:B0-----:R-:W-:Y:S02]  /*bd50*/  VIADD R200, R0, 0xf ;  /* 0x0000000f00c87836 */ /* 0x001fe40000000000 */
[----:B------:R-:W3:Y:S03]  /*bd60*/  LDL.LU.64 R222, [R1+0xa0] ;  /* 0x0000a00001de7983 */ /* 0x000ee60000300a00 */
[----:B------:R-:W-:Y:S01]  /*bd70*/  ISETP.LT.AND P5, PT, R200, UR4, !P0 ;  /* 0x00000004c8007c0c */ /* 0x000fe2000c7a1270 */
[----:B------:R-:W0:Y:S01]  /*bd80*/  LDCU UR4, c[0x0][0x39c] ;  /* 0x00007380ff0477ac */ /* 0x000e220008000800 */
[----:B----4-:R4:W-:Y:S01]  /*bd90*/  @P2 STG.E.U8 desc[UR16][R208.64], R227 ;  /* 0x000000e3d0002986 */ /* 0x0109e2000c101110 */
[----:B------:R-:W-:Y:S01]  /*bda0*/  VIADD R200, R0, 0x10 ;  /* 0x0000001000c87836 */ /* 0x000fe20000000000 */
[----:B----4-:R-:W-:-:S04]  /*bdb0*/  PRMT R208, R227, 0x9910, RZ ;  /* 0x00009910e3d07816 */ /* 0x010fc800000000ff */
[----:B------:R-:W-:Y:S02]  /*bdc0*/  SHF.R.S32.HI R209, RZ, 0x8, R208 ;  /* 0x00000008ffd17819 */ /* 0x000fe400000114d0 */
[----:B0-----:R-:W-:Y:S01]  /*bdd0*/  ISETP.LT.AND P2, PT, R200, UR4, !P0 ;  /* 0x00000004c8007c0c */ /* 0x001fe2000c741270 */
[----:B------:R-:W0:Y:S01]  /*bde0*/  LDCU UR4, c[0x0][0x39c] ;  /* 0x00007380ff0477ac */ /* 0x000e220008000800 */
[----:B------:R-:W4:Y:S04]  /*bdf0*/  LDL.LU.64 R200, [R1+0x98] ;  /* 0x0000980001c87983 */ /* 0x000f280000300a00 */
[----:B------:R-:W3:Y:S04]  /*be00*/  LDL.LU.64 R226, [R1+0x90] ;  /* 0x0000900001e27983 */ /* 0x000ee80000300a00 */
[----:B--2---:R2:W-:Y:S04]  /*be10*/  @P1 STG.E.U8 desc[UR16][R244.64], R209 ;  /* 0x000000d1f4001986 */ /* 0x0045e8000c101110 */
[----:B--2---:R-:W5:Y:S01]  /*be20*/  LDL.LU R245, [R1+0x1b0] ;  /* 0x0001b00001f57983 */ /* 0x004f620000300800 */
[----:B------:R-:W-:-:S05]  /*be30*/  VIADD R208, R0, 0x11 ;  /* 0x0000001100d07836 */ /* 0x000fca0000000000 */
[----:B0-----:R-:W-:Y:S01]  /*be40*/  ISETP.LT.AND P1, PT, R208, UR4, !P0 ;  /* 0x00000004d0007c0c */ /* 0x001fe2000c721270 */
[----:B------:R-:W0:Y:S01]  /*be50*/  LDCU UR4, c[0x0][0x39c] ;  /* 0x00007380ff0477ac */ /* 0x000e220008000800 */
[----:B------:R-:W-:Y:S01]  /*be60*/  VIADD R208, R0, 0x12 ;  /* 0x0000001200d07836 */ /* 0x000fe20000000000 */
[----:B-----5:R2:W-:Y:S04]  /*be70*/  @P4 STG.E.U8 desc[UR16][R234.64], R245 ;  /* 0x000000f5ea004986 */ /* 0x0205e8000c101110 */
[----:B0-----:R-:W-:Y:S01]  /*be80*/  ISETP.LT.AND P4, PT, R208, UR4, !P0 ;  /* 0x00000004d0007c0c */ /* 0x001fe2000c781270 */
[----:B------:R-:W0:Y:S01]  /*be90*/  LDCU UR4, c[0x0][0x39c] ;  /* 0x00007380ff0477ac */ /* 0x000e220008000800 */
[----:B------:R-:W-:Y:S01]  /*bea0*/  PRMT R208, R245, 0x9910, RZ ;  /* 0x00009910f5d07816 */ /* 0x000fe200000000ff */
[----:B--2---:R-:W2:Y:S04]  /*beb0*/  LDL.LU.64 R234, [R1+0x88] ;  /* 0x0000880001ea7983 */ /* 0x004ea80000300a00 */
[----:B------:R-:W5:Y:S01]  /*bec0*/  LDL.LU.64 R244, [R1+0x80] ;  /* 0x0000800001f47983 */ /* 0x000f620000300a00 */
[----:B------:R-:W-:Y:S01]  /*bed0*/  SHF.R.S32.HI R209, RZ, 0x8, R208 ;  /* 0x00000008ffd17819 */ /* 0x000fe200000114d0 */
[----:B------:R-:W-:-:S04]  /*bee0*/  VIADD R208, R0, 0x13 ;  /* 0x0000001300d07836 */ /* 0x000fc80000000000 */
[----:B---3--:R3:W-:Y:S01]  /*bef0*/  @P6 STG.E.U8 desc[UR16][R216.64], R209 ;  /* 0x000000d1d8006986 */ /* 0x0087e2000c101110 */
[----:B0-----:R-:W-:Y:S01]  /*bf00*/  ISETP.LT.AND P6, PT, R208, UR4, !P0 ;  /* 0x00000004d0007c0c */ /* 0x001fe2000c7c1270 */
[----:B------:R-:W0:Y:S01]  /*bf10*/  LDCU UR4, c[0x0][0x39c] ;  /* 0x00007380ff0477ac */ /* 0x000e220008000800 */
[----:B------:R-:W-:Y:S01]  /*bf20*/  VIADD R208, R0, 0x14 ;  /* 0x0000001400d07836 */ /* 0x000fe20000000000 */
[----:B------:R0:W-:Y:S04]  /*bf30*/  @P3 STG.E.U8 desc[UR16][R222.64], R230 ;  /* 0x000000e6de003986 */ /* 0x0001e8000c101110 */
[----:B0-----:R-:W-:Y:S01]  /*bf40*/  ISETP.LT.AND P3, PT, R208, UR4, !P0 ;  /* 0x00000004d0007c0c */ /* 0x001fe2000c761270 */
[----:B------:R-:W0:Y:S01]  /*bf50*/  LDCU UR4, c[0x0][0x39c] ;  /* 0x00007380ff0477ac */ /* 0x000e220008000800 */
[----:B---3--:R-:W3:Y:S04]  /*bf60*/  LDL.LU.64 R208, [R1+0x78] ;  /* 0x0000780001d07983 */ /* 0x008ee80000300a00 */
[----:B------:R-:W3:Y:S01]  /*bf70*/  LDL.LU.64 R222, [R1+0x70] ;  /* 0x0000700001de7983 */ /* 0x000ee20000300a00 */
[----:B------:R-:W-:-:S04]  /*bf80*/  PRMT R216, R230, 0x9910, RZ ;  /* 0x00009910e6d87816 */ /* 0x000fc800000000ff */
[----:B------:R-:W-:Y:S01]  /*bf90*/  SHF.R.S32.HI R217, RZ, 0x8, R216 ;  /* 0x00000008ffd97819 */ /* 0x000fe200000114d8 */
[----:B------:R-:W-:-:S04]  /*bfa0*/  VIADD R216, R0, 0x15 ;  /* 0x0000001500d87836 */ /* 0x000fc80000000000 */
[----:B----4-:R4:W-:Y:S01]  /*bfb0*/  @P5 STG.E.U8 desc[UR16][R200.64], R217 ;  /* 0x000000d9c8005986 */ /* 0x0109e2000c101110 */
[----:B0-----:R-:W-:Y:S01]  /*bfc0*/  ISETP.LT.AND P5, PT, R216, UR4, !P0 ;  /* 0x00000004d8007c0c */ /* 0x001fe2000c7a1270 */
[----:B------:R-:W0:Y:S02]  /*bfd0*/  LDCU UR4, c[0x0][0x39c] ;  /* 0x00007380ff0477ac */ /* 0x000e240008000800 */
[----:B------:R1:W-:Y:S04]  /*bfe0*/  @P2 STG.E.U8 desc[UR16][R226.64], R231 ;  /* 0x000000e7e2002986 */ /* 0x0003e8000c101110 */
[----:B----4-:R-:W4:Y:S04]  /*bff0*/  LDL.LU.64 R200, [R1+0x1a8] ;  /* 0x0001a80001c87983 */ /* 0x010f280000300a00 */
[----:B-1----:R-:W4:Y:S01]  /*c000*/  LDL.LU.64 R226, [R1+0x68] ;  /* 0x0000680001e27983 */ /* 0x002f220000300a00 */
[----:B------:R-:W-:-:S05]  /*c010*/  VIADD R216, R0, 0x16 ;  /* 0x0000001600d87836 */ /* 0x000fca0000000000 */
[----:B0-----:R-:W-:Y:S01]  /*c020*/  ISETP.LT.AND P2, PT, R216, UR4, !P0 ;  /* 0x00000004d8007c0c */ /* 0x001fe2000c741270 */
[----:B------:R-:W0:Y:S01]  /*c030*/  LDCU UR4, c[0x0][0x39c] ;  /* 0x00007380ff0477ac */ /* 0x000e220008000800 */
[----:B------:R-:W-:Y:S02]  /*c040*/  PRMT R216, R231, 0x9910, RZ ;  /* 0x00009910e7d87816 */ /* 0x000fe400000000ff */
[----:B------:R-:W4:Y:S02]  /*c050*/  LDL.LU.64 R230, [R1+0x60] ;  /* 0x0000600001e67983 */ /* 0x000f240000300a00 */
[----:B------:R-:W-:Y:S01]  /*c060*/  SHF.R.S32.HI R217, RZ, 0x8, R216 ;  /* 0x00000008ffd97819 */ /* 0x000fe200000114d8 */
[----:B------:R-:W-:-:S04]  /*c070*/  VIADD R216, R0, 0x17 ;  /* 0x0000001700d87836 */ /* 0x000fc80000000000 */
[----:B--2---:R-:W-:Y:S04]  /*c080*/  @P1 STG.E.U8 desc[UR16][R234.64], R217 ;  /* 0x000000d9ea001986 */ /* 0x004fe8000c101110 */
[----:B-----5:R1:W-:Y:S04]  /*c090*/  @P4 STG.E.U8 desc[UR16][R244.64], R238 ;  /* 0x000000eef4004986 */ /* 0x0203e8000c101110 */
[----:B-1----:R-:W2:Y:S01]  /*c0a0*/  LDL.LU.64 R244, [R1+0x58] ;  /* 0x0000580001f47983 */ /* 0x002ea20000300a00 */
[----:B0-----:R-:W-:Y:S01]  /*c0b0*/  ISETP.LT.AND P1, PT, R216, UR4, !P0 ;  /* 0x00000004d8007c0c */ /* 0x001fe2000c721270 */
[----:B------:R-:W0:Y:S01]  /*c0c0*/  LDCU UR4, c[0x0][0x39c] ;  /* 0x00007380ff0477ac */ /* 0x000e220008000800 */
[----:B------:R-:W-:Y:S01]  /*c0d0*/  VIADD R216, R0, 0x18 ;  /* 0x0000001800d87836 */ /* 0x000fe20000000000 */
[----:B------:R-:W5:Y:S04]  /*c0e0*/  LDL.LU.64 R234, [R1+0x50] ;  /* 0x0000500001ea7983 */ /* 0x000f680000300a00 */
[----:B0-----:R-:W-:Y:S01]  /*c0f0*/  ISETP.LT.AND P4, PT, R216, UR4, !P0 ;  /* 0x00000004d8007c0c */ /* 0x001fe2000c781270 */
[----:B------:R-:W0:Y:S01]  /*c100*/  LDCU UR4, c[0x0][0x39c] ;  /* 0x00007380ff0477ac */ /* 0x000e220008000800 */
[----:B------:R-:W-:-:S04]  /*c110*/  PRMT R216, R238, 0x9910, RZ ;  /* 0x00009910eed87816 */ /* 0x000fc800000000ff */
[----:B------:R-:W-:Y:S01]  /*c120*/  SHF.R.S32.HI R217, RZ, 0x8, R216 ;  /* 0x00000008ffd97819 */ /* 0x000fe200000114d8 */
[----:B------:R-:W-:-:S04]  /*c130*/  VIADD R216, R0, 0x19 ;  /* 0x0000001900d87836 */ /* 0x000fc80000000000 */
[----:B---3--:R1:W-:Y:S01]  /*c140*/  @P6 STG.E.U8 desc[UR16][R208.64], R217 ;  /* 0x000000d9d0006986 */ /* 0x0083e2000c101110 */
[----:B0-----:R-:W-:Y:S01]  /*c150*/  ISETP.LT.AND P6, PT, R216, UR4, !P0 ;  /* 0x00000004d8007c0c */ /* 0x001fe2000c7c1270 */
[----:B------:R-:W0:Y:S01]  /*c160*/  LDCU UR4, c[0x0][0x39c] ;  /* 0x00007380ff0477ac */ /* 0x000e220008000800 */
[----:B------:R-:W-:Y:S01]  /*c170*/  VIADD R216, R0, 0x1a ;  /* 0x0000001a00d87836 */ /* 0x000fe20000000000 */
[----:B------:R3:W-:Y:S04]  /*c180*/  @P3 STG.E.U8 desc[UR16][R222.64], R239 ;  /* 0x000000efde003986 */ /* 0x0007e8000c101110 */
[----:B-1----:R-:W5:Y:S01]  /*c190*/  LDL.LU.64 R208, [R1+0x1a0] ;  /* 0x0001a00001d07983 */ /* 0x002f620000300a00 */
[----:B0-----:R-:W-:Y:S01]  /*c1a0*/  ISETP.LT.AND P3, PT, R216, UR4, !P0 ;  /* 0x00000004d8007c0c */ /* 0x001fe2000c761270 */
[----:B------:R-:W0:Y:S02]  /*c1b0*/  LDCU UR4, c[0x0][0x39c] ;  /* 0x00007380ff0477ac */ /* 0x000e240008000800 */
[----:B------:R-:W5:Y:S01]  /*c1c0*/  LDL.LU.64 R216, [R1+0x48] ;  /* 0x0000480001d87983 */ /* 0x000f620000300a00 */
[----:B---3--:R-:W-:-:S03]  /*c1d0*/  PRMT R222, R239, 0x9910, RZ ;  /* 0x00009910efde7816 */ /* 0x008fc600000000ff */
[----:B------:R-:W3:Y:S01]  /*c1e0*/  LDL.LU.64 R238, [R1+0x40] ;  /* 0x0000400001ee7983 */ /* 0x000ee20000300a00 */
[----:B------:R-:W-:Y:S01]  /*c1f0*/  SHF.R.S32.HI R223, RZ, 0x8, R222 ;  /* 0x00000008ffdf7819 */ /* 0x000fe200000114de */
[----:B------:R-:W-:-:S04]  /*c200*/  VIADD R222, R0, 0x1b ;  /* 0x0000001b00de7836 */ /* 0x000fc80000000000 */
[----:B----4-:R1:W-:Y:S01]  /*c210*/  @P5 STG.E.U8 desc[UR16][R226.64], R223 ;  /* 0x000000dfe2005986 */ /* 0x0103e2000c101110 */
[----:B0-----:R-:W-:Y:S01]  /*c220*/  ISETP.LT.AND P5, PT, R222, UR4, !P0 ;  /* 0x00000004de007c0c */ /* 0x001fe2000c7a1270 */
[----:B------:R-:W0:Y:S01]  /*c230*/  LDCU UR4, c[0x0][0x39c] ;  /* 0x00007380ff0477ac */ /* 0x000e220008000800 */
[----:B------:R-:W-:Y:S01]  /*c240*/  VIADD R222, R0, 0x1c ;  /* 0x0000001c00de7836 */ /* 0x000fe20000000000 */
[----:B------:R-:W-:Y:S01]  /*c250*/  @P2 STG.E.U8 desc[UR16][R230.64], R240 ;  /* 0x000000f0e6002986 */ /* 0x000fe2000c101110 */
[----:B-1----:R-:W-:-:S03]  /*c260*/  PRMT R226, R240, 0x9910, RZ ;  /* 0x00009910f0e27816 */ /* 0x002fc600000000ff */
[----:B0-----:R-:W-:Y:S01]  /*c270*/  ISETP.LT.AND P2, PT, R222, UR4, !P0 ;  /* 0x00000004de007c0c */ /* 0x001fe2000c741270 */
[----:B------:R-:W0:Y:S01]  /*c280*/  LDCU UR4, c[0x0][0x39c] ;  /* 0x00007380ff0477ac */ /* 0x000e220008000800 */
[----:B------:R-:W4:Y:S01]  /*c290*/  LDL.LU.64 R222, [R1+0x38] ;  /* 0x0000380001de7983 */ /* 0x000f220000300a00 */
[----:B------:R-:W-:Y:S01]  /*c2a0*/  SHF.R.S32.HI R227, RZ, 0x8, R226 ;  /* 0x00000008ffe37819 */ /* 0x000fe200000114e2 */
[----:B------:R-:W-:-:S04]  /*c2b0*/  VIADD R226, R0, 0x1d ;  /* 0x0000001d00e27836 */ /* 0x000fc80000000000 */
[----:B--2---:R1:W-:Y:S04]  /*c2c0*/  @P1 STG.E.U8 desc[UR16][R244.64], R227 ;  /* 0x000000e3f4001986 */ /* 0x0043e8000c101110 */
[----:B-1----:R-:W2:Y:S01]  /*c2d0*/  LDL.LU.64 R244, [R1+0x30] ;  /* 0x0000300001f47983 */ /* 0x002ea20000300a00 */
[----:B0-----:R-:W-:Y:S01]  /*c2e0*/  ISETP.LT.AND P1, PT, R226, UR4, !P0 ;  /* 0x00000004e2007c0c */ /* 0x001fe2000c721270 */
[----:B------:R-:W0:Y:S01]  /*c2f0*/  LDCU UR4, c[0x0][0x39c] ;  /* 0x00007380ff0477ac */ /* 0x000e220008000800 */
[----:B------:R-:W-:Y:S01]  /*c300*/  VIADD R226, R0, 0x1e ;  /* 0x0000001e00e27836 */ /* 0x000fe20000000000 */
[----:B-----5:R1:W-:Y:S01]  /*c310*/  @P4 STG.E.U8 desc[UR16][R234.64], R242 ;  /* 0x000000f2ea004986 */ /* 0x0203e2000c101110 */
[----:B------:R-:W-:-:S03]  /*c320*/  PRMT R230, R242, 0x9910, RZ ;  /* 0x00009910f2e67816 */ /* 0x000fc600000000ff */
[----:B0-----:R-:W-:Y:S01]  /*c330*/  ISETP.LT.AND P4, PT, R226, UR4, !P0 ;  /* 0x00000004e2007c0c */ /* 0x001fe2000c781270 */
[----:B------:R-:W0:Y:S01]  /*c340*/  LDCU UR4, c[0x0][0x39c] ;  /* 0x00007380ff0477ac */ /* 0x000e220008000800 */
[----:B------:R-:W5:Y:S01]  /*c350*/  LDL.LU.64 R226, [R1+0x28] ;  /* 0x0000280001e27983 */ /* 0x000f620000300a00 */
[----:B-1----:R-:W-:Y:S01]  /*c360*/  SHF.R.S32.HI R235, RZ, 0x8, R230 ;  /* 0x00000008ffeb7819 */ /* 0x002fe200000114e6 */
[----:B------:R-:W-:Y:S02]  /*c370*/  VIADD R234, R0, 0x1f ;  /* 0x0000001f00ea7836 */ /* 0x000fe40000000000 */
[----:B------:R-:W5:Y:S04]  /*c380*/  LDL.LU.64 R230, [R1+0x20] ;  /* 0x0000200001e67983 */ /* 0x000f680000300a00 */
[----:B------:R1:W-:Y:S01]  /*c390*/  @P6 STG.E.U8 desc[UR16][R216.64], R235 ;  /* 0x000000ebd8006986 */ /* 0x0003e2000c101110 */
[----:B0-----:R-:W-:Y:S01]  /*c3a0*/  ISETP.LT.AND P6, PT, R234, UR4, !P0 ;  /* 0x00000004ea007c0c */ /* 0x001fe2000c7c1270 */
[----:B------:R-:W0:Y:S01]  /*c3b0*/  LDCU UR4, c[0x0][0x39c] ;  /* 0x00007380ff0477ac */ /* 0x000e220008000800 */
[----:B------:R-:W-:Y:S01]  /*c3c0*/  VIADD R234, R0, 0x20 ;  /* 0x0000002000ea7836 */ /* 0x000fe20000000000 */
[----:B---3--:R3:W-:Y:S04]  /*c3d0*/  @P3 STG.E.U8 desc[UR16][R238.64], R243 ;  /* 0x000000f3ee003986 */ /* 0x0087e8000c101110 */
[----:B-1----:R-:W5:Y:S01]  /*c3e0*/  LDL.LU.64 R216, [R1+0x198] ;  /* 0x0001980001d87983 */ /* 0x002f620000300a00 */
[----:B0-----:R-:W-:Y:S01]  /*c3f0*/  ISETP.LT.AND P3, PT, R234, UR4, !P0 ;  /* 0x00000004ea007c0c */ /* 0x001fe2000c761270 */
[----:B------:R-:W0:Y:S02]  /*c400*/  LDCU UR4, c[0x0][0x39c] ;  /* 0x00007380ff0477ac */ /* 0x000e240008000800 */
[----:B------:R-:W5:Y:S01]  /*c410*/  LDL.LU.64 R234, [R1+0x18] ;  /* 0x0000180001ea7983 */ /* 0x000f620000300a00 */
[----:B---3--:R-:W-:-:S05]  /*c420*/  PRMT R238, R243, 0x9910, RZ ;  /* 0x00009910f3ee7816 */ /* 0x008fca00000000ff */
[----:B------:R-:W-:Y:S02]  /*c430*/  IMAD.MOV.U32 R240, RZ, RZ, R238 ;  /* 0x000000fffff07224 */ /* 0x000fe400078e00ee */
[----:B------:R-:W3:Y:S03]  /*c440*/  LDL.LU.64 R238, [R1+0x10] ;  /* 0x0000100001ee7983 */ /* 0x000ee60000300a00 */
[----:B------:R-:W-:-:S05]  /*c450*/  SHF.R.S32.HI R242, RZ, 0x8, R240 ;  /* 0x00000008fff27819 */ /* 0x000fca00000114f0 */
[----:B----4-:R1:W-:Y:S04]  /*c460*/  @P5 STG.E.U8 desc[UR16][R222.64], R242 ;  /* 0x000000f2de005986 */ /* 0x0103e8000c101110 */
[----:B-1----:R-:W4:Y:S04]  /*c470*/  LDL.LU.64 R222, [R1+0x190] ;  /* 0x0001900001de7983 */ /* 0x002f280000300a00 */
[----:B------:R-:W4:Y:S01]  /*c480*/  LDL.LU.64 R242, [R1+0x8] ;  /* 0x0000080001f27983 */ /* 0x000f220000300a00 */
[----:B------:R-:W-:-:S05]  /*c490*/  VIADD R240, R0, 0x21 ;  /* 0x0000002100f07836 */ /* 0x000fca0000000000 */
[----:B0-----:R-:W-:Y:S01]  /*c4a0*/  ISETP.LT.AND P5, PT, R240, UR4, !P0 ;  /* 0x00000004f0007c0c */ /* 0x001fe2000c7a1270 */
[----:B------:R-:W0:Y:S01]  /*c4b0*/  LDCU UR4, c[0x0][0x39c] ;  /* 0x00007380ff0477ac */ /* 0x000e220008000800 */
[----:B------:R-:W-:Y:S01]  /*c4c0*/  VIADD R240, R0, 0x22 ;  /* 0x0000002200f07836 */ /* 0x000fe20000000000 */
[----:B--2---:R1:W-:Y:S04]  /*c4d0*/  @P2 STG.E.U8 desc[UR16][R244.64], R248 ;  /* 0x000000f8f4002986 */ /* 0x0043e8000c101110 */
[----:B-1----:R-:W2:Y:S01]  /*c4e0*/  LDL.LU.64 R244, [R1] ;  /* 0x0000000001f47983 */ /* 0x002ea20000300a00 */
[----:B0-----:R-:W-:Y:S01]  /*c4f0*/  ISETP.LT.AND P2, PT, R240, UR4, !P0 ;  /* 0x00000004f0007c0c */ /* 0x001fe2000c741270 */
[----:B------:R-:W0:Y:S01]  /*c500*/  LDCU UR4, c[0x0][0x39c] ;  /* 0x00007380ff0477ac */ /* 0x000e220008000800 */
[----:B------:R-:W-:Y:S01]  /*c510*/  PRMT R240, R248, 0x9910, RZ ;  /* 0x00009910f8f07816 */ /* 0x000fe200000000ff */
[----:B------:R-:W-:-:S03]  /*c520*/  VIADD R248, R0, 0x23 ;  /* 0x0000002300f87836 */ /* 0x000fc60000000000 */
[----:B------:R-:W-:-:S05]  /*c530*/  SHF.R.S32.HI R240, RZ, 0x8, R240 ;  /* 0x00000008fff07819 */ /* 0x000fca00000114f0 */
[----:B-----5:R1:W-:Y:S01]  /*c540*/  @P1 STG.E.U8 desc[UR16][R226.64], R240 ;  /* 0x000000f0e2001986 */ /* 0x0203e2000c101110 */
[----:B0-----:R-:W-:Y:S01]  /*c550*/  ISETP.LT.AND P1, PT, R248, UR4, !P0 ;  /* 0x00000004f8007c0c */ /* 0x001fe2000c721270 */
[----:B------:R-:W0:Y:S01]  /*c560*/  LDCU UR4, c[0x0][0x39c] ;  /* 0x00007380ff0477ac */ /* 0x000e220008000800 */
[----:B------:R-:W-:Y:S01]  /*c570*/  VIADD R248, R0, 0x24 ;  /* 0x0000002400f87836 */ /* 0x000fe20000000000 */
[----:B------:R5:W-:Y:S04]  /*c580*/  @P4 STG.E.U8 desc[UR16][R230.64], R251 ;  /* 0x000000fbe6004986 */ /* 0x000be8000c101110 */
[----:B-1----:R-:W2:Y:S04]  /*c590*/  LDL.LU.64 R226, [R1+0x188] ;  /* 0x0001880001e27983 */ /* 0x002ea80000300a00 */
[----:B------:R-:W2:Y:S04]  /*c5a0*/  LDL.LU R240, [R1+0x180] ;  /* 0x0001800001f07983 */ /* 0x000ea80000300800 */
[----:B-----5:R-:W5:Y:S01]  /*c5b0*/  LDL.LU.64 R230, [R1+0x178] ;  /* 0x0001780001e67983 */ /* 0x020f620000300a00 */
[----:B0-----:R-:W-:Y:S01]  /*c5c0*/  ISETP.LT.AND P4, PT, R248, UR4, !P0 ;  /* 0x00000004f8007c0c */ /* 0x001fe2000c781270 */
[----:B------:R-:W0:Y:S01]  /*c5d0*/  LDCU UR4, c[0x0][0x39c] ;  /* 0x00007380ff0477ac */ /* 0x000e220008000800 */
[----:B------:R-:W-:Y:S01]  /*c5e0*/  PRMT R248, R251, 0x9910, RZ ;  /* 0x00009910fbf87816 */ /* 0x000fe200000000ff */
[----:B------:R-:W-:-:S03]  /*c5f0*/  VIADD R251, R0, 0x25 ;  /* 0x0000002500fb7836 */ /* 0x000fc60000000000 */
[----:B------:R-:W-:-:S05]  /*c600*/  SHF.R.S32.HI R248, RZ, 0x8, R248 ;  /* 0x00000008fff87819 */ /* 0x000fca00000114f8 */
[----:B------:R1:W-:Y:S01]  /*c610*/  @P6 STG.E.U8 desc[UR16][R234.64], R248 ;  /* 0x000000f8ea006986 */ /* 0x0003e2000c101110 */
[----:B0-----:R-:W-:Y:S01]  /*c620*/  ISETP.LT.AND P6, PT, R251, UR4, !P0 ;  /* 0x00000004fb007c0c */ /* 0x001fe2000c7c1270 */
[----:B------:R-:W0:Y:S01]  /*c630*/  LDCU UR4, c[0x0][0x39c] ;  /* 0x00007380ff0477ac */ /* 0x000e220008000800 */
[----:B------:R-:W-:Y:S01]  /*c640*/  VIADD R251, R0, 0x26 ;  /* 0x0000002600fb7836 */ /* 0x000fe20000000000 */
[----:B---3--:R3:W-:Y:S04]  /*c650*/  @P3 STG.E.U8 desc[UR16][R238.64], R250 ;  /* 0x000000faee003986 */ /* 0x0087e8000c101110 */
[----:B-1----:R-:W5:Y:S04]  /*c660*/  LDL.LU.64 R234, [R1+0x170] ;  /* 0x0001700001ea7983 */ /* 0x002f680000300a00 */
[----:B------:R-:W5:Y:S01]  /*c670*/  LDL.LU R248, [R1+0x168] ;  /* 0x0001680001f87983 */ /* 0x000f620000300800 */
[----:B0-----:R-:W-:Y:S01]  /*c680*/  ISETP.LT.AND P3, PT, R251, UR4, !P0 ;  /* 0x00000004fb007c0c */ /* 0x001fe2000c761270 */
[----:B------:R-:W0:Y:S01]  /*c690*/  LDCU UR4, c[0x0][0x39c] ;  /* 0x00007380ff0477ac */ /* 0x000e220008000800 */
[----:B---3--:R-:W-:Y:S01]  /*c6a0*/  PRMT R250, R250, 0x9910, RZ ;  /* 0x00009910fafa7816 */ /* 0x008fe200000000ff */
[----:B------:R-:W-:Y:S01]  /*c6b0*/  VIADD R251, R0, 0x27 ;  /* 0x0000002700fb7836 */ /* 0x000fe20000000000 */
[----:B------:R-:W3:Y:S02]  /*c6c0*/  LDL.LU.64 R238, [R1+0x160] ;  /* 0x0001600001ee7983 */ /* 0x000ee40000300a00 */
[----:B------:R-:W-:-:S05]  /*c6d0*/  SHF.R.S32.HI R250, RZ, 0x8, R250 ;  /* 0x00000008fffa7819 */ /* 0x000fca00000114fa */
[----:B----4-:R1:W-:Y:S01]  /*c6e0*/  @P5 STG.E.U8 desc[UR16][R242.64], R250 ;  /* 0x000000faf2005986 */ /* 0x0103e2000c101110 */
[----:B0-----:R-:W-:Y:S01]  /*c6f0*/  ISETP.LT.AND P5, PT, R251, UR4, !P0 ;  /* 0x00000004fb007c0c */ /* 0x001fe2000c7a1270 */
[----:B------:R-:W0:Y:S01]  /*c700*/  LDCU UR4, c[0x0][0x39c] ;  /* 0x00007380ff0477ac */ /* 0x000e220008000800 */
[----:B------:R-:W-:Y:S01]  /*c710*/  VIADD R251, R0, 0x28 ;  /* 0x0000002800fb7836 */ /* 0x000fe20000000000 */
[----:B-1----:R-:W4:Y:S04]  /*c720*/  LDL.LU.64 R242, [R1+0x158] ;  /* 0x0001580001f27983 */ /* 0x002f280000300a00 */
[----:B------:R-:W3:Y:S04]  /*c730*/  LDL.LU R250, [R1+0x150] ;  /* 0x0001500001fa7983 */ /* 0x000ee80000300800 */
[----:B--2---:R1:W-:Y:S01]  /*c740*/  @P2 STG.E.U8 desc[UR16][R244.64], R249 ;  /* 0x000000f9f4002986 */ /* 0x0043e2000c101110 */
[----:B0-----:R-:W-:Y:S01]  /*c750*/  ISETP.LT.AND P2, PT, R251, UR4, !P0 ;  /* 0x00000004fb007c0c */ /* 0x001fe2000c741270 */
[----:B------:R-:W0:Y:S02]  /*c760*/  LDCU UR4, c[0x0][0x39c] ;  /* 0x00007380ff0477ac */ /* 0x000e240008000800 */
[----:B-1----:R-:W2:Y:S04]  /*c770*/  LDL.LU.64 R244, [R1+0x148] ;  /* 0x0001480001f47983 */ /* 0x002ea80000300a00 */
[----:B------:R-:W3:Y:S01]  /*c780*/  LDL.LU R251, [R1+0x144] ;  /* 0x0001440001fb7983 */ /* 0x000ee20000300800 */
[----:B------:R-:W-:-:S04]  /*c790*/  PRMT R249, R249, 0x9910, RZ ;  /* 0x00009910f9f97816 */ /* 0x000fc800000000ff */
[----:B------:R-:W-:-:S05]  /*c7a0*/  SHF.R.S32.HI R249, RZ, 0x8, R249 ;  /* 0x00000008fff97819 */ /* 0x000fca00000114f9 */
[----:B---3--:R1:W-:Y:S04]  /*c7b0*/  @P1 STG.E.U8 desc[UR16][R250.64], R249 ;  /* 0x000000f9fa001986 */ /* 0x0083e8000c101110 */
[----:B-1----:R-:W5:Y:S01]  /*c7c0*/  LDL.LU R249, [R1+0x140] ;  /* 0x0001400001f97983 */ /* 0x002f620000300800 */
[----:B------:R-:W-:-:S05]  /*c7d0*/  VIADD R251, R0, 0x29 ;  /* 0x0000002900fb7836 */ /* 0x000fca0000000000 */
[----:B0-----:R-:W-:Y:S01]  /*c7e0*/  ISETP.LT.AND P1, PT, R251, UR4, !P0 ;  /* 0x00000004fb007c0c */ /* 0x001fe2000c721270 */
[----:B------:R-:W0:Y:S01]  /*c7f0*/  LDCU UR4, c[0x0][0x39c] ;  /* 0x00007380ff0477ac */ /* 0x000e220008000800 */
[----:B------:R-:W-:Y:S01]  /*c800*/  VIADD R250, R0, 0x2a ;  /* 0x0000002a00fa7836 */ /* 0x000fe20000000000 */
[----:B-----5:R1:W-:Y:S02]  /*c810*/  @P4 STG.E.U8 desc[UR16][R248.64], R241 ;  /* 0x000000f1f8004986 */ /* 0x0203e4000c101110 */
[----:B-1----:R-:W-:Y:S02]  /*c820*/  PRMT R248, R241, 0x9910, RZ ;  /* 0x00009910f1f87816 */ /* 0x002fe400000000ff */
[----:B------:R-:W3:Y:S01]  /*c830*/  LDL.LU R241, [R1+0x13c] ;  /* 0x00013c0001f17983 */ /* 0x000ee20000300800 */
[----:B0-----:R-:W-:Y:S01]  /*c840*/  ISETP.LT.AND P4, PT, R250, UR4, !P0 ;  /* 0x00000004fa007c0c */ /* 0x001fe2000c781270 */
[----:B------:R-:W0:Y:S01]  /*c850*/  LDCU UR4, c[0x0][0x39c] ;  /* 0x00007380ff0477ac */ /* 0x000e220008000800 */
[----:B------:R-:W-:Y:S01]  /*c860*/  SHF.R.S32.HI R248, RZ, 0x8, R248 ;  /* 0x00000008fff87819 */ /* 0x000fe200000114f8 */
[----:B------:R-:W-:-:S04]  /*c870*/  VIADD R249, R0, 0x2b ;  /* 0x0000002b00f97836 */ /* 0x000fc80000000000 */
[----:B--2---:R1:W-:Y:S01]  /*c880*/  @P6 STG.E.U8 desc[UR16][R244.64], R248 ;  /* 0x000000f8f4006986 */ /* 0x0043e2000c101110 */
[----:B0-----:R-:W-:Y:S01]  /*c890*/  ISETP.LT.AND P6, PT, R249, UR4, !P0 ;  /* 0x00000004f9007c0c */ /* 0x001fe2000c7c1270 */
[----:B------:R-:W0:Y:S01]  /*c8a0*/  LDCU UR4, c[0x0][0x39c] ;  /* 0x00007380ff0477ac */ /* 0x000e220008000800 */
[----:B-1----:R-:W-:Y:S01]  /*c8b0*/  VIADD R244, R0, 0x2c ;  /* 0x0000002c00f47836 */ /* 0x002fe20000000000 */
[----:B----4-:R1:W-:Y:S04]  /*c8c0*/  @P3 STG.E.U8 desc[UR16][R242.64], R237 ;  /* 0x000000edf2003986 */ /* 0x0103e8000c101110 */
[----:B0-----:R-:W-:Y:S01]  /*c8d0*/  ISETP.LT.AND P3, PT, R244, UR4, !P0 ;  /* 0x00000004f4007c0c */ /* 0x001fe2000c761270 */
[----:B------:R-:W0:Y:S01]  /*c8e0*/  LDCU UR4, c[0x0][0x39c] ;  /* 0x00007380ff0477ac */ /* 0x000e220008000800 */
[----:B-1----:R-:W-:-:S02]  /*c8f0*/  PRMT R242, R237, 0x9910, RZ ;  /* 0x00009910edf27816 */ /* 0x002fc400000000ff */
[----:B------:R-:W2:Y:S01]  /*c900*/  LDL.LU R237, [R1+0x138] ;  /* 0x0001380001ed7983 */ /* 0x000ea20000300800 */
[----:B------:R-:W-:Y:S01]  /*c910*/  VIADD R243, R0, 0x2d ;  /* 0x0000002d00f37836 */ /* 0x000fe20000000000 */
[----:B------:R-:W-:-:S05]  /*c920*/  SHF.R.S32.HI R242, RZ, 0x8, R242 ;  /* 0x00000008fff27819 */ /* 0x000fca00000114f2 */
[----:B---3--:R-:W-:Y:S01]  /*c930*/  @P5 STG.E.U8 desc[UR16][R240.64], R242 ;  /* 0x000000f2f0005986 */ /* 0x008fe2000c101110 */
[----:B0-----:R-:W-:Y:S01]  /*c940*/  ISETP.LT.AND P5, PT, R243, UR4, !P0 ;  /* 0x00000004f3007c0c */ /* 0x001fe2000c7a1270 */
[----:B------:R-:W0:Y:S01]  /*c950*/  LDCU UR4, c[0x0][0x39c] ;  /* 0x00007380ff0477ac */ /* 0x000e220008000800 */
[----:B------:R-:W-:Y:S01]  /*c960*/  PRMT R243, R233, 0x9910, RZ ;  /* 0x00009910e9f37816 */ /* 0x000fe200000000ff */
[----:B------:R1:W-:Y:S04]  /*c970*/  @P2 STG.E.U8 desc[UR16][R238.64], R233 ;  /* 0x000000e9ee002986 */ /* 0x0003e8000c101110 */
[----:B-1----:R-:W3:Y:S01]  /*c980*/  LDL.LU R233, [R1+0x134] ;  /* 0x0001340001e97983 */ /* 0x002ee20000300800 */
[----:B------:R-:W-:-:S05]  /*c990*/  VIADD R240, R0, 0x2e ;  /* 0x0000002e00f07836 */ /* 0x000fca0000000000 */
[----:B0-----:R-:W-:Y:S01]  /*c9a0*/  ISETP.LT.AND P2, PT, R240, UR4, !P0 ;  /* 0x00000004f0007c0c */ /* 0x001fe2000c741270 */
[----:B------:R-:W0:Y:S01]  /*c9b0*/  LDCU UR4, c[0x0][0x39c] ;  /* 0x00007380ff0477ac */ /* 0x000e220008000800 */
[----:B------:R-:W-:Y:S01]  /*c9c0*/  SHF.R.S32.HI R238, RZ, 0x8, R243 ;  /* 0x00000008ffee7819 */ /* 0x000fe200000114f3 */
[----:B------:R-:W-:-:S04]  /*c9d0*/  VIADD R239, R0, 0x2f ;  /* 0x0000002f00ef7836 */ /* 0x000fc80000000000 */
[----:B--2---:R-:W-:Y:S01]  /*c9e0*/  @P1 STG.E.U8 desc[UR16][R236.64], R238 ;  /* 0x000000eeec001986 */ /* 0x004fe2000c101110 */
[----:B0-----:R-:W-:Y:S01]  /*c9f0*/  ISETP.LT.AND P1, PT, R239, UR4, !P0 ;  /* 0x00000004ef007c0c */ /* 0x001fe2000c721270 */
[----:B------:R-:W0:Y:S01]  /*ca00*/  LDCU UR4, c[0x0][0x39c] ;  /* 0x00007380ff0477ac */ /* 0x000e220008000800 */
[----:B------:R-:W-:-:S04]  /*ca10*/  PRMT R239, R229, 0x9910, RZ ;  /* 0x00009910e5ef7816 */ /* 0x000fc800000000ff */
[----:B------:R-:W-:Y:S01]  /*ca20*/  SHF.R.S32.HI R239, RZ, 0x8, R239 ;  /* 0x00000008ffef7819 */ /* 0x000fe200000114ef */
[----:B------:R1:W-:Y:S04]  /*ca30*/  @P4 STG.E.U8 desc[UR16][R234.64], R229 ;  /* 0x000000e5ea004986 */ /* 0x0003e8000c101110 */
[----:B-1----:R-:W2:Y:S01]  /*ca40*/  LDL.LU R229, [R1+0x130] ;  /* 0x0001300001e57983 */ /* 0x002ea20000300800 */
[----:B------:R-:W-:-:S03]  /*ca50*/  PRMT R235, R225, 0x9910, RZ ;  /* 0x00009910e1eb7816 */ /* 0x000fc600000000ff */
[----:B---3--:R-:W-:Y:S04]  /*ca60*/  @P6 STG.E.U8 desc[UR16][R232.64], R239 ;  /* 0x000000efe8006986 */ /* 0x008fe8000c101110 */
[----:B------:R1:W-:Y:S04]  /*ca70*/  @P3 STG.E.U8 desc[UR16][R230.64], R225 ;  /* 0x000000e1e6003986 */ /* 0x0003e8000c101110 */
[----:B-1----:R-:W3:Y:S01]  /*ca80*/  LDL.LU R225, [R1+0x12c] ;  /* 0x00012c0001e17983 */ /* 0x002ee20000300800 */
[----:B------:R-:W-:Y:S01]  /*ca90*/  VIADD R240, R0, 0x30 ;  /* 0x0000003000f07836 */ /* 0x000fe20000000000 */
[----:B------:R-:W-:-:S04]  /*caa0*/  PRMT R231, R221, 0x9910, RZ ;  /* 0x00009910dde77816 */ /* 0x000fc800000000ff */
[----:B0-----:R-:W-:Y:S01]  /*cab0*/  ISETP.LT.AND P4, PT, R240, UR4, !P0 ;  /* 0x00000004f0007c0c */ /* 0x001fe2000c781270 */
[----:B------:R-:W0:Y:S01]  /*cac0*/  LDCU UR4, c[0x0][0x39c] ;  /* 0x00007380ff0477ac */ /* 0x000e220008000800 */
[----:B------:R-:W-:Y:S02]  /*cad0*/  SHF.R.S32.HI R235, RZ, 0x8, R235 ;  /* 0x00000008ffeb7819 */ /* 0x000fe400000114eb */
[----:B------:R-:W-:-:S03]  /*cae0*/  SHF.R.S32.HI R231, RZ, 0x8, R231 ;  /* 0x00000008ffe77819 */ /* 0x000fc600000114e7 */
[----:B--2---:R-:W-:Y:S04]  /*caf0*/  @P5 STG.E.U8 desc[UR16][R228.64], R235 ;  /* 0x000000ebe4005986 */ /* 0x004fe8000c101110 */
[----:B------:R1:W-:Y:S04]  /*cb00*/  @P2 STG.E.U8 desc[UR16][R226.64], R221 ;  /* 0x000000dde2002986 */ /* 0x0003e8000c101110 */
[----:B-1----:R-:W2:Y:S01]  /*cb10*/  LDL.LU R221, [R1+0x128] ;  /* 0x0001280001dd7983 */ /* 0x002ea20000300800 */
[----:B------:R-:W-:Y:S01]  /*cb20*/  PRMT R227, R213, 0x9910, RZ ;  /* 0x00009910d5e37816 */ /* 0x000fe200000000ff */
[----:B------:R-:W-:-:S05]  /*cb30*/  VIADD R240, R0, 0x31 ;  /* 0x0000003100f07836 */ /* 0x000fca0000000000 */
[----:B0-----:R-:W-:Y:S01]  /*cb40*/  ISETP.LT.AND P6, PT, R240, UR4, !P0 ;  /* 0x00000004f0007c0c */ /* 0x001fe2000c7c1270 */
[----:B------:R-:W0:Y:S01]  /*cb50*/  LDCU UR4, c[0x0][0x39c] ;  /* 0x00007380ff0477ac */ /* 0x000e220008000800 */
[----:B---3--:R-:W-:Y:S04]  /*cb60*/  @P1 STG.E.U8 desc[UR16][R224.64], R231 ;  /* 0x000000e7e0001986 */ /* 0x008fe8000c101110 */
[----:B------:R1:W-:Y:S04]  /*cb70*/  @P4 STG.E.U8 desc[UR16][R222.64], R213 ;  /* 0x000000d5de004986 */ /* 0x0003e8000c101110 */
[----:B-1----:R-:W3:Y:S01]  /*cb80*/  LDL.LU R213, [R1+0x124] ;  /* 0x0001240001d57983 */ /* 0x002ee20000300800 */
[----:B------:R-:W-:-:S05]  /*cb90*/  VIADD R236, R0, 0x32 ;  /* 0x0000003200ec7836 */ /* 0x000fca0000000000 */
[----:B0-----:R-:W-:Y:S01]  /*cba0*/  ISETP.LT.AND P3, PT, R236, UR4, !P0 ;  /* 0x00000004ec007c0c */ /* 0x001fe2000c761270 */
[----:B------:R-:W0:Y:S01]  /*cbb0*/  LDCU UR4, c[0x0][0x39c] ;  /* 0x00007380ff0477ac */ /* 0x000e220008000800 */
[C---:B------:R-:W-:Y:S02]  /*cbc0*/  VIADD R234, R0.reuse, 0x33 ;  /* 0x0000003300ea7836 */ /* 0x040fe40000000000 */
[----:B------:R-:W-:-:S03]  /*cbd0*/  VIADD R232, R0, 0x34 ;  /* 0x0000003400e87836 */ /* 0x000fc60000000000 */
[----:B0-----:R-:W-:Y:S01]  /*cbe0*/  ISETP.LT.AND P5, PT, R234, UR4, !P0 ;  /* 0x00000004ea007c0c */ /* 0x001fe2000c7a1270 */
[----:B------:R-:W0:Y:S01]  /*cbf0*/  LDCU UR4, c[0x0][0x39c] ;  /* 0x00007380ff0477ac */ /* 0x000e220008000800 */
[----:B------:R-:W-:Y:S02]  /*cc00*/  PRMT R223, R205, 0x9910, RZ ;  /* 0x00009910cddf7816 */ /* 0x000fe400000000ff */
[----:B------:R-:W-:Y:S02]  /*cc10*/  SHF.R.S32.HI R227, RZ, 0x8, R227 ;  /* 0x00000008ffe37819 */ /* 0x000fe400000114e3 */
[----:B------:R-:W-:-:S03]  /*cc20*/  SHF.R.S32.HI R223, RZ, 0x8, R223 ;  /* 0x00000008ffdf7819 */ /* 0x000fc600000114df */
[----:B--2---:R-:W-:Y:S01]  /*cc30*/  @P6 STG.E.U8 desc[UR16][R220.64], R227 ;  /* 0x000000e3dc006986 */ /* 0x004fe2000c101110 */
[----:B0-----:R-:W-:-:S03]  /*cc40*/  ISETP.LT.AND P2, PT, R232, UR4, !P0 ;  /* 0x00000004e8007c0c */ /* 0x001fc6000c741270 */
[----:B------:R0:W-:Y:S01]  /*cc50*/  @P3 STG.E.U8 desc[UR16][R216.64], R205 ;  /* 0x000000cdd8003986 */ /* 0x0001e2000c101110 */
[----:B------:R-:W1:Y:S03]  /*cc60*/  LDCU UR4, c[0x0][0x39c] ;  /* 0x00007380ff0477ac */ /* 0x000e660008000800 */
[----:B0-----:R-:W2:Y:S01]  /*cc70*/  LDL.LU R205, [R1+0x120] ;  /* 0x0001200001cd7983 */ /* 0x001ea20000300800 */
[----:B------:R-:W-:Y:S01]  /*cc80*/  PRMT R217, R197, 0x9910, RZ ;  /* 0x00009910c5d97816 */ /* 0x000fe200000000ff */
[----:B------:R-:W-:-:S05]  /*cc90*/  VIADD R230, R0, 0x35 ;  /* 0x0000003500e67836 */ /* 0x000fca0000000000 */
[----:B-1----:R-:W-:Y:S01]  /*cca0*/  ISETP.LT.AND P1, PT, R230, UR4, !P0 ;  /* 0x00000004e6007c0c */ /* 0x002fe2000c721270 */
[----:B------:R-:W0:Y:S01]  /*ccb0*/  LDCU UR4, c[0x0][0x39c] ;  /* 0x00007380ff0477ac */ /* 0x000e220008000800 */
[----:B---3--:R-:W-:Y:S04]  /*ccc0*/  @P5 STG.E.U8 desc[UR16][R212.64], R223 ;  /* 0x000000dfd4005986 */ /* 0x008fe8000c101110 */
[----:B------:R1:W-:Y:S04]  /*ccd0*/  @P2 STG.E.U8 desc[UR16][R208.64], R197 ;  /* 0x000000c5d0002986 */ /* 0x0003e8000c101110 */
[----:B-1----:R-:W3:Y:S01]  /*cce0*/  LDL.LU R197, [R1+0x11c] ;  /* 0x00011c0001c57983 */ /* 0x002ee20000300800 */
[----:B------:R-:W-:-:S02]  /*ccf0*/  VIADD R228, R0, 0x36 ;  /* 0x0000003600e47836 */ /* 0x000fc40000000000 */
[C---:B------:R-:W-:Y:S02]  /*cd00*/  VIADD R226, R0.reuse, 0x37 ;  /* 0x0000003700e27836 */ /* 0x040fe40000000000 */
[----:B------:R-:W-:Y:S01]  /*cd10*/  VIADD R224, R0, 0x38 ;  /* 0x0000003800e07836 */ /* 0x000fe20000000000 */
[----:B0-----:R-:W-:Y:S01]  /*cd20*/  ISETP.LT.AND P4, PT, R228, UR4, !P0 ;  /* 0x00000004e4007c0c */ /* 0x001fe2000c781270 */
[----:B------:R-:W0:Y:S01]  /*cd30*/  LDCU UR4, c[0x0][0x39c] ;  /* 0x00007380ff0477ac */ /* 0x000e220008000800 */
[----:B------:R-:W-:Y:S01]  /*cd40*/  PRMT R209, R203, 0x9910, RZ ;  /* 0x00009910cbd17816 */ /* 0x000fe200000000ff */
[----:B------:R-:W4:Y:S01]  /*cd50*/  LDL.LU R250, [R1+0x10c] ;  /* 0x00010c0001fa7983 */ /* 0x000f220000300800 */
[----:B0-----:R-:W-:Y:S01]  /*cd60*/  ISETP.LT.AND P6, PT, R226, UR4, !P0 ;  /* 0x00000004e2007c0c */ /* 0x001fe2000c7c1270 */
[----:B------:R-:W0:Y:S01]  /*cd70*/  LDCU UR4, c[0x0][0x39c] ;  /* 0x00007380ff0477ac */ /* 0x000e220008000800 */
[----:B------:R-:W-:Y:S02]  /*cd80*/  SHF.R.S32.HI R217, RZ, 0x8, R217 ;  /* 0x00000008ffd97819 */ /* 0x000fe400000114d9 */
[----:B------:R-:W-:-:S02]  /*cd90*/  SHF.R.S32.HI R209, RZ, 0x8, R209 ;  /* 0x00000008ffd17819 */ /* 0x000fc400000114d1 */
[----:B0-----:R-:W-:Y:S01]  /*cda0*/  ISETP.LT.AND P3, PT, R224, UR4, !P0 ;  /* 0x00000004e0007c0c */ /* 0x001fe2000c761270 */
[----:B--2---:R-:W-:Y:S01]  /*cdb0*/  @P1 STG.E.U8 desc[UR16][R204.64], R217 ;  /* 0x000000d9cc001986 */ /* 0x004fe2000c101110 */
[----:B------:R-:W0:Y:S03]  /*cdc0*/  LDCU UR4, c[0x0][0x39c] ;  /* 0x00007380ff0477ac */ /* 0x000e260008000800 */
[----:B------:R1:W-:Y:S04]  /*cdd0*/  @P4 STG.E.U8 desc[UR16][R200.64], R203 ;  /* 0x000000cbc8004986 */ /* 0x0003e8000c101110 */
[----:B-1----:R-:W2:Y:S01]  /*cde0*/  LDL.LU R203, [R1+0x118] ;  /* 0x0001180001cb7983 */ /* 0x002ea20000300800 */
[----:B------:R-:W-:-:S03]  /*cdf0*/  PRMT R200, R207, 0x9910, RZ ;  /* 0x00009910cfc87816 */ /* 0x000fc600000000ff */
[----:B---3--:R-:W-:Y:S04]  /*ce00*/  @P6 STG.E.U8 desc[UR16][R196.64], R209 ;  /* 0x000000d1c4006986 */ /* 0x008fe8000c101110 */
[----:B------:R1:W-:Y:S04]  /*ce10*/  @P3 STG.E.U8 desc[UR16][R198.64], R207 ;  /* 0x000000cfc6003986 */ /* 0x0003e8000c101110 */
[----:B-1----:R-:W3:Y:S01]  /*ce20*/  LDL.LU R207, [R1+0x114] ;  /* 0x0001140001cf7983 */ /* 0x002ee20000300800 */
[C---:B------:R-:W-:Y:S02]  /*ce30*/  VIADD R222, R0.reuse, 0x39 ;  /* 0x0000003900de7836 */ /* 0x040fe40000000000 */
[----:B------:R-:W-:Y:S01]  /*ce40*/  VIADD R220, R0, 0x3a ;  /* 0x0000003a00dc7836 */ /* 0x000fe20000000000 */
[----:B------:R-:W-:Y:S01]  /*ce50*/  SHF.R.S32.HI R197, RZ, 0x8, R200 ;  /* 0x00000008ffc57819 */ /* 0x000fe200000114c8 */
[----:B------:R-:W5:Y:S01]  /*ce60*/  LDL.LU R251, [R1+0x108] ;  /* 0x0001080001fb7983 */ /* 0x000f620000300800 */
[----:B0-----:R-:W-:Y:S01]  /*ce70*/  ISETP.LT.AND P5, PT, R222, UR4, !P0 ;  /* 0x00000004de007c0c */ /* 0x001fe2000c7a1270 */
[----:B------:R-:W0:Y:S01]  /*ce80*/  LDCU UR4, c[0x0][0x39c] ;  /* 0x00007380ff0477ac */ /* 0x000e220008000800 */
[----:B------:R-:W-:-:S02]  /*ce90*/  PRMT R199, R219, 0x9910, RZ ;  /* 0x00009910dbc77816 */ /* 0x000fc400000000ff */
[----:B0-----:R-:W-:Y:S01]  /*cea0*/  ISETP.LT.AND P2, PT, R220, UR4, !P0 ;  /* 0x00000004dc007c0c */ /* 0x001fe2000c741270 */
[----:B------:R-:W0:Y:S08]  /*ceb0*/  LDCU UR4, c[0x0][0x39c] ;  /* 0x00007380ff0477ac */ /* 0x000e300008000800 */
[----:B--2---:R-:W-:Y:S01]  /*cec0*/  @P5 STG.E.U8 desc[UR16][R202.64], R197 ;  /* 0x000000c5ca005986 */ /* 0x004fe2000c101110 */
[----:B------:R-:W-:-:S05]  /*ced0*/  VIADD R216, R0, 0x3b ;  /* 0x0000003b00d87836 */ /* 0x000fca0000000000 */
[----:B0-----:R-:W-:Y:S01]  /*cee0*/  ISETP.LT.AND P1, PT, R216, UR4, !P0 ;  /* 0x00000004d8007c0c */ /* 0x001fe2000c721270 */
[----:B------:R-:W0:Y:S01]  /*cef0*/  LDCU UR4, c[0x0][0x39c] ;  /* 0x00007380ff0477ac */ /* 0x000e220008000800 */
[C---:B------:R-:W-:Y:S02]  /*cf00*/  VIADD R212, R0.reuse, 0x3c ;  /* 0x0000003c00d47836 */ /* 0x040fe40000000000 */
[----:B------:R-:W-:-:S03]  /*cf10*/  VIADD R208, R0, 0x3d ;  /* 0x0000003d00d07836 */ /* 0x000fc60000000000 */
[----:B0-----:R-:W-:Y:S01]  /*cf20*/  ISETP.LT.AND P4, PT, R212, UR4, !P0 ;  /* 0x00000004d4007c0c */ /* 0x001fe2000c781270 */
[----:B------:R-:W0:Y:S01]  /*cf30*/  LDCU UR4, c[0x0][0x39c] ;  /* 0x00007380ff0477ac */ /* 0x000e220008000800 */
[----:B---3--:R1:W-:Y:S04]  /*cf40*/  @P2 STG.E.U8 desc[UR16][R206.64], R219 ;  /* 0x000000dbce002986 */ /* 0x0083e8000c101110 */
[----:B-1----:R-:W2:Y:S01]  /*cf50*/  LDL.LU R219, [R1+0x110] ;  /* 0x0001100001db7983 */ /* 0x002ea20000300800 */
[----:B0-----:R-:W-:Y:S01]  /*cf60*/  ISETP.LT.AND P6, PT, R208, UR4, !P0 ;  /* 0x00000004d0007c0c */ /* 0x001fe2000c7c1270 */
[----:B------:R-:W0:Y:S01]  /*cf70*/  LDCU UR4, c[0x0][0x39c] ;  /* 0x00007380ff0477ac */ /* 0x000e220008000800 */
[C---:B------:R-:W-:Y:S02]  /*cf80*/  VIADD R204, R0.reuse, 0x3e ;  /* 0x0000003e00cc7836 */ /* 0x040fe40000000000 */
[----:B------:R-:W-:-:S03]  /*cf90*/  VIADD R196, R0, 0x3f ;  /* 0x0000003f00c47836 */ /* 0x000fc60000000000 */
[----:B0-----:R-:W-:Y:S01]  /*cfa0*/  ISETP.LT.AND P3, PT, R204, UR4, !P0 ;  /* 0x00000004cc007c0c */ /* 0x001fe2000c761270 */
[----:B------:R-:W0:Y:S01]  /*cfb0*/  LDCU UR4, c[0x0][0x39c] ;  /* 0x00007380ff0477ac */ /* 0x000e220008000800 */
[----:B----4-:R-:W-:Y:S02]  /*cfc0*/  PRMT R198, R250, 0x9910, RZ ;  /* 0x00009910fac67816 */ /* 0x010fe400000000ff */
[----:B------:R-:W-:-:S03]  /*cfd0*/  SHF.R.S32.HI R199, RZ, 0x8, R199 ;  /* 0x00000008ffc77819 */ /* 0x000fc600000114c7 */
[----:B------:R-:W-:Y:S01]  /*cfe0*/  IMAD.MOV.U32 R197, RZ, RZ, R198 ;  /* 0x000000ffffc57224 */ /* 0x000fe200078e00c6 */
[----:B0-----:R-:W-:Y:S01]  /*cff0*/  ISETP.LT.AND P5, PT, R196, UR4, !P0 ;  /* 0x00000004c4007c0c */ /* 0x001fe2000c7a1270 */
[----:B------:R-:W0:Y:S01]  /*d000*/  LDCU UR4, c[0x0][0x39c] ;  /* 0x00007380ff0477ac */ /* 0x000e220008000800 */
[----:B------:R-:W-:-:S05]  /*d010*/  VIADD R196, R0, 0x40 ;  /* 0x0000004000c47836 */ /* 0x000fca0000000000 */
[----:B------:R-:W-:Y:S01]  /*d020*/  ISETP.LT.AND P2, PT, R196, UR6, !P0 ;  /* 0x00000006c4007c0c */ /* 0x000fe2000c741270 */
[C---:B------:R-:W-:Y:S01]  /*d030*/  VIADD R196, R0.reuse, 0x41 ;  /* 0x0000004100c47836 */ /* 0x040fe20000000000 */
[----:B------:R1:W-:Y:S01]  /*d040*/  @P1 STG.E.U8 desc[UR16][R210.64], R199 ;  /* 0x000000c7d2001986 */ /* 0x0003e2000c101110 */
[----:B------:R-:W-:Y:S01]  /*d050*/  SHF.R.S32.HI R197, RZ, 0x8, R197 ;  /* 0x00000008ffc57819 */ /* 0x000fe200000114c5 */
[----:B------:R-:W-:Y:S02]  /*d060*/  VIADD R198, R0, 0x42 ;  /* 0x0000004200c67836 */ /* 0x000fe40000000000 */
[----:B------:R-:W-:Y:S01]  /*d070*/  VIADD R252, R252, UR5 ;  /* 0x00000005fcfc7c36 */ /* 0x000fe20008000000 */
[----:B------:R-:W-:Y:S01]  /*d080*/  ISETP.LT.AND P1, PT, R196, UR7, !P0 ;  /* 0x00000007c4007c0c */ /* 0x000fe2000c721270 */
[----:B------:R-:W-:Y:S01]  /*d090*/  VIADD R196, R0, 0x43 ;  /* 0x0000004300c47836 */ /* 0x000fe20000000000 */
[----:B------:R-:W-:Y:S01]  /*d0a0*/  @P4 STG.E.U8 desc[UR16][R214.64], R250 ;  /* 0x000000fad6004986 */ /* 0x000fe2000c101110 */
[----:B------:R-:W-:Y:S01]  /*d0b0*/  ISETP.LT.AND P4, PT, R198, UR8, !P0 ;  /* 0x00000008c6007c0c */ /* 0x000fe2000c781270 */
[----:B------:R-:W-:Y:S01]  /*d0c0*/  VIADD R198, R252, UR5 ;  /* 0x00000005fcc67c36 */ /* 0x000fe20008000000 */
[----:B------:R-:W-:Y:S01]  /*d0d0*/  F2FP.SATFINITE.E4M3.F32.PACK_AB_MERGE_C R203, R133, R132, RZ ;  /* 0x0000008485cb723e */ /* 0x000fe200048070ff */
[----:B------:R-:W3:Y:S01]  /*d0e0*/  LDCU UR7, c[0x0][0x39c] ;  /* 0x00007380ff0777ac */ /* 0x000ee20008000800 */
[----:B-1----:R-:W-:Y:S01]  /*d0f0*/  VIADD R199, R0, 0x44 ;  /* 0x0000004400c77836 */ /* 0x002fe20000000000 */
[----:B-----5:R-:W-:Y:S01]  /*d100*/  PRMT R201, R251, 0x9910, RZ ;  /* 0x00009910fbc97816 */ /* 0x020fe200000000ff */
[----:B------:R-:W1:Y:S03]  /*d110*/  LDCU UR6, c[0x0][0x39c] ;  /* 0x00007380ff0677ac */ /* 0x000e660008000800 */
[----:B------:R-:W-:-:S02]  /*d120*/  SHF.R.S32.HI R201, RZ, 0x8, R201 ;  /* 0x00000008ffc97819 */ /* 0x000fc400000114c9 */
[----:B------:R-:W-:Y:S01]  /*d130*/  PRMT R202, R203, 0x9910, RZ ;  /* 0x00009910cbca7816 */ /* 0x000fe200000000ff */
[----:B------:R-:W-:Y:S01]  /*d140*/  VIADD R204, R0, 0x45 ;  /* 0x0000004500cc7836 */ /* 0x000fe20000000000 */
[----:B------:R-:W-:-:S04]  /*d150*/  F2FP.SATFINITE.E4M3.F32.PACK_AB_MERGE_C R137, R137, R136, RZ ;  /* 0x000000888989723e */ /* 0x000fc800048070ff */
[----:B------:R-:W-:Y:S02]  /*d160*/  PRMT R136, R137, 0x9910, RZ ;  /* 0x0000991089887816 */ /* 0x000fe400000000ff */
[----:B------:R-:W-:Y:S02]  /*d170*/  F2FP.SATFINITE.E4M3.F32.PACK_AB_MERGE_C R143, R143, R142, RZ ;  /* 0x0000008e8f8f723e */ /* 0x000fe400048070ff */
[----:B------:R-:W-:Y:S02]  /*d180*/  F2FP.SATFINITE.E4M3.F32.PACK_AB_MERGE_C R145, R145, R144, RZ ;  /* 0x000000909191723e */ /* 0x000fe400048070ff */
[----:B------:R-:W-:Y:S02]  /*d190*/  F2FP.SATFINITE.E4M3.F32.PACK_AB_MERGE_C R147, R147, R146, RZ ;  /* 0x000000929393723e */ /* 0x000fe400048070ff */
[----:B------:R-:W-:Y:S02]  /*d1a0*/  F2FP.SATFINITE.E4M3.F32.PACK_AB_MERGE_C R149, R149, R148, RZ ;  /* 0x000000949595723e */ /* 0x000fe400048070ff */
[----:B------:R-:W-:Y:S01]  /*d1b0*/  F2FP.SATFINITE.E4M3.F32.PACK_AB_MERGE_C R151, R151, R150, RZ ;  /* 0x000000969797723e */ /* 0x000fe200048070ff */
[----:B------:R-:W-:Y:S01]  /*d1c0*/  VIADD R142, R0, 0x57 ;  /* 0x00000057008e7836 */ /* 0x000fe20000000000 */
[----:B------:R-:W-:-:S02]  /*d1d0*/  F2FP.SATFINITE.E4M3.F32.PACK_AB_MERGE_C R153, R153, R152, RZ ;  /* 0x000000989999723e */ /* 0x000fc400048070ff */
[----:B------:R-:W-:Y:S01]  /*d1e0*/  F2FP.SATFINITE.E4M3.F32.PACK_AB_MERGE_C R155, R155, R154, RZ ;  /* 0x0000009a9b9b723e */ /* 0x000fe200048070ff */
[----:B--2---:R2:W-:Y:S01]  /*d1f0*/  @P6 STG.E.U8 desc[UR16][R218.64], R197 ;  /* 0x000000c5da006986 */ /* 0x0045e2000c101110 */
[----:B0-----:R-:W-:Y:S01]  /*d200*/  ISETP.LT.AND P6, PT, R196, UR4, !P0 ;  /* 0x00000004c4007c0c */ /* 0x001fe2000c7c1270 */
[----:B------:R-:W0:Y:S02]  /*d210*/  LDCU UR4, c[0x0][0x39c] ;  /* 0x00007380ff0477ac */ /* 0x000e240008000800 */
[----:B------:R-:W-:Y:S01]  /*d220*/  @P3 STG.E.U8 desc[UR16][R246.64], R251 ;  /* 0x000000fbf6003986 */ /* 0x000fe2000c101110 */
[----:B------:R-:W-:-:S04]  /*d230*/  IADD3 R132, P3, PT, R252, R3, RZ ;  /* 0x00000003fc847210 */ /* 0x000fc80007f7e0ff */
[----:B------:R-:W-:Y:S02]  /*d240*/  LEA.HI.X.SX32 R133, R252, R2, 0x1, P3 ;  /* 0x00000002fc857211 */ /* 0x000fe400018f0eff */
[----:B------:R-:W-:-:S04]  /*d250*/  IADD3 R196, P3, PT, R198, R3, RZ ;  /* 0x00000003c6c47210 */ /* 0x000fc80007f7e0ff */
[C---:B--2---:R-:W-:Y:S02]  /*d260*/  LEA.HI.X.SX32 R197, R198.reuse, R2, 0x1, P3 ;  /* 0x00000002c6c57211 */ /* 0x044fe400018f0eff */
[----:B0-----:R-:W-:Y:S01]  /*d270*/  ISETP.LT.AND P3, PT, R199, UR4, !P0 ;  /* 0x00000004c7007c0c */ /* 0x001fe2000c761270 */
[----:B------:R-:W0:Y:S01]  /*d280*/  LDCU UR4, c[0x0][0x39c] ;  /* 0x00007380ff0477ac */ /* 0x000e220008000800 */
[----:B------:R-:W-:Y:S01]  /*d290*/  VIADD R199, R198, UR5 ;  /* 0x00000005c6c77c36 */ /* 0x000fe20008000000 */
[----:B------:R2:W-:Y:S04]  /*d2a0*/  @P5 STG.E.U8 desc[UR16][R132.64], R201 ;  /* 0x000000c984005986 */ /* 0x0005e8000c101110 */
[----:B------:R4:W-:Y:S01]  /*d2b0*/  @P2 STG.E.U8 desc[UR16][R196.64], R203 ;  /* 0x000000cbc4002986 */ /* 0x0009e2000c101110 */
[C---:B------:R-:W-:Y:S01]  /*d2c0*/  IADD3 R198, P2, PT, R199.reuse, R3, RZ ;  /* 0x00000003c7c67210 */ /* 0x040fe20007f5e0ff */
[----:B------:R-:W-:-:S03]  /*d2d0*/  VIADD R200, R199, UR5 ;  /* 0x00000005c7c87c36 */ /* 0x000fc60008000000 */
[-C--:B------:R-:W-:Y:S02]  /*d2e0*/  LEA.HI.X.SX32 R199, R199, R2.reuse, 0x1, P2 ;  /* 0x00000002c7c77211 */ /* 0x080fe400010f0eff */
[----:B--2---:R-:W-:Y:S01]  /*d2f0*/  SHF.R.S32.HI R201, RZ, 0x8, R202 ;  /* 0x00000008ffc97819 */ /* 0x004fe200000114ca */
[----:B------:R-:W-:Y:S01]  /*d300*/  VIADD R133, R0, 0x46 ;  /* 0x0000004600857836 */ /* 0x000fe20000000000 */
[----:B------:R-:W-:Y:S01]  /*d310*/  IADD3 R132, P5, PT, R200, R3, RZ ;  /* 0x00000003c8847210 */ /* 0x000fe20007fbe0ff */
[----:B----4-:R-:W-:Y:S02]  /*d320*/  VIADD R196, R0, 0x47 ;  /* 0x0000004700c47836 */ /* 0x010fe40000000000 */
[----:B------:R2:W-:Y:S01]  /*d330*/  @P1 STG.E.U8 desc[UR16][R198.64], R201 ;  /* 0x000000c9c6001986 */ /* 0x0005e2000c101110 */
[----:B---3--:R-:W-:Y:S01]  /*d340*/  ISETP.LT.AND P1, PT, R133, UR7, !P0 ;  /* 0x0000000785007c0c */ /* 0x008fe2000c721270 */
[----:B------:R-:W3:Y:S01]  /*d350*/  LDCU UR7, c[0x0][0x39c] ;  /* 0x00007380ff0777ac */ /* 0x000ee20008000800 */
[C---:B------:R-:W-:Y:S01]  /*d360*/  LEA.HI.X.SX32 R133, R200.reuse, R2, 0x1, P5 ;  /* 0x00000002c8857211 */ /* 0x040fe200028f0eff */
[----:B------:R-:W-:Y:S01]  /*d370*/  VIADD R200, R200, UR5 ;  /* 0x00000005c8c87c36 */ /* 0x000fe20008000000 */
[----:B------:R-:W-:-:S02]  /*d380*/  F2FP.SATFINITE.E4M3.F32.PACK_AB_MERGE_C R203, R135, R134, RZ ;  /* 0x0000008687cb723e */ /* 0x000fc400048070ff */
[----:B0-----:R-:W-:Y:S01]  /*d390*/  ISETP.LT.AND P5, PT, R196, UR4, !P0 ;  /* 0x00000004c4007c0c */ /* 0x001fe2000c7a1270 */
[----:B------:R-:W0:Y:S01]  /*d3a0*/  LDCU UR4, c[0x0][0x39c] ;  /* 0x00007380ff0477ac */ /* 0x000e220008000800 */
[----:B------:R-:W-:Y:S01]  /*d3b0*/  PRMT R135, R203, 0x9910, RZ ;  /* 0x00009910cb877816 */ /* 0x000fe200000000ff */
[----:B------:R4:W-:Y:S01]  /*d3c0*/  @P4 STG.E.U8 desc[UR16][R132.64], R203 ;  /* 0x000000cb84004986 */ /* 0x0009e2000c101110 */
[----:B-1----:R-:W-:Y:S01]  /*d3d0*/  ISETP.LT.AND P2, PT, R204, UR6, !P0 ;  /* 0x00000006cc007c0c */ /* 0x002fe2000c741270 */
[----:B------:R-:W1:Y:S01]  /*d3e0*/  LDCU UR6, c[0x0][0x39c] ;  /* 0x00007380ff0677ac */ /* 0x000e620008000800 */
[C---:B------:R-:W-:Y:S01]  /*d3f0*/  IADD3 R134, P4, PT, R200.reuse, R3, RZ ;  /* 0x00000003c8867210 */ /* 0x040fe20007f9e0ff */
[C---:B--2---:R-:W-:Y:S02]  /*d400*/  VIADD R198, R200.reuse, UR5 ;  /* 0x00000005c8c67c36 */ /* 0x044fe40008000000 */
[----:B------:R-:W-:Y:S01]  /*d410*/  IMAD.MOV.U32 R199, RZ, RZ, R135 ;  /* 0x000000ffffc77224 */ /* 0x000fe200078e0087 */
[----:B------:R-:W-:-:S02]  /*d420*/  LEA.HI.X.SX32 R135, R200, R2, 0x1, P4 ;  /* 0x00000002c8877211 */ /* 0x000fc400020f0eff */
[-C--:B------:R-:W-:Y:S02]  /*d430*/  IADD3 R196, P4, PT, R198, R3.reuse, RZ ;  /* 0x00000003c6c47210 */ /* 0x080fe40007f9e0ff */
[----:B------:R-:W-:Y:S01]  /*d440*/  SHF.R.S32.HI R199, RZ, 0x8, R199 ;  /* 0x00000008ffc77819 */ /* 0x000fe200000114c7 */
[----:B----4-:R-:W-:Y:S01]  /*d450*/  VIADD R132, R0, 0x48 ;  /* 0x0000004800847836 */ /* 0x010fe20000000000 */
[CC--:B------:R-:W-:Y:S01]  /*d460*/  LEA.HI.X.SX32 R197, R198.reuse, R2.reuse, 0x1, P4 ;  /* 0x00000002c6c57211 */ /* 0x0c0fe200020f0eff */
[----:B------:R-:W-:Y:S02]  /*d470*/  VIADD R198, R198, UR5 ;  /* 0x00000005c6c67c36 */ /* 0x000fe40008000000 */
[----:B------:R-:W-:Y:S01]  /*d480*/  VIADD R133, R0, 0x49 ;  /* 0x0000004900857836 */ /* 0x000fe20000000000 */
[----:B------:R2:W-:Y:S01]  /*d490*/  @P6 STG.E.U8 desc[UR16][R134.64], R199 ;  /* 0x000000c786006986 */ /* 0x0005e2000c101110 */
[----:B0-----:R-:W-:Y:S01]  /*d4a0*/  ISETP.LT.AND P4, PT, R132, UR4, !P0 ;  /* 0x0000000484007c0c */ /* 0x001fe2000c781270 */
[----:B------:R-:W0:Y:S01]  /*d4b0*/  LDCU UR4, c[0x0][0x39c] ;  /* 0x00007380ff0477ac */ /* 0x000e220008000800 */
[C---:B------:R-:W-:Y:S01]  /*d4c0*/  IADD3 R132, P6, PT, R198.reuse, R3, RZ ;  /* 0x00000003c6847210 */ /* 0x040fe20007fde0ff */
[----:B------:R4:W-:Y:S01]  /*d4d0*/  @P3 STG.E.U8 desc[UR16][R196.64], R137 ;  /* 0x00000089c4003986 */ /* 0x0009e2000c101110 */
[----:B-1----:R-:W-:Y:S01]  /*d4e0*/  ISETP.LT.AND P3, PT, R133, UR6, !P0 ;  /* 0x0000000685007c0c */ /* 0x002fe2000c761270 */
[----:B------:R-:W1:Y:S01]  /*d4f0*/  LDCU UR6, c[0x0][0x39c] ;  /* 0x00007380ff0677ac */ /* 0x000e620008000800 */
[C---:B------:R-:W-:Y:S01]  /*d500*/  LEA.HI.X.SX32 R133, R198.reuse, R2, 0x1, P6 ;  /* 0x00000002c6857211 */ /* 0x040fe200030f0eff */
[----:B------:R-:W-:Y:S01]  /*d510*/  VIADD R198, R198, UR5 ;  /* 0x00000005c6c67c36 */ /* 0x000fe20008000000 */
[----:B--2---:R-:W-:-:S02]  /*d520*/  SHF.R.S32.HI R199, RZ, 0x8, R136 ;  /* 0x00000008ffc77819 */ /* 0x004fc40000011488 */
[----:B----4-:R-:W-:-:S03]  /*d530*/  F2FP.SATFINITE.E4M3.F32.PACK_AB_MERGE_C R197, R139, R138, RZ ;  /* 0x0000008a8bc5723e */ /* 0x010fc600048070ff */
[----:B------:R2:W-:Y:S01]  /*d540*/  @P2 STG.E.U8 desc[UR16][R132.64], R199 ;  /* 0x000000c784002986 */ /* 0x0005e2000c101110 */
[CC--:B------:R-:W-:Y:S01]  /*d550*/  IADD3 R134, P2, PT, R198.reuse, R3.reuse, RZ ;  /* 0x00000003c6867210 */ /* 0x0c0fe20007f5e0ff */
[C---:B------:R-:W-:Y:S01]  /*d560*/  VIADD R138, R198.reuse, UR5 ;  /* 0x00000005c68a7c36 */ /* 0x040fe20008000000 */
[----:B------:R-:W-:Y:S02]  /*d570*/  PRMT R139, R197, 0x9910, RZ ;  /* 0x00009910c58b7816 */ /* 0x000fe400000000ff */
[-C--:B------:R-:W-:Y:S02]  /*d580*/  LEA.HI.X.SX32 R135, R198, R2.reuse, 0x1, P2 ;  /* 0x00000002c6877211 */ /* 0x080fe400010f0eff */
[C---:B------:R-:W-:Y:S02]  /*d590*/  IADD3 R136, P2, PT, R138.reuse, R3, RZ ;  /* 0x000000038a887210 */ /* 0x040fe40007f5e0ff */
[----:B------:R-:W-:Y:S02]  /*d5a0*/  SHF.R.S32.HI R139, RZ, 0x8, R139 ;  /* 0x00000008ff8b7819 */ /* 0x000fe4000001148b */
[C---:B------:R-:W-:Y:S01]  /*d5b0*/  LEA.HI.X.SX32 R137, R138.reuse, R2, 0x1, P2 ;  /* 0x000000028a897211 */ /* 0x040fe200010f0eff */
[----:B------:R-:W-:Y:S01]  /*d5c0*/  VIADD R138, R138, UR5 ;  /* 0x000000058a8a7c36 */ /* 0x000fe20008000000 */
[----:B------:R4:W-:Y:S01]  /*d5d0*/  @P1 STG.E.U8 desc[UR16][R134.64], R197 ;  /* 0x000000c586001986 */ /* 0x0009e2000c101110 */
[----:B------:R-:W-:-:S02]  /*d5e0*/  VIADD R196, R0, 0x4b ;  /* 0x0000004b00c47836 */ /* 0x000fc40000000000 */
[----:B--2---:R-:W-:Y:S01]  /*d5f0*/  VIADD R133, R0, 0x4c ;  /* 0x0000004c00857836 */ /* 0x004fe20000000000 */
[----:B------:R2:W-:Y:S01]  /*d600*/  @P5 STG.E.U8 desc[UR16][R136.64], R139 ;  /* 0x0000008b88005986 */ /* 0x0005e2000c101110 */
[-C--:B------:R-:W-:Y:S01]  /*d610*/  IADD3 R132, P5, PT, R138, R3.reuse, RZ ;  /* 0x000000038a847210 */ /* 0x080fe20007fbe0ff */
[----:B------:R-:W-:Y:S01]  /*d620*/  VIADD R200, R0, 0x4a ;  /* 0x0000004a00c87836 */ /* 0x000fe20000000000 */
[----:B0-----:R-:W-:Y:S01]  /*d630*/  ISETP.LT.AND P1, PT, R196, UR4, !P0 ;  /* 0x00000004c4007c0c */ /* 0x001fe2000c721270 */
[----:B------:R-:W0:Y:S01]  /*d640*/  LDCU UR4, c[0x0][0x39c] ;  /* 0x00007380ff0477ac */ /* 0x000e220008000800 */
[----:B-1----:R-:W-:Y:S02]  /*d650*/  ISETP.LT.AND P2, PT, R133, UR6, !P0 ;  /* 0x0000000685007c0c */ /* 0x002fe4000c741270 */
[----:B------:R-:W-:Y:S01]  /*d660*/  F2FP.SATFINITE.E4M3.F32.PACK_AB_MERGE_C R199, R141, R140, RZ ;  /* 0x0000008c8dc7723e */ /* 0x000fe200048070ff */
[----:B------:R-:W1:Y:S01]  /*d670*/  LDCU UR6, c[0x0][0x39c] ;  /* 0x00007380ff0677ac */ /* 0x000e620008000800 */
[C---:B------:R-:W-:Y:S01]  /*d680*/  LEA.HI.X.SX32 R133, R138.reuse, R2, 0x1, P5 ;  /* 0x000000028a857211 */ /* 0x040fe200028f0eff */
[----:B------:R-:W-:Y:S01]  /*d690*/  VIADD R138, R138, UR5 ;  /* 0x000000058a8a7c36 */ /* 0x000fe20008000000 */
[----:B---3--:R-:W-:Y:S01]  /*d6a0*/  ISETP.LT.AND P6, PT, R200, UR7, !P0 ;  /* 0x00000007c8007c0c */ /* 0x008fe2000c7c1270 */
[----:B------:R-:W3:Y:S02]  /*d6b0*/  LDCU UR7, c[0x0][0x39c] ;  /* 0x00007380ff0777ac */ /* 0x000ee40008000800 */
[----:B------:R5:W-:Y:S01]  /*d6c0*/  @P4 STG.E.U8 desc[UR16][R132.64], R199 ;  /* 0x000000c784004986 */ /* 0x000be2000c101110 */
[C---:B----4-:R-:W-:Y:S01]  /*d6d0*/  IADD3 R134, P4, PT, R138.reuse, R3, RZ ;  /* 0x000000038a867210 */ /* 0x050fe20007f9e0ff */
[----:B--2---:R-:W-:Y:S01]  /*d6e0*/  VIADD R139, R138, UR5 ;  /* 0x000000058a8b7c36 */ /* 0x004fe20008000000 */
[----:B------:R-:W-:-:S02]  /*d6f0*/  PRMT R141, R199, 0x9910, RZ ;  /* 0x00009910c78d7816 */ /* 0x000fc400000000ff */
[-C--:B------:R-:W-:Y:S02]  /*d700*/  LEA.HI.X.SX32 R135, R138, R2.reuse, 0x1, P4 ;  /* 0x000000028a877211 */ /* 0x080fe400020f0eff */
[C---:B------:R-:W-:Y:S01]  /*d710*/  IADD3 R136, P4, PT, R139.reuse, R3, RZ ;  /* 0x000000038b887210 */ /* 0x040fe20007f9e0ff */
[C---:B------:R-:W-:Y:S01]  /*d720*/  VIADD R138, R0.reuse, 0x4e ;  /* 0x0000004e008a7836 */ /* 0x040fe20000000000 */
[----:B------:R-:W-:Y:S02]  /*d730*/  SHF.R.S32.HI R141, RZ, 0x8, R141 ;  /* 0x00000008ff8d7819 */ /* 0x000fe4000001148d */
[C---:B------:R-:W-:Y:S01]  /*d740*/  LEA.HI.X.SX32 R137, R139.reuse, R2, 0x1, P4 ;  /* 0x000000028b897211 */ /* 0x040fe200020f0eff */
[----:B------:R-:W-:Y:S02]  /*d750*/  VIADD R139, R139, UR5 ;  /* 0x000000058b8b7c36 */ /* 0x000fe40008000000 */
[----:B------:R-:W-:Y:S01]  /*d760*/  VIADD R196, R0, 0x4d ;  /* 0x0000004d00c47836 */ /* 0x000fe20000000000 */
[----:B------:R2:W-:Y:S01]  /*d770*/  @P3 STG.E.U8 desc[UR16][R134.64], R141 ;  /* 0x0000008d86003986 */ /* 0x0005e2000c101110 */
[----:B0-----:R-:W-:Y:S01]  /*d780*/  ISETP.LT.AND P3, PT, R138, UR4, !P0 ;  /* 0x000000048a007c0c */ /* 0x001fe2000c761270 */
[----:B------:R-:W0:Y:S01]  /*d790*/  LDCU UR4, c[0x0][0x39c] ;  /* 0x00007380ff0477ac */ /* 0x000e220008000800 */
[----:B------:R-:W-:-:S02]  /*d7a0*/  PRMT R138, R143, 0x9910, RZ ;  /* 0x000099108f8a7816 */ /* 0x000fc400000000ff */
[C---:B-----5:R-:W-:Y:S02]  /*d7b0*/  IADD3 R132, P4, PT, R139.reuse, R3, RZ ;  /* 0x000000038b847210 */ /* 0x060fe40007f9e0ff */
[----:B---3--:R-:W-:Y:S01]  /*d7c0*/  ISETP.LT.AND P5, PT, R196, UR7, !P0 ;  /* 0x00000007c4007c0c */ /* 0x008fe2000c7a1270 */
[----:B------:R-:W3:Y:S01]  /*d7d0*/  LDCU UR7, c[0x0][0x39c] ;  /* 0x00007380ff0777ac */ /* 0x000ee20008000800 */
[C---:B------:R-:W-:Y:S01]  /*d7e0*/  LEA.HI.X.SX32 R133, R139.reuse, R2, 0x1, P4 ;  /* 0x000000028b857211 */ /* 0x040fe200020f0eff */
[----:B------:R-:W-:Y:S01]  /*d7f0*/  VIADD R139, R139, UR5 ;  /* 0x000000058b8b7c36 */ /* 0x000fe20008000000 */
[----:B--2---:R-:W-:Y:S01]  /*d800*/  SHF.R.S32.HI R141, RZ, 0x8, R138 ;  /* 0x00000008ff8d7819 */ /* 0x004fe2000001148a */
[----:B------:R-:W-:Y:S01]  /*d810*/  VIADD R140, R0, 0x4f ;  /* 0x0000004f008c7836 */ /* 0x000fe20000000000 */
[----:B------:R2:W-:Y:S01]  /*d820*/  @P6 STG.E.U8 desc[UR16][R136.64], R143 ;  /* 0x0000008f88006986 */ /* 0x0005e2000c101110 */
[----:B------:R-:W-:-:S03]  /*d830*/  VIADD R138, R139, UR5 ;  /* 0x000000058b8a7c36 */ /* 0x000fc60008000000 */
[----:B------:R4:W-:Y:S01]  /*d840*/  @P1 STG.E.U8 desc[UR16][R132.64], R141 ;  /* 0x0000008d84001986 */ /* 0x0009e2000c101110 */
[----:B------:R-:W-:Y:S02]  /*d850*/  IADD3 R134, P1, PT, R139, R3, RZ ;  /* 0x000000038b867210 */ /* 0x000fe40007f3e0ff */
[----:B-1----:R-:W-:Y:S01]  /*d860*/  ISETP.LT.AND P4, PT, R140, UR6, !P0 ;  /* 0x000000068c007c0c */ /* 0x002fe2000c781270 */
[----:B------:R-:W1:Y:S01]  /*d870*/  LDCU UR6, c[0x0][0x39c] ;  /* 0x00007380ff0677ac */ /* 0x000e620008000800 */
[----:B------:R-:W-:Y:S01]  /*d880*/  PRMT R140, R145, 0x9910, RZ ;  /* 0x00009910918c7816 */ /* 0x000fe200000000ff */
[C---:B--2---:R-:W-:Y:S01]  /*d890*/  VIADD R136, R0.reuse, 0x50 ;  /* 0x0000005000887836 */ /* 0x044fe20000000000 */
[----:B------:R-:W-:Y:S01]  /*d8a0*/  LEA.HI.X.SX32 R135, R139, R2, 0x1, P1 ;  /* 0x000000028b877211 */ /* 0x000fe200008f0eff */
[----:B------:R-:W-:-:S03]  /*d8b0*/  VIADD R137, R0, 0x51 ;  /* 0x0000005100897836 */ /* 0x000fc60000000000 */
[----:B0-----:R-:W-:Y:S01]  /*d8c0*/  ISETP.LT.AND P1, PT, R136, UR4, !P0 ;  /* 0x0000000488007c0c */ /* 0x001fe2000c721270 */
[----:B------:R-:W-:Y:S01]  /*d8d0*/  IMAD.MOV.U32 R139, RZ, RZ, R140 ;  /* 0x000000ffff8b7224 */ /* 0x000fe200078e008c */
[CC--:B------:R-:W-:Y:S01]  /*d8e0*/  IADD3 R136, P6, PT, R138.reuse, R3.reuse, RZ ;  /* 0x000000038a887210 */ /* 0x0c0fe20007fde0ff */
[----:B------:R0:W-:Y:S01]  /*d8f0*/  @P2 STG.E.U8 desc[UR16][R134.64], R145 ;  /* 0x0000009186002986 */ /* 0x0001e2000c101110 */
[----:B---3--:R-:W-:Y:S01]  /*d900*/  ISETP.LT.AND P2, PT, R137, UR7, !P0 ;  /* 0x0000000789007c0c */ /* 0x008fe2000c741270 */
[----:B------:R-:W2:Y:S01]  /*d910*/  LDCU UR4, c[0x0][0x39c] ;  /* 0x00007380ff0477ac */ /* 0x000ea20008000800 */
[CC--:B------:R-:W-:Y:S01]  /*d920*/  LEA.HI.X.SX32 R137, R138.reuse, R2.reuse, 0x1, P6 ;  /* 0x000000028a897211 */ /* 0x0c0fe200030f0eff */
[----:B------:R-:W-:Y:S01]  /*d930*/  VIADD R138, R138, UR5 ;  /* 0x000000058a8a7c36 */ /* 0x000fe20008000000 */
[----:B------:R-:W-:Y:S01]  /*d940*/  SHF.R.S32.HI R139, RZ, 0x8, R139 ;  /* 0x00000008ff8b7819 */ /* 0x000fe2000001148b */
[----:B----4-:R-:W-:Y:S01]  /*d950*/  VIADD R133, R0, 0x52 ;  /* 0x0000005200857836 */ /* 0x010fe20000000000 */
[----:B------:R-:W3:Y:S02]  /*d960*/  LDCU UR7, c[0x0][0x39c] ;  /* 0x00007380ff0777ac */ /* 0x000ee40008000800 */
[C---:B------:R-:W-:Y:S01]  /*d970*/  IADD3 R132, P6, PT, R138.reuse, R3, RZ ;  /* 0x000000038a847210 */ /* 0x040fe20007fde0ff */
[----:B------:R4:W-:Y:S01]  /*d980*/  @P5 STG.E.U8 desc[UR16][R136.64], R139 ;  /* 0x0000008b88005986 */ /* 0x0009e2000c101110 */
[----:B-1----:R-:W-:Y:S01]  /*d990*/  ISETP.LT.AND P5, PT, R133, UR6, !P0 ;  /* 0x0000000685007c0c */ /* 0x002fe2000c7a1270 */
[----:B------:R-:W1:Y:S01]  /*d9a0*/  LDCU UR6, c[0x0][0x39c] ;  /* 0x00007380ff0677ac */ /* 0x000e620008000800 */
[C---:B------:R-:W-:Y:S01]  /*d9b0*/  LEA.HI.X.SX32 R133, R138.reuse, R2, 0x1, P6 ;  /* 0x000000028a857211 */ /* 0x040fe200030f0eff */
[----:B------:R-:W-:-:S02]  /*d9c0*/  VIADD R138, R138, UR5 ;  /* 0x000000058a8a7c36 */ /* 0x000fc40008000000 */
[----:B0-----:R-:W-:Y:S01]  /*d9d0*/  VIADD R135, R0, 0x53 ;  /* 0x0000005300877836 */ /* 0x001fe20000000000 */
[----:B------:R-:W-:Y:S02]  /*d9e0*/  PRMT R141, R147, 0x9910, RZ ;  /* 0x00009910938d7816 */ /* 0x000fe400000000ff */
[CC--:B------:R-:W-:Y:S01]  /*d9f0*/  IADD3 R134, P6, PT, R138.reuse, R3.reuse, RZ ;  /* 0x000000038a867210 */ /* 0x0c0fe20007fde0ff */
[----:B------:R0:W-:Y:S01]  /*da00*/  @P3 STG.E.U8 desc[UR16][R132.64], R147 ;  /* 0x0000009384003986 */ /* 0x0001e2000c101110 */
[----:B--2---:R-:W-:Y:S01]  /*da10*/  ISETP.LT.AND P3, PT, R135, UR4, !P0 ;  /* 0x0000000487007c0c */ /* 0x004fe2000c761270 */
[C---:B----4-:R-:W-:Y:S01]  /*da20*/  VIADD R139, R138.reuse, UR5 ;  /* 0x000000058a8b7c36 */ /* 0x050fe20008000000 */
[----:B------:R-:W-:Y:S01]  /*da30*/  LEA.HI.X.SX32 R135, R138, R2, 0x1, P6 ;  /* 0x000000028a877211 */ /* 0x000fe200030f0eff */
[C---:B------:R-:W-:Y:S01]  /*da40*/  VIADD R137, R0.reuse, 0x54 ;  /* 0x0000005400897836 */ /* 0x040fe20000000000 */
[----:B------:R-:W-:Y:S01]  /*da50*/  SHF.R.S32.HI R141, RZ, 0x8, R141 ;  /* 0x00000008ff8d7819 */ /* 0x000fe2000001148d */
[----:B------:R-:W2:Y:S01]  /*da60*/  LDCU UR4, c[0x0][0x39c] ;  /* 0x00007380ff0477ac */ /* 0x000ea20008000800 */
[----:B------:R-:W-:Y:S01]  /*da70*/  IADD3 R136, P6, PT, R139, R3, RZ ;  /* 0x000000038b887210 */ /* 0x000fe20007fde0ff */
[----:B------:R-:W-:-:S02]  /*da80*/  VIADD R138, R0, 0x55 ;  /* 0x00000055008a7836 */ /* 0x000fc40000000000 */
[----:B------:R4:W-:Y:S01]  /*da90*/  @P4 STG.E.U8 desc[UR16][R134.64], R141 ;  /* 0x0000008d86004986 */ /* 0x0009e2000c101110 */
[----:B---3--:R-:W-:Y:S01]  /*daa0*/  ISETP.LT.AND P4, PT, R137, UR7, !P0 ;  /* 0x0000000789007c0c */ /* 0x008fe2000c781270 */
[----:B------:R-:W3:Y:S01]  /*dab0*/  LDCU UR7, c[0x0][0x39c] ;  /* 0x00007380ff0777ac */ /* 0x000ee20008000800 */
[CC--:B------:R-:W-:Y:S01]  /*dac0*/  LEA.HI.X.SX32 R137, R139.reuse, R2.reuse, 0x1, P6 ;  /* 0x000000028b897211 */ /* 0x0c0fe200030f0eff */
[----:B------:R-:W-:Y:S01]  /*dad0*/  VIADD R139, R139, UR5 ;  /* 0x000000058b8b7c36 */ /* 0x000fe20008000000 */
[----:B0-----:R-:W-:Y:S02]  /*dae0*/  PRMT R133, R149, 0x9910, RZ ;  /* 0x0000991095857816 */ /* 0x001fe400000000ff */
[----:B-1----:R-:W-:Y:S01]  /*daf0*/  ISETP.LT.AND P6, PT, R138, UR6, !P0 ;  /* 0x000000068a007c0c */ /* 0x002fe2000c7c1270 */
[----:B------:R0:W-:Y:S01]  /*db00*/  @P1 STG.E.U8 desc[UR16][R136.64], R149 ;  /* 0x0000009588001986 */ /* 0x0001e2000c101110 */
[CC--:B------:R-:W-:Y:S01]  /*db10*/  IADD3 R132, P1, PT, R139.reuse, R3.reuse, RZ ;  /* 0x000000038b847210 */ /* 0x0c0fe20007f3e0ff */
[C---:B------:R-:W-:Y:S01]  /*db20*/  VIADD R138, R139.reuse, UR5 ;  /* 0x000000058b8a7c36 */ /* 0x040fe20008000000 */
[----:B------:R-:W1:Y:S01]  /*db30*/  LDCU UR6, c[0x0][0x39c] ;  /* 0x00007380ff0677ac */ /* 0x000e620008000800 */
[----:B----4-:R-:W-:Y:S01]  /*db40*/  IMAD.MOV.U32 R141, RZ, RZ, R133 ;  /* 0x000000ffff8d7224 */ /* 0x010fe200078e0085 */
[----:B------:R-:W-:Y:S01]  /*db50*/  LEA.HI.X.SX32 R133, R139, R2, 0x1, P1 ;  /* 0x000000028b857211 */ /* 0x000fe200008f0eff */
[----:B------:R-:W-:Y:S01]  /*db60*/  VIADD R139, R0, 0x56 ;  /* 0x00000056008b7836 */ /* 0x000fe20000000000 */
[----:B------:R-:W-:-:S02]  /*db70*/  IADD3 R134, P1, PT, R138, R3, RZ ;  /* 0x000000038a867210 */ /* 0x000fc40007f3e0ff */
[----:B------:R-:W-:Y:S02]  /*db80*/  SHF.R.S32.HI R141, RZ, 0x8, R141 ;  /* 0x00000008ff8d7819 */ /* 0x000fe4000001148d */
[C---:B------:R-:W-:Y:S02]  /*db90*/  LEA.HI.X.SX32 R135, R138.reuse, R2, 0x1, P1 ;  /* 0x000000028a877211 */ /* 0x040fe400008f0eff */
[----:B--2---:R-:W-:Y:S01]  /*dba0*/  ISETP.LT.AND P1, PT, R139, UR4, !P0 ;  /* 0x000000048b007c0c */ /* 0x004fe2000c721270 */
[----:B------:R-:W2:Y:S01]  /*dbb0*/  LDCU UR4, c[0x0][0x39c] ;  /* 0x00007380ff0477ac */ /* 0x000ea20008000800 */
[----:B------:R-:W-:Y:S01]  /*dbc0*/  VIADD R138, R138, UR5 ;  /* 0x000000058a8a7c36 */ /* 0x000fe20008000000 */
[----:B------:R4:W-:Y:S01]  /*dbd0*/  @P2 STG.E.U8 desc[UR16][R132.64], R141 ;  /* 0x0000008d84002986 */ /* 0x0009e2000c101110 */
[----:B------:R-:W-:-:S03]  /*dbe0*/  PRMT R140, R151, 0x9910, RZ ;  /* 0x00009910978c7816 */ /* 0x000fc600000000ff */
[CC--:B0-----:R-:W-:Y:S01]  /*dbf0*/  IADD3 R136, P2, PT, R138.reuse, R3.reuse, RZ ;  /* 0x000000038a887210 */ /* 0x0c1fe20007f5e0ff */
[C---:B------:R-:W-:Y:S01]  /*dc00*/  VIADD R139, R138.reuse, UR5 ;  /* 0x000000058a8b7c36 */ /* 0x040fe20008000000 */
[----:B------:R0:W-:Y:S02]  /*dc10*/  @P5 STG.E.U8 desc[UR16][R134.64], R151 ;  /* 0x0000009786005986 */ /* 0x0001e4000c101110 */
[-C--:B------:R-:W-:Y:S02]  /*dc20*/  LEA.HI.X.SX32 R137, R138, R2.reuse, 0x1, P2 ;  /* 0x000000028a897211 */ /* 0x080fe400010f0eff */
[----:B----4-:R-:W-:Y:S01]  /*dc30*/  SHF.R.S32.HI R141, RZ, 0x8, R140 ;  /* 0x00000008ff8d7819 */ /* 0x010fe2000001148c */
[C---:B------:R-:W-:Y:S01]  /*dc40*/  VIADD R133, R0.reuse, 0x58 ;  /* 0x0000005800857836 */ /* 0x040fe20000000000 */
[-C--:B------:R-:W-:Y:S01]  /*dc50*/  IADD3 R132, P5, PT, R139, R3.reuse, RZ ;  /* 0x000000038b847210 */ /* 0x080fe20007fbe0ff */
[----:B0-----:R-:W-:Y:S02]  /*dc60*/  VIADD R134, R0, 0x59 ;  /* 0x0000005900867836 */ /* 0x001fe40000000000 */
[----:B------:R0:W-:Y:S01]  /*dc70*/  @P3 STG.E.U8 desc[UR16][R136.64], R141 ;  /* 0x0000008d88003986 */ /* 0x0001e2000c101110 */
[----:B---3--:R-:W-:Y:S01]  /*dc80*/  ISETP.LT.AND P3, PT, R133, UR7, !P0 ;  /* 0x0000000785007c0c */ /* 0x008fe2000c761270 */
[----:B------:R-:W3:Y:S01]  /*dc90*/  LDCU UR7, c[0x0][0x39c] ;  /* 0x00007380ff0777ac */ /* 0x000ee20008000800 */
[C---:B------:R-:W-:Y:S01]  /*dca0*/  LEA.HI.X.SX32 R133, R139.reuse, R2, 0x1, P5 ;  /* 0x000000028b857211 */ /* 0x040fe200028f0eff */
[----:B------:R-:W-:Y:S01]  /*dcb0*/  VIADD R139, R139, UR5 ;  /* 0x000000058b8b7c36 */ /* 0x000fe20008000000 */
[----:B--2---:R-:W-:Y:S01]  /*dcc0*/  ISETP.LT.AND P5, PT, R134, UR4, !P0 ;  /* 0x0000000486007c0c */ /* 0x004fe2000c7a1270 */
[----:B------:R-:W2:Y:S01]  /*dcd0*/  LDCU UR4, c[0x0][0x39c] ;  /* 0x00007380ff0477ac */ /* 0x000ea20008000800 */
[----:B------:R-:W-:Y:S01]  /*dce0*/  PRMT R135, R153, 0x9910, RZ ;  /* 0x0000991099877816 */ /* 0x000fe200000000ff */
[----:B------:R4:W-:Y:S01]  /*dcf0*/  @P4 STG.E.U8 desc[UR16][R132.64], R153 ;  /* 0x0000009984004986 */ /* 0x0009e2000c101110 */
[----:B-1----:R-:W-:Y:S01]  /*dd00*/  ISETP.LT.AND P2, PT, R142, UR6, !P0 ;  /* 0x000000068e007c0c */ /* 0x002fe2000c741270 */
[----:B------:R-:W1:Y:S01]  /*dd10*/  LDCU UR6, c[0x0][0x39c] ;  /* 0x00007380ff0677ac */ /* 0x000e620008000800 */
[C---:B------:R-:W-:Y:S01]  /*dd20*/  IADD3 R134, P4, PT, R139.reuse, R3, RZ ;  /* 0x000000038b867210 */ /* 0x040fe20007f9e0ff */
[----:B------:R-:W-:-:S02]  /*dd30*/  VIADD R138, R139, UR5 ;  /* 0x000000058b8a7c36 */ /* 0x000fc40008000000 */
[----:B0-----:R-:W-:Y:S01]  /*dd40*/  IMAD.MOV.U32 R137, RZ, RZ, R135 ;  /* 0x000000ffff897224 */ /* 0x001fe200078e0087 */
[-C--:B------:R-:W-:Y:S02]  /*dd50*/  LEA.HI.X.SX32 R135, R139, R2.reuse, 0x1, P4 ;  /* 0x000000028b877211 */ /* 0x080fe400020f0eff */
[----:B------:R-:W-:Y:S02]  /*dd60*/  IADD3 R136, P4, PT, R138, R3, RZ ;  /* 0x000000038a887210 */ /* 0x000fe40007f9e0ff */
[----:B------:R-:W-:Y:S01]  /*dd70*/  SHF.R.S32.HI R139, RZ, 0x8, R137 ;  /* 0x00000008ff8b7819 */ /* 0x000fe20000011489 */
[----:B----4-:R-:W-:Y:S01]  /*dd80*/  VIADD R132, R0, 0x5a ;  /* 0x0000005a00847836 */ /* 0x010fe20000000000 */
[C---:B------:R-:W-:Y:S01]  /*dd90*/  LEA.HI.X.SX32 R137, R138.reuse, R2, 0x1, P4 ;  /* 0x000000028a897211 */ /* 0x040fe200020f0eff */
[----:B------:R-:W-:Y:S02]  /*dda0*/  VIADD R138, R138, UR5 ;  /* 0x000000058a8a7c36 */ /* 0x000fe40008000000 */
[----:B------:R-:W-:Y:S01]  /*ddb0*/  VIADD R133, R0, 0x5b ;  /* 0x0000005b00857836 */ /* 0x000fe20000000000 */
[----:B------:R0:W-:Y:S01]  /*ddc0*/  @P6 STG.E.U8 desc[UR16][R134.64], R139 ;  /* 0x0000008b86006986 */ /* 0x0001e2000c101110 */
[----:B--2---:R-:W-:-:S02]  /*ddd0*/  ISETP.LT.AND P4, PT, R132, UR4, !P0 ;  /* 0x0000000484007c0c */ /* 0x004fc4000c781270 */
[----:B------:R-:W-:Y:S02]  /*dde0*/  F2FP.SATFINITE.E4M3.F32.PACK_AB_MERGE_C R157, R157, R156, RZ ;  /* 0x0000009c9d9d723e */ /* 0x000fe400048070ff */
[----:B------:R-:W-:Y:S01]  /*ddf0*/  PRMT R141, R155, 0x9910, RZ ;  /* 0x000099109b8d7816 */ /* 0x000fe200000000ff */
[----:B------:R2:W-:Y:S01]  /*de00*/  @P1 STG.E.U8 desc[UR16][R136.64], R155 ;  /* 0x0000009b88001986 */ /* 0x0005e2000c101110 */
[----:B------:R-:W-:Y:S01]  /*de10*/  IADD3 R132, P6, PT, R138, R3, RZ ;  /* 0x000000038a847210 */ /* 0x000fe20007fde0ff */
[----:B------:R-:W-:Y:S01]  /*de20*/  VIADD R140, R0, 0x5c ;  /* 0x0000005c008c7836 */ /* 0x000fe20000000000 */
[----:B-1----:R-:W-:Y:S01]  /*de30*/  ISETP.LT.AND P1, PT, R133, UR6, !P0 ;  /* 0x0000000685007c0c */ /* 0x002fe2000c721270 */
[----:B------:R-:W1:Y:S01]  /*de40*/  LDCU UR6, c[0x0][0x39c] ;  /* 0x00007380ff0677ac */ /* 0x000e620008000800 */
[C---:B------:R-:W-:Y:S01]  /*de50*/  LEA.HI.X.SX32 R133, R138.reuse, R2, 0x1, P6 ;  /* 0x000000028a857211 */ /* 0x040fe200030f0eff */
[----:B------:R-:W-:Y:S01]  /*de60*/  VIADD R138, R138, UR5 ;  /* 0x000000058a8a7c36 */ /* 0x000fe20008000000 */
[----:B------:R-:W-:Y:S01]  /*de70*/  SHF.R.S32.HI R141, RZ, 0x8, R141 ;  /* 0x00000008ff8d7819 */ /* 0x000fe2000001148d */
[----:B------:R-:W4:Y:S02]  /*de80*/  LDCU UR4, c[0x0][0x39c] ;  /* 0x00007380ff0477ac */ /* 0x000f240008000800 */
[----:B0-----:R-:W-:-:S02]  /*de90*/  VIADD R139, R138, UR5 ;  /* 0x000000058a8b7c36 */ /* 0x001fc40008000000 */
[----:B------:R0:W-:Y:S01]  /*dea0*/  @P2 STG.E.U8 desc[UR16][R132.64], R141 ;  /* 0x0000008d84002986 */ /* 0x0001e2000c101110 */
[CC--:B------:R-:W-:Y:S02]  /*deb0*/  IADD3 R134, P2, PT, R138.reuse, R3.reuse, RZ ;  /* 0x000000038a867210 */ /* 0x0c0fe40007f5e0ff */
[----:B--2---:R-:W-:Y:S02]  /*dec0*/  PRMT R137, R157, 0x9910, RZ ;  /* 0x000099109d897816 */ /* 0x004fe400000000ff */
[-C--:B------:R-:W-:Y:S02]  /*ded0*/  LEA.HI.X.SX32 R135, R138, R2.reuse, 0x1, P2 ;  /* 0x000000028a877211 */ /* 0x080fe400010f0eff */
[C---:B------:R-:W-:Y:S01]  /*dee0*/  IADD3 R136, P2, PT, R139.reuse, R3, RZ ;  /* 0x000000038b887210 */ /* 0x040fe20007f5e0ff */
[----:B------:R-:W-:Y:S01]  /*def0*/  IMAD.MOV.U32 R138, RZ, RZ, R137 ;  /* 0x000000ffff8a7224 */ /* 0x000fe200078e0089 */
[----:B---3--:R-:W-:Y:S01]  /*df00*/  ISETP.LT.AND P6, PT, R140, UR7, !P0 ;  /* 0x000000078c007c0c */ /* 0x008fe2000c7c1270 */
[----:B------:R-:W2:Y:S01]  /*df10*/  LDCU UR7, c[0x0][0x39c] ;  /* 0x00007380ff0777ac */ /* 0x000ea20008000800 */
[C---:B------:R-:W-:Y:S01]  /*df20*/  LEA.HI.X.SX32 R137, R139.reuse, R2, 0x1, P2 ;  /* 0x000000028b897211 */ /* 0x040fe200010f0eff */
[----:B------:R-:W-:Y:S01]  /*df30*/  VIADD R139, R139, UR5 ;  /* 0x000000058b8b7c36 */ /* 0x000fe20008000000 */
[----:B0-----:R-:W-:Y:S01]  /*df40*/  SHF.R.S32.HI R141, RZ, 0x8, R138 ;  /* 0x00000008ff8d7819 */ /* 0x001fe2000001148a */
[----:B------:R0:W-:Y:S01]  /*df50*/  @P3 STG.E.U8 desc[UR16][R134.64], R157 ;  /* 0x0000009d86003986 */ /* 0x0001e2000c101110 */
[----:B------:R-:W-:-:S02]  /*df60*/  VIADD R133, R0, 0x5e ;  /* 0x0000005e00857836 */ /* 0x000fc40000000000 */
[C---:B------:R-:W-:Y:S01]  /*df70*/  VIADD R140, R0.reuse, 0x5d ;  /* 0x0000005d008c7836 */ /* 0x040fe20000000000 */
[----:B------:R3:W-:Y:S01]  /*df80*/  @P5 STG.E.U8 desc[UR16][R136.64], R141 ;  /* 0x0000008d88005986 */ /* 0x0007e2000c101110 */
[-C--:B------:R-:W-:Y:S02]  /*df90*/  IADD3 R132, P5, PT, R139, R3.reuse, RZ ;  /* 0x000000038b847210 */ /* 0x080fe40007fbe0ff */
[----:B------:R-:W-:Y:S02]  /*dfa0*/  F2FP.SATFINITE.E4M3.F32.PACK_AB_MERGE_C R159, R159, R158, RZ ;  /* 0x0000009e9f9f723e */ /* 0x000fe400048070ff */
[----:B-1----:R-:W-:Y:S01]  /*dfb0*/  ISETP.LT.AND P3, PT, R133, UR6, !P0 ;  /* 0x0000000685007c0c */ /* 0x002fe2000c761270 */
[----:B------:R-:W-:Y:S01]  /*dfc0*/  VIADD R138, R0, 0x5f ;  /* 0x0000005f008a7836 */ /* 0x000fe20000000000 */
[----:B----4-:R-:W-:Y:S01]  /*dfd0*/  ISETP.LT.AND P2, PT, R140, UR4, !P0 ;  /* 0x000000048c007c0c */ /* 0x010fe2000c741270 */
[----:B------:R-:W1:Y:S01]  /*dfe0*/  LDCU UR4, c[0x0][0x39c] ;  /* 0x00007380ff0477ac */ /* 0x000e620008000800 */
[C---:B------:R-:W-:Y:S01]  /*dff0*/  LEA.HI.X.SX32 R133, R139.reuse, R2, 0x1, P5 ;  /* 0x000000028b857211 */ /* 0x040fe200028f0eff */
[----:B------:R-:W-:Y:S01]  /*e000*/  VIADD R139, R139, UR5 ;  /* 0x000000058b8b7c36 */ /* 0x000fe20008000000 */
[----:B0-----:R-:W-:Y:S01]  /*e010*/  PRMT R135, R159, 0x9910, RZ ;  /* 0x000099109f877816 */ /* 0x001fe200000000ff */
[----:B------:R-:W0:Y:S01]  /*e020*/  LDCU UR6, c[0x0][0x39c] ;  /* 0x00007380ff0677ac */ /* 0x000e220008000800 */
[----:B--2---:R-:W-:Y:S01]  /*e030*/  ISETP.LT.AND P5, PT, R138, UR7, !P0 ;  /* 0x000000078a007c0c */ /* 0x004fe2000c7a1270 */
[----:B------:R2:W-:Y:S01]  /*e040*/  @P4 STG.E.U8 desc[UR16][R132.64], R159 ;  /* 0x0000009f84004986 */ /* 0x0005e2000c101110 */
[-C--:B------:R-:W-:Y:S01]  /*e050*/  IADD3 R134, P4, PT, R139, R3.reuse, RZ ;  /* 0x000000038b867210 */ /* 0x080fe20007f9e0ff */
[----:B---3--:R-:W-:Y:S01]  /*e060*/  IMAD.MOV.U32 R136, RZ, RZ, R135 ;  /* 0x000000ffff887224 */ /* 0x008fe200078e0087 */
[----:B------:R-:W-:Y:S01]  /*e070*/  F2FP.SATFINITE.E4M3.F32.PACK_AB_MERGE_C R161, R161, R160, RZ ;  /* 0x000000a0a1a1723e */ /* 0x000fe200048070ff */
[C---:B------:R-:W-:Y:S01]  /*e080*/  VIADD R138, R139.reuse, UR5 ;  /* 0x000000058b8a7c36 */ /* 0x040fe20008000000 */
[----:B------:R-:W-:Y:S01]  /*e090*/  LEA.HI.X.SX32 R135, R139, R2, 0x1, P4 ;  /* 0x000000028b877211 */ /* 0x000fe200020f0eff */
[----:B------:R-:W-:Y:S01]  /*e0a0*/  VIADD R140, R0, 0x60 ;  /* 0x00000060008c7836 */ /* 0x000fe20000000000 */
[----:B------:R-:W-:Y:S01]  /*e0b0*/  SHF.R.S32.HI R139, RZ, 0x8, R136 ;  /* 0x00000008ff8b7819 */ /* 0x000fe20000011488 */
[----:B------:R-:W3:Y:S01]  /*e0c0*/  LDCU UR7, c[0x0][0x39c] ;  /* 0x00007380ff0777ac */ /* 0x000ee20008000800 */
[----:B------:R-:W-:-:S04]  /*e0d0*/  IADD3 R136, P4, PT, R138, R3, RZ ;  /* 0x000000038a887210 */ /* 0x000fc80007f9e0ff */
[CC--:B------:R-:W-:Y:S01]  /*e0e0*/  LEA.HI.X.SX32 R137, R138.reuse, R2.reuse, 0x1, P4 ;  /* 0x000000028a897211 */ /* 0x0c0fe200020f0eff */
[----:B------:R-:W-:Y:S01]  /*e0f0*/  VIADD R138, R138, UR5 ;  /* 0x000000058a8a7c36 */ /* 0x000fe20008000000 */
[----:B------:R4:W-:Y:S01]  /*e100*/  @P1 STG.E.U8 desc[UR16][R134.64], R139 ;  /* 0x0000008b86001986 */ /* 0x0009e2000c101110 */
[----:B-1----:R-:W-:Y:S01]  /*e110*/  ISETP.LT.AND P1, PT, R140, UR4, !P0 ;  /* 0x000000048c007c0c */ /* 0x002fe2000c721270 */
[----:B------:R-:W1:Y:S01]  /*e120*/  LDCU UR4, c[0x0][0x39c] ;  /* 0x00007380ff0477ac */ /* 0x000e620008000800 */
[----:B------:R-:W-:Y:S02]  /*e130*/  PRMT R141, R161, 0x9910, RZ ;  /* 0x00009910a18d7816 */ /* 0x000fe400000000ff */
[C---:B--2---:R-:W-:Y:S02]  /*e140*/  IADD3 R132, P4, PT, R138.reuse, R3, RZ ;  /* 0x000000038a847210 */ /* 0x044fe40007f9e0ff */
[----:B------:R-:W-:Y:S02]  /*e150*/  SHF.R.S32.HI R141, RZ, 0x8, R141 ;  /* 0x00000008ff8d7819 */ /* 0x000fe4000001148d */
[C---:B------:R-:W-:Y:S01]  /*e160*/  LEA.HI.X.SX32 R133, R138.reuse, R2, 0x1, P4 ;  /* 0x000000028a857211 */ /* 0x040fe200020f0eff */
[----:B------:R-:W-:-:S02]  /*e170*/  VIADD R138, R138, UR5 ;  /* 0x000000058a8a7c36 */ /* 0x000fc40008000000 */
[----:B------:R-:W-:Y:S01]  /*e180*/  VIADD R140, R0, 0x61 ;  /* 0x00000061008c7836 */ /* 0x000fe20000000000 */
[----:B------:R2:W-:Y:S01]  /*e190*/  @P6 STG.E.U8 desc[UR16][R136.64], R161 ;  /* 0x000000a188006986 */ /* 0x0005e2000c101110 */
[----:B------:R-:W-:-:S03]  /*e1a0*/  F2FP.SATFINITE.E4M3.F32.PACK_AB_MERGE_C R163, R163, R162, RZ ;  /* 0x000000a2a3a3723e */ /* 0x000fc600048070ff */
[----:B------:R5:W-:Y:S01]  /*e1b0*/  @P2 STG.E.U8 desc[UR16][R132.64], R141 ;  /* 0x0000008d84002986 */ /* 0x000be2000c101110 */
[C---:B----4-:R-:W-:Y:S01]  /*e1c0*/  IADD3 R134, P2, PT, R138.reuse, R3, RZ ;  /* 0x000000038a867210 */ /* 0x050fe20007f5e0ff */
[----:B------:R-:W-:Y:S01]  /*e1d0*/  VIADD R139, R138, UR5 ;  /* 0x000000058a8b7c36 */ /* 0x000fe20008000000 */
[----:B0-----:R-:W-:Y:S01]  /*e1e0*/  ISETP.LT.AND P4, PT, R140, UR6, !P0 ;  /* 0x000000068c007c0c */ /* 0x001fe2000c781270 */
[----:B------:R-:W0:Y:S01]  /*e1f0*/  LDCU UR6, c[0x0][0x39c] ;  /* 0x00007380ff0677ac */ /* 0x000e220008000800 */
[----:B------:R-:W-:Y:S01]  /*e200*/  PRMT R140, R163, 0x9910, RZ ;  /* 0x00009910a38c7816 */ /* 0x000fe200000000ff */
[----:B--2---:R-:W-:Y:S01]  /*e210*/  VIADD R136, R0, 0x62 ;  /* 0x0000006200887836 */ /* 0x004fe20000000000 */
[----:B------:R-:W-:Y:S01]  /*e220*/  LEA.HI.X.SX32 R135, R138, R2, 0x1, P2 ;  /* 0x000000028a877211 */ /* 0x000fe200010f0eff */
[----:B------:R-:W-:-:S03]  /*e230*/  VIADD R137, R0, 0x63 ;  /* 0x0000006300897836 */ /* 0x000fc60000000000 */
[----:B-1----:R-:W-:Y:S01]  /*e240*/  ISETP.LT.AND P2, PT, R136, UR4, !P0 ;  /* 0x0000000488007c0c */ /* 0x002fe2000c741270 */
[----:B------:R-:W-:Y:S01]  /*e250*/  IMAD.MOV.U32 R138, RZ, RZ, R140 ;  /* 0x000000ffff8a7224 */ /* 0x000fe200078e008c */
[-C--:B------:R-:W-:Y:S01]  /*e260*/  IADD3 R136, P6, PT, R139, R3.reuse, RZ ;  /* 0x000000038b887210 */ /* 0x080fe20007fde0ff */
[----:B------:R1:W-:Y:S01]  /*e270*/  @P3 STG.E.U8 desc[UR16][R134.64], R163 ;  /* 0x000000a386003986 */ /* 0x0003e2000c101110 */
[----:B---3--:R-:W-:Y:S01]  /*e280*/  ISETP.LT.AND P3, PT, R137, UR7, !P0 ;  /* 0x0000000789007c0c */ /* 0x008fe2000c761270 */
[----:B------:R-:W2:Y:S01]  /*e290*/  LDCU UR4, c[0x0][0x39c] ;  /* 0x00007380ff0477ac */ /* 0x000ea20008000800 */
[C---:B------:R-:W-:Y:S01]  /*e2a0*/  LEA.HI.X.SX32 R137, R139.reuse, R2, 0x1, P6 ;  /* 0x000000028b897211 */ /* 0x040fe200030f0eff */
[----:B------:R-:W-:Y:S01]  /*e2b0*/  VIADD R139, R139, UR5 ;  /* 0x000000058b8b7c36 */ /* 0x000fe20008000000 */
[----:B-----5:R-:W-:Y:S01]  /*e2c0*/  SHF.R.S32.HI R141, RZ, 0x8, R138 ;  /* 0x00000008ff8d7819 */ /* 0x020fe2000001148a */
[C---:B------:R-:W-:Y:S01]  /*e2d0*/  VIADD R133, R0.reuse, 0x64 ;  /* 0x0000006400857836 */ /* 0x040fe20000000000 */
[----:B------:R-:W-:Y:S01]  /*e2e0*/  F2FP.SATFINITE.E4M3.F32.PACK_AB_MERGE_C R165, R165, R164, RZ ;  /* 0x000000a4a5a5723e */ /* 0x000fe200048070ff */
[----:B------:R-:W3:Y:S01]  /*e2f0*/  LDCU UR7, c[0x0][0x39c] ;  /* 0x00007380ff0777ac */ /* 0x000ee20008000800 */
[-C--:B------:R-:W-:Y:S01]  /*e300*/  IADD3 R132, P6, PT, R139, R3.reuse, RZ ;  /* 0x000000038b847210 */ /* 0x080fe20007fde0ff */
[----:B------:R4:W-:Y:S01]  /*e310*/  @P5 STG.E.U8 desc[UR16][R136.64], R141 ;  /* 0x0000008d88005986 */ /* 0x0009e2000c101110 */
[----:B0-----:R-:W-:Y:S01]  /*e320*/  ISETP.LT.AND P5, PT, R133, UR6, !P0 ;  /* 0x0000000685007c0c */ /* 0x001fe2000c7a1270 */
[C---:B-1----:R-:W-:Y:S01]  /*e330*/  VIADD R135, R0.reuse, 0x65 ;  /* 0x0000006500877836 */ /* 0x042fe20000000000 */
[CC--:B------:R-:W-:Y:S01]  /*e340*/  LEA.HI.X.SX32 R133, R139.reuse, R2.reuse, 0x1, P6 ;  /* 0x000000028b857211 */ /* 0x0c0fe200030f0eff */
[----:B------:R-:W-:Y:S01]  /*e350*/  VIADD R139, R139, UR5 ;  /* 0x000000058b8b7c36 */ /* 0x000fe20008000000 */
[----:B------:R-:W-:Y:S01]  /*e360*/  PRMT R138, R165, 0x9910, RZ ;  /* 0x00009910a58a7816 */ /* 0x000fe200000000ff */
[----:B------:R-:W0:Y:S03]  /*e370*/  LDCU UR6, c[0x0][0x39c] ;  /* 0x00007380ff0677ac */ /* 0x000e260008000800 */
[-C--:B------:R-:W-:Y:S01]  /*e380*/  IADD3 R134, P6, PT, R139, R3.reuse, RZ ;  /* 0x000000038b867210 */ /* 0x080fe20007fde0ff */
[----:B------:R1:W-:Y:S01]  /*e390*/  @P1 STG.E.U8 desc[UR16][R132.64], R165 ;  /* 0x000000a584001986 */ /* 0x0003e2000c101110 */
[----:B----4-:R-:W-:Y:S01]  /*e3a0*/  IMAD.MOV.U32 R136, RZ, RZ, R138 ;  /* 0x000000ffff887224 */ /* 0x010fe200078e008a */
[----:B--2---:R-:W-:Y:S01]  /*e3b0*/  ISETP.LT.AND P1, PT, R135, UR4, !P0 ;  /* 0x0000000487007c0c */ /* 0x004fe2000c721270 */
[C---:B------:R-:W-:Y:S01]  /*e3c0*/  VIADD R138, R139.reuse, UR5 ;  /* 0x000000058b8a7c36 */ /* 0x040fe20008000000 */
[----:B------:R-:W-:Y:S01]  /*e3d0*/  LEA.HI.X.SX32 R135, R139, R2, 0x1, P6 ;  /* 0x000000028b877211 */ /* 0x000fe200030f0eff */
[----:B------:R-:W-:Y:S01]  /*e3e0*/  VIADD R137, R0, 0x66 ;  /* 0x0000006600897836 */ /* 0x000fe20000000000 */
[----:B------:R-:W-:Y:S01]  /*e3f0*/  SHF.R.S32.HI R139, RZ, 0x8, R136 ;  /* 0x00000008ff8b7819 */ /* 0x000fe20000011488 */
[----:B------:R-:W2:Y:S01]  /*e400*/  LDCU UR4, c[0x0][0x39c] ;  /* 0x00007380ff0477ac */ /* 0x000ea20008000800 */
[----:B------:R-:W-:-:S03]  /*e410*/  IADD3 R136, P6, PT, R138, R3, RZ ;  /* 0x000000038a887210 */ /* 0x000fc60007fde0ff */
[----:B------:R4:W-:Y:S01]  /*e420*/  @P4 STG.E.U8 desc[UR16][R134.64], R139 ;  /* 0x0000008b86004986 */ /* 0x0009e2000c101110 */
[----:B---3--:R-:W-:Y:S02]  /*e430*/  ISETP.LT.AND P4, PT, R137, UR7, !P0 ;  /* 0x0000000789007c0c */ /* 0x008fe4000c781270 */
[----:B------:R-:W-:Y:S01]  /*e440*/  F2FP.SATFINITE.E4M3.F32.PACK_AB_MERGE_C R167, R167, R166, RZ ;  /* 0x000000a6a7a7723e */ /* 0x000fe200048070ff */
[----:B------:R-:W-:Y:S01]  /*e450*/  VIADD R140, R0, 0x67 ;  /* 0x00000067008c7836 */ /* 0x000fe20000000000 */
[C---:B------:R-:W-:Y:S01]  /*e460*/  LEA.HI.X.SX32 R137, R138.reuse, R2, 0x1, P6 ;  /* 0x000000028a897211 */ /* 0x040fe200030f0eff */
[----:B------:R-:W-:Y:S01]  /*e470*/  VIADD R138, R138, UR5 ;  /* 0x000000058a8a7c36 */ /* 0x000fe20008000000 */
[----:B------:R-:W3:Y:S03]  /*e480*/  LDCU UR7, c[0x0][0x39c] ;  /* 0x00007380ff0777ac */ /* 0x000ee60008000800 */
[----:B------:R5:W-:Y:S01]  /*e490*/  @P2 STG.E.U8 desc[UR16][R136.64], R167 ;  /* 0x000000a788002986 */ /* 0x000be2000c101110 */
[C---:B-1----:R-:W-:Y:S01]  /*e4a0*/  IADD3 R132, P2, PT, R138.reuse, R3, RZ ;  /* 0x000000038a847210 */ /* 0x042fe20007f5e0ff */
[----:B----4-:R-:W-:Y:S01]  /*e4b0*/  VIADD R139, R138, UR5 ;  /* 0x000000058a8b7c36 */ /* 0x010fe20008000000 */
[----:B------:R-:W-:-:S02]  /*e4c0*/  PRMT R141, R167, 0x9910, RZ ;  /* 0x00009910a78d7816 */ /* 0x000fc400000000ff */
[-C--:B------:R-:W-:Y:S01]  /*e4d0*/  LEA.HI.X.SX32 R133, R138, R2.reuse, 0x1, P2 ;  /* 0x000000028a857211 */ /* 0x080fe200010f0eff */
[----:B------:R-:W-:Y:S01]  /*e4e0*/  VIADD R138, R0, 0x68 ;  /* 0x00000068008a7836 */ /* 0x000fe20000000000 */
[CC--:B------:R-:W-:Y:S02]  /*e4f0*/  IADD3 R134, P2, PT, R139.reuse, R3.reuse, RZ ;  /* 0x000000038b867210 */ /* 0x0c0fe40007f5e0ff */
[----:B------:R-:W-:Y:S02]  /*e500*/  SHF.R.S32.HI R141, RZ, 0x8, R141 ;  /* 0x00000008ff8d7819 */ /* 0x000fe4000001148d */
[C---:B------:R-:W-:Y:S01]  /*e510*/  LEA.HI.X.SX32 R135, R139.reuse, R2, 0x1, P2 ;  /* 0x000000028b877211 */ /* 0x040fe200010f0eff */
[----:B------:R-:W-:Y:S01]  /*e520*/  VIADD R139, R139, UR5 ;  /* 0x000000058b8b7c36 */ /* 0x000fe20008000000 */
[----:B--2---:R-:W-:Y:S01]  /*e530*/  ISETP.LT.AND P2, PT, R138, UR4, !P0 ;  /* 0x000000048a007c0c */ /* 0x004fe2000c741270 */
[----:B------:R-:W1:Y:S01]  /*e540*/  LDCU UR4, c[0x0][0x39c] ;  /* 0x00007380ff0477ac */ /* 0x000e620008000800 */
[----:B------:R-:W-:Y:S01]  /*e550*/  F2FP.SATFINITE.E4M3.F32.PACK_AB_MERGE_C R169, R169, R168, RZ ;  /* 0x000000a8a9a9723e */ /* 0x000fe200048070ff */
[----:B------:R2:W-:Y:S01]  /*e560*/  @P3 STG.E.U8 desc[UR16][R132.64], R141 ;  /* 0x0000008d84003986 */ /* 0x0005e2000c101110 */
[----:B0-----:R-:W-:Y:S01]  /*e570*/  ISETP.LT.AND P6, PT, R140, UR6, !P0 ;  /* 0x000000068c007c0c */ /* 0x001fe2000c7c1270 */
[----:B------:R-:W0:Y:S01]  /*e580*/  LDCU UR6, c[0x0][0x39c] ;  /* 0x00007380ff0677ac */ /* 0x000e220008000800 */
[----:B-----5:R-:W-:-:S02]  /*e590*/  IADD3 R136, P3, PT, R139, R3, RZ ;  /* 0x000000038b887210 */ /* 0x020fc40007f7e0ff */
[----:B------:R-:W-:Y:S01]  /*e5a0*/  PRMT R140, R169, 0x9910, RZ ;  /* 0x00009910a98c7816 */ /* 0x000fe200000000ff */
[C---:B------:R-:W-:Y:S01]  /*e5b0*/  VIADD R138, R139.reuse, UR5 ;  /* 0x000000058b8a7c36 */ /* 0x040fe20008000000 */
[----:B------:R-:W-:Y:S02]  /*e5c0*/  LEA.HI.X.SX32 R137, R139, R2, 0x1, P3 ;  /* 0x000000028b897211 */ /* 0x000fe400018f0eff */
[----:B------:R-:W-:Y:S01]  /*e5d0*/  SHF.R.S32.HI R139, RZ, 0x8, R140 ;  /* 0x00000008ff8b7819 */ /* 0x000fe2000001148c */
[----:B------:R4:W-:Y:S01]  /*e5e0*/  @P5 STG.E.U8 desc[UR16][R134.64], R169 ;  /* 0x000000a986005986 */ /* 0x0009e2000c101110 */
[----:B--2---:R-:W-:Y:S01]  /*e5f0*/  VIADD R133, R0, 0x6a ;  /* 0x0000006a00857836 */ /* 0x004fe20000000000 */
[----:B------:R-:W-:Y:S02]  /*e600*/  IADD3 R132, P5, PT, R138, R3, RZ ;  /* 0x000000038a847210 */ /* 0x000fe40007fbe0ff */
[----:B------:R2:W-:Y:S01]  /*e610*/  @P1 STG.E.U8 desc[UR16][R136.64], R139 ;  /* 0x0000008b88001986 */ /* 0x0005e2000c101110 */
[----:B------:R-:W-:Y:S01]  /*e620*/  VIADD R142, R0, 0x69 ;  /* 0x00000069008e7836 */ /* 0x000fe20000000000 */
[----:B------:R-:W-:-:S02]  /*e630*/  F2FP.SATFINITE.E4M3.F32.PACK_AB_MERGE_C R171, R171, R170, RZ ;  /* 0x000000aaabab723e */ /* 0x000fc400048070ff */
[----:B---3--:R-:W-:Y:S01]  /*e640*/  ISETP.LT.AND P1, PT, R133, UR7, !P0 ;  /* 0x0000000785007c0c */ /* 0x008fe2000c721270 */
[----:B------:R-:W3:Y:S01]  /*e650*/  LDCU UR7, c[0x0][0x39c] ;  /* 0x00007380ff0777ac */ /* 0x000ee20008000800 */
[----:B----4-:R-:W-:Y:S01]  /*e660*/  VIADD R134, R0, 0x6b ;  /* 0x0000006b00867836 */ /* 0x010fe20000000000 */
[C---:B------:R-:W-:Y:S01]  /*e670*/  LEA.HI.X.SX32 R133, R138.reuse, R2, 0x1, P5 ;  /* 0x000000028a857211 */ /* 0x040fe200028f0eff */
[----:B------:R-:W-:-:S03]  /*e680*/  VIADD R138, R138, UR5 ;  /* 0x000000058a8a7c36 */ /* 0x000fc60008000000 */
[----:B-1----:R-:W-:Y:S01]  /*e690*/  ISETP.LT.AND P5, PT, R134, UR4, !P0 ;  /* 0x0000000486007c0c */ /* 0x002fe2000c7a1270 */
[----:B------:R-:W1:Y:S01]  /*e6a0*/  LDCU UR4, c[0x0][0x39c] ;  /* 0x00007380ff0477ac */ /* 0x000e620008000800 */
[----:B0-----:R-:W-:Y:S01]  /*e6b0*/  ISETP.LT.AND P3, PT, R142, UR6, !P0 ;  /* 0x000000068e007c0c */ /* 0x001fe2000c761270 */
[----:B------:R0:W-:Y:S01]  /*e6c0*/  @P4 STG.E.U8 desc[UR16][R132.64], R171 ;  /* 0x000000ab84004986 */ /* 0x0001e2000c101110 */
[CC--:B------:R-:W-:Y:S01]  /*e6d0*/  IADD3 R134, P4, PT, R138.reuse, R3.reuse, RZ ;  /* 0x000000038a867210 */ /* 0x0c0fe20007f9e0ff */
[----:B------:R-:W4:Y:S01]  /*e6e0*/  LDCU UR6, c[0x0][0x39c] ;  /* 0x00007380ff0677ac */ /* 0x000f220008000800 */
[C---:B--2---:R-:W-:Y:S01]  /*e6f0*/  VIADD R139, R138.reuse, UR5 ;  /* 0x000000058a8b7c36 */ /* 0x044fe20008000000 */
[----:B------:R-:W-:Y:S02]  /*e700*/  PRMT R141, R171, 0x9910, RZ ;  /* 0x00009910ab8d7816 */ /* 0x000fe400000000ff */
[----:B------:R-:W-:Y:S02]  /*e710*/  LEA.HI.X.SX32 R135, R138, R2, 0x1, P4 ;  /* 0x000000028a877211 */ /* 0x000fe400020f0eff */
[----:B------:R-:W-:-:S02]  /*e720*/  IADD3 R136, P4, PT, R139, R3, RZ ;  /* 0x000000038b887210 */ /* 0x000fc40007f9e0ff */
[----:B------:R-:W-:Y:S01]  /*e730*/  SHF.R.S32.HI R141, RZ, 0x8, R141 ;  /* 0x00000008ff8d7819 */ /* 0x000fe2000001148d */
[C---:B0-----:R-:W-:Y:S01]  /*e740*/  VIADD R132, R0.reuse, 0x6c ;  /* 0x0000006c00847836 */ /* 0x041fe20000000000 */
[C---:B------:R-:W-:Y:S01]  /*e750*/  LEA.HI.X.SX32 R137, R139.reuse, R2, 0x1, P4 ;  /* 0x000000028b897211 */ /* 0x040fe200020f0eff */
[----:B------:R-:W-:Y:S01]  /*e760*/  VIADD R139, R139, UR5 ;  /* 0x000000058b8b7c36 */ /* 0x000fe20008000000 */
[----:B------:R-:W-:Y:S01]  /*e770*/  F2FP.SATFINITE.E4M3.F32.PACK_AB_MERGE_C R173, R173, R172, RZ ;  /* 0x000000acadad723e */ /* 0x000fe200048070ff */
[----:B------:R-:W-:Y:S01]  /*e780*/  VIADD R133, R0, 0x6d ;  /* 0x0000006d00857836 */ /* 0x000fe20000000000 */
[----:B------:R0:W-:Y:S01]  /*e790*/  @P6 STG.E.U8 desc[UR16][R134.64], R141 ;  /* 0x0000008d86006986 */ /* 0x0001e2000c101110 */
[----:B-1----:R-:W-:Y:S01]  /*e7a0*/  ISETP.LT.AND P4, PT, R132, UR4, !P0 ;  /* 0x0000000484007c0c */ /* 0x002fe2000c781270 */
[----:B------:R-:W1:Y:S01]  /*e7b0*/  LDCU UR4, c[0x0][0x39c] ;  /* 0x00007380ff0477ac */ /* 0x000e620008000800 */
[----:B------:R-:W-:Y:S02]  /*e7c0*/  PRMT R138, R173, 0x9910, RZ ;  /* 0x00009910ad8a7816 */ /* 0x000fe400000000ff */
[----:B------:R-:W-:Y:S01]  /*e7d0*/  IADD3 R132, P6, PT, R139, R3, RZ ;  /* 0x000000038b847210 */ /* 0x000fe20007fde0ff */
[----:B------:R2:W-:Y:S01]  /*e7e0*/  @P2 STG.E.U8 desc[UR16][R136.64], R173 ;  /* 0x000000ad88002986 */ /* 0x0005e2000c101110 */
[----:B----4-:R-:W-:Y:S01]  /*e7f0*/  ISETP.LT.AND P2, PT, R133, UR6, !P0 ;  /* 0x0000000685007c0c */ /* 0x010fe2000c741270 */
[----:B------:R-:W4:Y:S01]  /*e800*/  LDCU UR6, c[0x0][0x39c] ;  /* 0x00007380ff0677ac */ /* 0x000f220008000800 */
[C---:B------:R-:W-:Y:S01]  /*e810*/  LEA.HI.X.SX32 R133, R139.reuse, R2, 0x1, P6 ;  /* 0x000000028b857211 */ /* 0x040fe200030f0eff */
[----:B------:R-:W-:Y:S01]  /*e820*/  VIADD R139, R139, UR5 ;  /* 0x000000058b8b7c36 */ /* 0x000fe20008000000 */
[----:B0-----:R-:W-:-:S02]  /*e830*/  SHF.R.S32.HI R141, RZ, 0x8, R138 ;  /* 0x00000008ff8d7819 */ /* 0x001fc4000001148a */
[----:B------:R-:W-:Y:S01]  /*e840*/  F2FP.SATFINITE.E4M3.F32.PACK_AB_MERGE_C R175, R175, R174, RZ ;  /* 0x000000aeafaf723e */ /* 0x000fe200048070ff */
[C---:B------:R-:W-:Y:S02]  /*e850*/  VIADD R138, R139.reuse, UR5 ;  /* 0x000000058b8a7c36 */ /* 0x040fe40008000000 */
[----:B------:R0:W-:Y:S01]  /*e860*/  @P3 STG.E.U8 desc[UR16][R132.64], R141 ;  /* 0x0000008d84003986 */ /* 0x0001e2000c101110 */
[-C--:B------:R-:W-:Y:S02]  /*e870*/  IADD3 R134, P3, PT, R139, R3.reuse, RZ ;  /* 0x000000038b867210 */ /* 0x080fe40007f7e0ff */
[----:B--2---:R-:W-:Y:S02]  /*e880*/  PRMT R137, R175, 0x9910, RZ ;  /* 0x00009910af897816 */ /* 0x004fe400000000ff */
[----:B------:R-:W-:Y:S02]  /*e890*/  LEA.HI.X.SX32 R135, R139, R2, 0x1, P3 ;  /* 0x000000028b877211 */ /* 0x000fe400018f0eff */
[----:B------:R-:W-:Y:S01]  /*e8a0*/  IADD3 R136, P3, PT, R138, R3, RZ ;  /* 0x000000038a887210 */ /* 0x000fe20007f7e0ff */
[----:B------:R-:W-:-:S02]  /*e8b0*/  IMAD.MOV.U32 R139, RZ, RZ, R137 ;  /* 0x000000ffff8b7224 */ /* 0x000fc400078e0089 */
[----:B------:R-:W-:Y:S01]  /*e8c0*/  VIADD R140, R0, 0x6e ;  /* 0x0000006e008c7836 */ /* 0x000fe20000000000 */
[C---:B------:R-:W-:Y:S01]  /*e8d0*/  LEA.HI.X.SX32 R137, R138.reuse, R2, 0x1, P3 ;  /* 0x000000028a897211 */ /* 0x040fe200018f0eff */
[----:B------:R-:W-:Y:S01]  /*e8e0*/  VIADD R138, R138, UR5 ;  /* 0x000000058a8a7c36 */ /* 0x000fe20008000000 */
[----:B------:R-:W-:Y:S01]  /*e8f0*/  SHF.R.S32.HI R139, RZ, 0x8, R139 ;  /* 0x00000008ff8b7819 */ /* 0x000fe2000001148b */
[----:B------:R2:W-:Y:S01]  /*e900*/  @P1 STG.E.U8 desc[UR16][R134.64], R175 ;  /* 0x000000af86001986 */ /* 0x0005e2000c101110 */
[----:B---3--:R-:W-:Y:S01]  /*e910*/  ISETP.LT.AND P6, PT, R140, UR7, !P0 ;  /* 0x000000078c007c0c */ /* 0x008fe2000c7c1270 */
[C---:B------:R-:W-:Y:S01]  /*e920*/  VIADD R140, R0.reuse, 0x6f ;  /* 0x0000006f008c7836 */ /* 0x040fe20000000000 */
[----:B------:R-:W-:Y:S01]  /*e930*/  F2FP.SATFINITE.E4M3.F32.PACK_AB_MERGE_C R177, R177, R176, RZ ;  /* 0x000000b0b1b1723e */ /* 0x000fe200048070ff */
[----:B0-----:R-:W-:Y:S01]  /*e940*/  VIADD R133, R0, 0x70 ;  /* 0x0000007000857836 */ /* 0x001fe20000000000 */
[----:B------:R0:W-:Y:S01]  /*e950*/  @P5 STG.E.U8 desc[UR16][R136.64], R139 ;  /* 0x0000008b88005986 */ /* 0x0001e2000c101110 */
[----:B------:R-:W-:Y:S01]  /*e960*/  IADD3 R132, P5, PT, R138, R3, RZ ;  /* 0x000000038a847210 */ /* 0x000fe20007fbe0ff */
[----:B------:R-:W3:Y:S01]  /*e970*/  LDCU UR7, c[0x0][0x39c] ;  /* 0x00007380ff0777ac */ /* 0x000ee20008000800 */
[----:B-1----:R-:W-:-:S02]  /*e980*/  ISETP.LT.AND P1, PT, R140, UR4, !P0 ;  /* 0x000000048c007c0c */ /* 0x002fc4000c721270 */
[----:B----4-:R-:W-:Y:S01]  /*e990*/  ISETP.LT.AND P3, PT, R133, UR6, !P0 ;  /* 0x0000000685007c0c */ /* 0x010fe2000c761270 */
[----:B------:R-:W1:Y:S01]  /*e9a0*/  LDCU UR4, c[0x0][0x39c] ;  /* 0x00007380ff0477ac */ /* 0x000e620008000800 */
[C---:B------:R-:W-:Y:S01]  /*e9b0*/  LEA.HI.X.SX32 R133, R138.reuse, R2, 0x1, P5 ;  /* 0x000000028a857211 */ /* 0x040fe200028f0eff */
[----:B------:R-:W-:Y:S01]  /*e9c0*/  VIADD R138, R138, UR5 ;  /* 0x000000058a8a7c36 */ /* 0x000fe20008000000 */
[----:B------:R-:W-:Y:S01]  /*e9d0*/  PRMT R141, R177, 0x9910, RZ ;  /* 0x00009910b18d7816 */ /* 0x000fe200000000ff */
[----:B------:R-:W4:Y:S02]  /*e9e0*/  LDCU UR6, c[0x0][0x39c] ;  /* 0x00007380ff0677ac */ /* 0x000f240008000800 */
[----:B------:R5:W-:Y:S01]  /*e9f0*/  @P4 STG.E.U8 desc[UR16][R132.64], R177 ;  /* 0x000000b184004986 */ /* 0x000be2000c101110 */
[C---:B--2---:R-:W-:Y:S01]  /*ea00*/  IADD3 R134, P4, PT, R138.reuse, R3, RZ ;  /* 0x000000038a867210 */ /* 0x044fe20007f9e0ff */
[----:B0-----:R-:W-:Y:S01]  /*ea10*/  VIADD R139, R138, UR5 ;  /* 0x000000058a8b7c36 */ /* 0x001fe20008000000 */
[----:B------:R-:W-:-:S02]  /*ea20*/  SHF.R.S32.HI R141, RZ, 0x8, R141 ;  /* 0x00000008ff8d7819 */ /* 0x000fc4000001148d */
[----:B------:R-:W-:Y:S02]  /*ea30*/  LEA.HI.X.SX32 R135, R138, R2, 0x1, P4 ;  /* 0x000000028a877211 */ /* 0x000fe400020f0eff */
[----:B------:R-:W-:Y:S01]  /*ea40*/  IADD3 R136, P4, PT, R139, R3, RZ ;  /* 0x000000038b887210 */ /* 0x000fe20007f9e0ff */
[C---:B------:R-:W-:Y:S01]  /*ea50*/  VIADD R138, R0.reuse, 0x72 ;  /* 0x00000072008a7836 */ /* 0x040fe20000000000 */
[----:B------:R-:W-:Y:S02]  /*ea60*/  F2FP.SATFINITE.E4M3.F32.PACK_AB_MERGE_C R179, R179, R178, RZ ;  /* 0x000000b2b3b3723e */ /* 0x000fe400048070ff */
[C---:B------:R-:W-:Y:S01]  /*ea70*/  LEA.HI.X.SX32 R137, R139.reuse, R2, 0x1, P4 ;  /* 0x000000028b897211 */ /* 0x040fe200020f0eff */
[----:B------:R-:W-:Y:S01]  /*ea80*/  VIADD R139, R139, UR5 ;  /* 0x000000058b8b7c36 */ /* 0x000fe20008000000 */
[----:B------:R0:W-:Y:S01]  /*ea90*/  @P2 STG.E.U8 desc[UR16][R134.64], R141 ;  /* 0x0000008d86002986 */ /* 0x0001e2000c101110 */
[----:B------:R-:W-:Y:S01]  /*eaa0*/  VIADD R140, R0, 0x71 ;  /* 0x00000071008c7836 */ /* 0x000fe20000000000 */
[----:B-1----:R-:W-:Y:S01]  /*eab0*/  ISETP.LT.AND P2, PT, R138, UR4, !P0 ;  /* 0x000000048a007c0c */ /* 0x002fe2000c741270 */
[----:B------:R-:W1:Y:S01]  /*eac0*/  LDCU UR4, c[0x0][0x39c] ;  /* 0x00007380ff0477ac */ /* 0x000e620008000800 */
[----:B------:R-:W-:-:S02]  /*ead0*/  PRMT R138, R179, 0x9910, RZ ;  /* 0x00009910b38a7816 */ /* 0x000fc400000000ff */
[C---:B-----5:R-:W-:Y:S02]  /*eae0*/  IADD3 R132, P4, PT, R139.reuse, R3, RZ ;  /* 0x000000038b847210 */ /* 0x060fe40007f9e0ff */
[----:B---3--:R-:W-:Y:S01]  /*eaf0*/  ISETP.LT.AND P5, PT, R140, UR7, !P0 ;  /* 0x000000078c007c0c */ /* 0x008fe2000c7a1270 */
[----:B------:R-:W2:Y:S01]  /*eb00*/  LDCU UR7, c[0x0][0x39c] ;  /* 0x00007380ff0777ac */ /* 0x000ea20008000800 */
[C---:B------:R-:W-:Y:S01]  /*eb10*/  LEA.HI.X.SX32 R133, R139.reuse, R2, 0x1, P4 ;  /* 0x000000028b857211 */ /* 0x040fe200020f0eff */
[----:B------:R-:W-:Y:S01]  /*eb20*/  VIADD R139, R139, UR5 ;  /* 0x000000058b8b7c36 */ /* 0x000fe20008000000 */
[----:B0-----:R-:W-:Y:S01]  /*eb30*/  SHF.R.S32.HI R141, RZ, 0x8, R138 ;  /* 0x00000008ff8d7819 */ /* 0x001fe2000001148a */
[----:B------:R-:W-:Y:S01]  /*eb40*/  VIADD R140, R0, 0x73 ;  /* 0x00000073008c7836 */ /* 0x000fe20000000000 */
[----:B------:R0:W-:Y:S01]  /*eb50*/  @P6 STG.E.U8 desc[UR16][R136.64], R179 ;  /* 0x000000b388006986 */ /* 0x0001e2000c101110 */
[----:B------:R-:W-:-:S03]  /*eb60*/  F2FP.SATFINITE.E4M3.F32.PACK_AB_MERGE_C R181, R181, R180, RZ ;  /* 0x000000b4b5b5723e */ /* 0x000fc600048070ff */
[----:B------:R3:W-:Y:S01]  /*eb70*/  @P1 STG.E.U8 desc[UR16][R132.64], R141 ;  /* 0x0000008d84001986 */ /* 0x0007e2000c101110 */
[C---:B------:R-:W-:Y:S01]  /*eb80*/  IADD3 R134, P1, PT, R139.reuse, R3, RZ ;  /* 0x000000038b867210 */ /* 0x040fe20007f3e0ff */
[----:B------:R-:W-:Y:S01]  /*eb90*/  VIADD R138, R139, UR5 ;  /* 0x000000058b8a7c36 */ /* 0x000fe20008000000 */
[----:B----4-:R-:W-:Y:S01]  /*eba0*/  ISETP.LT.AND P4, PT, R140, UR6, !P0 ;  /* 0x000000068c007c0c */ /* 0x010fe2000c781270 */
[----:B------:R-:W4:Y:S01]  /*ebb0*/  LDCU UR6, c[0x0][0x39c] ;  /* 0x00007380ff0677ac */ /* 0x000f220008000800 */
[----:B------:R-:W-:Y:S01]  /*ebc0*/  PRMT R140, R181, 0x9910, RZ ;  /* 0x00009910b58c7816 */ /* 0x000fe200000000ff */
[C---:B0-----:R-:W-:Y:S01]  /*ebd0*/  VIADD R136, R0.reuse, 0x74 ;  /* 0x0000007400887836 */ /* 0x041fe20000000000 */
[----:B------:R-:W-:Y:S01]  /*ebe0*/  LEA.HI.X.SX32 R135, R139, R2, 0x1, P1 ;  /* 0x000000028b877211 */ /* 0x000fe200008f0eff */
[----:B------:R-:W-:-:S03]  /*ebf0*/  VIADD R137, R0, 0x75 ;  /* 0x0000007500897836 */ /* 0x000fc60000000000 */
[----:B-1----:R-:W-:Y:S01]  /*ec00*/  ISETP.LT.AND P1, PT, R136, UR4, !P0 ;  /* 0x0000000488007c0c */ /* 0x002fe2000c721270 */
[----:B------:R-:W-:Y:S01]  /*ec10*/  IMAD.MOV.U32 R139, RZ, RZ, R140 ;  /* 0x000000ffff8b7224 */ /* 0x000fe200078e008c */
[CC--:B------:R-:W-:Y:S01]  /*ec20*/  IADD3 R136, P6, PT, R138.reuse, R3.reuse, RZ ;  /* 0x000000038a887210 */ /* 0x0c0fe20007fde0ff */
[----:B------:R0:W-:Y:S01]  /*ec30*/  @P3 STG.E.U8 desc[UR16][R134.64], R181 ;  /* 0x000000b586003986 */ /* 0x0001e2000c101110 */
[----:B--2---:R-:W-:Y:S01]  /*ec40*/  ISETP.LT.AND P3, PT, R137, UR7, !P0 ;  /* 0x0000000789007c0c */ /* 0x004fe2000c761270 */
[----:B------:R-:W1:Y:S01]  /*ec50*/  LDCU UR4, c[0x0][0x39c] ;  /* 0x00007380ff0477ac */ /* 0x000e620008000800 */
[CC--:B------:R-:W-:Y:S01]  /*ec60*/  LEA.HI.X.SX32 R137, R138.reuse, R2.reuse, 0x1, P6 ;  /* 0x000000028a897211 */ /* 0x0c0fe200030f0eff */
[----:B------:R-:W-:Y:S01]  /*ec70*/  VIADD R138, R138, UR5 ;  /* 0x000000058a8a7c36 */ /* 0x000fe20008000000 */
[----:B------:R-:W-:Y:S01]  /*ec80*/  SHF.R.S32.HI R139, RZ, 0x8, R139 ;  /* 0x00000008ff8b7819 */ /* 0x000fe2000001148b */
[----:B---3--:R-:W-:Y:S01]  /*ec90*/  VIADD R133, R0, 0x76 ;  /* 0x0000007600857836 */ /* 0x008fe20000000000 */
[----:B------:R-:W2:Y:S02]  /*eca0*/  LDCU UR7, c[0x0][0x39c] ;  /* 0x00007380ff0777ac */ /* 0x000ea40008000800 */
[C---:B------:R-:W-:Y:S01]  /*ecb0*/  IADD3 R132, P6, PT, R138.reuse, R3, RZ ;  /* 0x000000038a847210 */ /* 0x040fe20007fde0ff */
[----:B------:R3:W-:Y:S01]  /*ecc0*/  @P5 STG.E.U8 desc[UR16][R136.64], R139 ;  /* 0x0000008b88005986 */ /* 0x0007e2000c101110 */
[----:B----4-:R-:W-:Y:S01]  /*ecd0*/  ISETP.LT.AND P5, PT, R133, UR6, !P0 ;  /* 0x0000000685007c0c */ /* 0x010fe2000c7a1270 */
[----:B------:R-:W4:Y:S01]  /*ece0*/  LDCU UR6, c[0x0][0x39c] ;  /* 0x00007380ff0677ac */ /* 0x000f220008000800 */
[C---:B------:R-:W-:Y:S01]  /*ecf0*/  LEA.HI.X.SX32 R133, R138.reuse, R2, 0x1, P6 ;  /* 0x000000028a857211 */ /* 0x040fe200030f0eff */
[----:B------:R-:W-:Y:S01]  /*ed00*/  VIADD R138, R138, UR5 ;  /* 0x000000058a8a7c36 */ /* 0x000fe20008000000 */
[----:B------:R-:W-:Y:S01]  /*ed10*/  F2FP.SATFINITE.E4M3.F32.PACK_AB_MERGE_C R183, R183, R182, RZ ;  /* 0x000000b6b7b7723e */ /* 0x000fe200048070ff */
[----:B0-----:R-:W-:-:S03]  /*ed20*/  VIADD R135, R0, 0x77 ;  /* 0x0000007700877836 */ /* 0x001fc60000000000 */
[----:B------:R-:W-:Y:S02]  /*ed30*/  PRMT R141, R183, 0x9910, RZ ;  /* 0x00009910b78d7816 */ /* 0x000fe400000000ff */
[CC--:B------:R-:W-:Y:S01]  /*ed40*/  IADD3 R134, P6, PT, R138.reuse, R3.reuse, RZ ;  /* 0x000000038a867210 */ /* 0x0c0fe20007fde0ff */
[----:B------:R0:W-:Y:S01]  /*ed50*/  @P2 STG.E.U8 desc[UR16][R132.64], R183 ;  /* 0x000000b784002986 */ /* 0x0001e2000c101110 */
[----:B---3--:R-:W-:Y:S01]  /*ed60*/  VIADD R139, R138, UR5 ;  /* 0x000000058a8b7c36 */ /* 0x008fe20008000000 */
[----:B-1----:R-:W-:Y:S01]  /*ed70*/  ISETP.LT.AND P2, PT, R135, UR4, !P0 ;  /* 0x0000000487007c0c */ /* 0x002fe2000c741270 */
[----:B------:R-:W-:Y:S01]  /*ed80*/  VIADD R137, R0, 0x78 ;  /* 0x0000007800897836 */ /* 0x000fe20000000000 */
[----:B------:R-:W-:Y:S01]  /*ed90*/  LEA.HI.X.SX32 R135, R138, R2, 0x1, P6 ;  /* 0x000000028a877211 */ /* 0x000fe200030f0eff */
[----:B------:R-:W1:Y:S01]  /*eda0*/  LDCU UR4, c[0x0][0x39c] ;  /* 0x00007380ff0477ac */ /* 0x000e620008000800 */
[----:B------:R-:W-:Y:S02]  /*edb0*/  SHF.R.S32.HI R141, RZ, 0x8, R141 ;  /* 0x00000008ff8d7819 */ /* 0x000fe4000001148d */
[----:B------:R-:W-:Y:S01]  /*edc0*/  IADD3 R136, P6, PT, R139, R3, RZ ;  /* 0x000000038b887210 */ /* 0x000fe20007fde0ff */
[----:B------:R-:W-:-:S02]  /*edd0*/  VIADD R138, R0, 0x79 ;  /* 0x00000079008a7836 */ /* 0x000fc40000000000 */
[----:B------:R3:W-:Y:S01]  /*ede0*/  @P4 STG.E.U8 desc[UR16][R134.64], R141 ;  /* 0x0000008d86004986 */ /* 0x0007e2000c101110 */
[----:B--2---:R-:W-:Y:S01]  /*edf0*/  ISETP.LT.AND P4, PT, R137, UR7, !P0 ;  /* 0x0000000789007c0c */ /* 0x004fe2000c781270 */
[----:B------:R-:W2:Y:S01]  /*ee00*/  LDCU UR7, c[0x0][0x39c] ;  /* 0x00007380ff0777ac */ /* 0x000ea20008000800 */
[C---:B------:R-:W-:Y:S01]  /*ee10*/  LEA.HI.X.SX32 R137, R139.reuse, R2, 0x1, P6 ;  /* 0x000000028b897211 */ /* 0x040fe200030f0eff */
[----:B------:R-:W-:Y:S01]  /*ee20*/  VIADD R139, R139, UR5 ;  /* 0x000000058b8b7c36 */ /* 0x000fe20008000000 */
[----:B------:R-:W-:Y:S02]  /*ee30*/  F2FP.SATFINITE.E4M3.F32.PACK_AB_MERGE_C R185, R185, R184, RZ ;  /* 0x000000b8b9b9723e */ /* 0x000fe400048070ff */
[----:B----4-:R-:W-:Y:S02]  /*ee40*/  ISETP.LT.AND P6, PT, R138, UR6, !P0 ;  /* 0x000000068a007c0c */ /* 0x010fe4000c7c1270 */
[----:B0-----:R-:W-:Y:S01]  /*ee50*/  PRMT R133, R185, 0x9910, RZ ;  /* 0x00009910b9857816 */ /* 0x001fe200000000ff */
[----:B------:R0:W-:Y:S01]  /*ee60*/  @P1 STG.E.U8 desc[UR16][R136.64], R185 ;  /* 0x000000b988001986 */ /* 0x0001e2000c101110 */
[CC--:B------:R-:W-:Y:S01]  /*ee70*/  IADD3 R132, P1, PT, R139.reuse, R3.reuse, RZ ;  /* 0x000000038b847210 */ /* 0x0c0fe20007f3e0ff */
[----:B------:R-:W-:Y:S01]  /*ee80*/  VIADD R138, R139, UR5 ;  /* 0x000000058b8a7c36 */ /* 0x000fe20008000000 */
[----:B------:R-:W-:Y:S01]  /*ee90*/  F2FP.SATFINITE.E4M3.F32.PACK_AB_MERGE_C R187, R187, R186, RZ ;  /* 0x000000babbbb723e */ /* 0x000fe200048070ff */
[----:B---3--:R-:W-:Y:S01]  /*eea0*/  IMAD.MOV.U32 R141, RZ, RZ, R133 ;  /* 0x000000ffff8d7224 */ /* 0x008fe200078e0085 */
[----:B------:R-:W-:Y:S01]  /*eeb0*/  LEA.HI.X.SX32 R133, R139, R2, 0x1, P1 ;  /* 0x000000028b857211 */ /* 0x000fe200008f0eff */
[----:B------:R-:W-:Y:S01]  /*eec0*/  VIADD R139, R0, 0x7a ;  /* 0x0000007a008b7836 */ /* 0x000fe20000000000 */
[----:B------:R-:W-:Y:S01]  /*eed0*/  IADD3 R134, P1, PT, R138, R3, RZ ;  /* 0x000000038a867210 */ /* 0x000fe20007f3e0ff */
[----:B------:R-:W3:Y:S01]  /*eee0*/  LDCU UR6, c[0x0][0x39c] ;  /* 0x00007380ff0677ac */ /* 0x000ee20008000800 */
[----:B------:R-:W-:-:S02]  /*eef0*/  SHF.R.S32.HI R141, RZ, 0x8, R141 ;  /* 0x00000008ff8d7819 */ /* 0x000fc4000001148d */
[C---:B------:R-:W-:Y:S02]  /*ef00*/  LEA.HI.X.SX32 R135, R138.reuse, R2, 0x1, P1 ;  /* 0x000000028a877211 */ /* 0x040fe400008f0eff */
[----:B-1----:R-:W-:Y:S01]  /*ef10*/  ISETP.LT.AND P1, PT, R139, UR4, !P0 ;  /* 0x000000048b007c0c */ /* 0x002fe2000c721270 */
[----:B------:R-:W1:Y:S01]  /*ef20*/  LDCU UR4, c[0x0][0x39c] ;  /* 0x00007380ff0477ac */ /* 0x000e620008000800 */
        /* <DEDUP_REMOVED lines=10> */
[C---:B0-----:R-:W-:Y:S02]  /*efd0*/  VIADD R134, R0.reuse, 0x7d ;  /* 0x0000007d00867836 */ /* 0x041fe40000000000 */
[----:B------:R0:W-:Y:S01]  /*efe0*/  @P2 STG.E.U8 desc[UR16][R136.64], R141 ;  /* 0x0000008d88002986 */ /* 0x0001e2000c101110 */
[----:B--2---:R-:W-:Y:S01]  /*eff0*/  ISETP.LT.AND P2, PT, R133, UR7, !P0 ;  /* 0x0000000785007c0c */ /* 0x004fe2000c741270 */
[----:B------:R-:W-:Y:S01]  /*f000*/  VIADD R142, R0, 0x7b ;  /* 0x0000007b008e7836 */ /* 0x000fe20000000000 */
[C---:B------:R-:W-:Y:S01]  /*f010*/  LEA.HI.X.SX32 R133, R139.reuse, R2, 0x1, P5 ;  /* 0x000000028b857211 */ /* 0x040fe200028f0eff */
[----:B------:R-:W-:Y:S01]  /*f020*/  VIADD R139, R139, UR5 ;  /* 0x000000058b8b7c36 */ /* 0x000fe20008000000 */
[----:B------:R-:W-:Y:S01]  /*f030*/  F2FP.SATFINITE.E4M3.F32.PACK_AB_MERGE_C R189, R189, R188, RZ ;  /* 0x000000bcbdbd723e */ /* 0x000fe200048070ff */
[----:B------:R-:W2:Y:S01]  /*f040*/  LDCU UR7, c[0x0][0x39c] ;  /* 0x00007380ff0777ac */ /* 0x000ea20008000800 */
[----:B-1----:R-:W-:Y:S01]  /*f050*/  ISETP.LT.AND P5, PT, R134, UR4, !P0 ;  /* 0x0000000486007c0c */ /* 0x002fe2000c7a1270 */
[----:B------:R-:W1:Y:S01]  /*f060*/  LDCU UR4, c[0x0][0x39c] ;  /* 0x00007380ff0477ac */ /* 0x000e620008000800 */
[----:B------:R-:W-:Y:S01]  /*f070*/  PRMT R135, R189, 0x9910, RZ ;  /* 0x00009910bd877816 */ /* 0x000fe200000000ff */
[----:B------:R4:W-:Y:S01]  /*f080*/  @P4 STG.E.U8 desc[UR16][R132.64], R189 ;  /* 0x000000bd84004986 */ /* 0x0009e2000c101110 */
[----:B---3--:R-:W-:Y:S01]  /*f090*/  ISETP.LT.AND P3, PT, R142, UR6, !P0 ;  /* 0x000000068e007c0c */ /* 0x008fe2000c761270 */
[----:B------:R-:W3:Y:S01]  /*f0a0*/  LDCU UR6, c[0x0][0x39c] ;  /* 0x00007380ff0677ac */ /* 0x000ee20008000800 */
        /* <DEDUP_REMOVED lines=8> */
[----:B------:R-:W-:Y:S01]  /*f130*/  VIADD R138, R138, UR5 ;  /* 0x000000058a8a7c36 */ /* 0x000fe20008000000 */
[----:B------:R-:W-:Y:S01]  /*f140*/  F2FP.SATFINITE.E4M3.F32.PACK_AB_MERGE_C R191, R191, R190, RZ ;  /* 0x000000bebfbf723e */ /* 0x000fe200048070ff */
[----:B------:R-:W-:Y:S01]  /*f150*/  VIADD R133, R0, 0x7f ;  /* 0x0000007f00857836 */ /* 0x000fe20000000000 */
[----:B------:R0:W-:Y:S01]  /*f160*/  @P6 STG.E.U8 desc[UR16][R134.64], R139 ;  /* 0x0000008b86006986 */ /* 0x0001e2000c101110 */
[----:B-1----:R-:W-:-:S02]  /*f170*/  ISETP.LT.AND P4, PT, R132, UR4, !P0 ;  /* 0x0000000484007c0c */ /* 0x002fc4000c781270 */
[----:B------:R-:W-:Y:S02]  /*f180*/  F2FP.SATFINITE.E4M3.F32.PACK_AB_MERGE_C R193, R193, R192, RZ ;  /* 0x000000c0c1c1723e */ /* 0x000fe400048070ff */
[----:B------:R-:W-:Y:S01]  /*f190*/  PRMT R141, R191, 0x9910, RZ ;  /* 0x00009910bf8d7816 */ /* 0x000fe200000000ff */
[----:B------:R1:W-:Y:S01]  /*f1a0*/  @P1 STG.E.U8 desc[UR16][R136.64], R191 ;  /* 0x000000bf88001986 */ /* 0x0003e2000c101110 */
[----:B------:R-:W-:Y:S01]  /*f1b0*/  IADD3 R132, P6, PT, R138, R3, RZ ;  /* 0x000000038a847210 */ /* 0x000fe20007fde0ff */
[----:B------:R-:W-:Y:S01]  /*f1c0*/  VIADD R140, R0, 0x80 ;  /* 0x00000080008c7836 */ /* 0x000fe20000000000 */
[----:B---3--:R-:W-:Y:S01]  /*f1d0*/  ISETP.LT.AND P1, PT, R133, UR6, !P0 ;  /* 0x0000000685007c0c */ /* 0x008fe2000c721270 */
[----:B------:R-:W3:Y:S01]  /*f1e0*/  LDCU UR6, c[0x0][0x39c] ;  /* 0x00007380ff0677ac */ /* 0x000ee20008000800 */
[C---:B------:R-:W-:Y:S01]  /*f1f0*/  LEA.HI.X.SX32 R133, R138.reuse, R2, 0x1, P6 ;  /* 0x000000028a857211 */ /* 0x040fe200030f0eff */
[----:B------:R-:W-:Y:S01]  /*f200*/  VIADD R138, R138, UR5 ;  /* 0x000000058a8a7c36 */ /* 0x000fe20008000000 */
[----:B------:R-:W-:Y:S01]  /*f210*/  SHF.R.S32.HI R141, RZ, 0x8, R141 ;  /* 0x00000008ff8d7819 */ /* 0x000fe2000001148d */
[----:B------:R-:W4:Y:S02]  /*f220*/  LDCU UR4, c[0x0][0x39c] ;  /* 0x00007380ff0477ac */ /* 0x000f240008000800 */
[----:B0-----:R-:W-:-:S02]  /*f230*/  VIADD R139, R138, UR5 ;  /* 0x000000058a8b7c36 */ /* 0x001fc40008000000 */
[----:B------:R0:W-:Y:S01]  /*f240*/  @P3 STG.E.U8 desc[UR16][R132.64], R141 ;  /* 0x0000008d84003986 */ /* 0x0001e2000c101110 */
[CC--:B------:R-:W-:Y:S02]  /*f250*/  IADD3 R134, P3, PT, R138.reuse, R3.reuse, RZ ;  /* 0x000000038a867210 */ /* 0x0c0fe40007f7e0ff */
[----:B-1----:R-:W-:Y:S02]  /*f260*/  PRMT R137, R193, 0x9910, RZ ;  /* 0x00009910c1897816 */ /* 0x002fe400000000ff */
[-C--:B------:R-:W-:Y:S02]  /*f270*/  LEA.HI.X.SX32 R135, R138, R2.reuse, 0x1, P3 ;  /* 0x000000028a877211 */ /* 0x080fe400018f0eff */
[C---:B------:R-:W-:Y:S01]  /*f280*/  IADD3 R136, P3, PT, R139.reuse, R3, RZ ;  /* 0x000000038b887210 */ /* 0x040fe20007f7e0ff */
[----:B------:R-:W-:Y:S01]  /*f290*/  IMAD.MOV.U32 R138, RZ, RZ, R137 ;  /* 0x000000ffff8a7224 */ /* 0x000fe200078e0089 */
[----:B--2---:R-:W-:Y:S01]  /*f2a0*/  ISETP.LT.AND P6, PT, R140, UR7, !P0 ;  /* 0x000000078c007c0c */ /* 0x004fe2000c7c1270 */
[----:B------:R-:W1:Y:S01]  /*f2b0*/  LDCU UR7, c[0x0][0x39c] ;  /* 0x00007380ff0777ac */ /* 0x000e620008000800 */
        /* <DEDUP_REMOVED lines=9> */
[----:B---3--:R-:W-:Y:S01]  /*f350*/  ISETP.LT.AND P3, PT, R133, UR6, !P0 ;  /* 0x0000000685007c0c */ /* 0x008fe2000c761270 */
[----:B------:R-:W-:Y:S01]  /*f360*/  VIADD R138, R0, 0x83 ;  /* 0x00000083008a7836 */ /* 0x000fe20000000000 */
[----:B----4-:R-:W-:Y:S01]  /*f370*/  ISETP.LT.AND P2, PT, R140, UR4, !P0 ;  /* 0x000000048c007c0c */ /* 0x010fe2000c741270 */
[----:B------:R-:W3:Y:S01]  /*f380*/  LDCU UR4, c[0x0][0x39c] ;  /* 0x00007380ff0477ac */ /* 0x000ee20008000800 */
[C---:B------:R-:W-:Y:S01]  /*f390*/  LEA.HI.X.SX32 R133, R139.reuse, R2, 0x1, P5 ;  /* 0x000000028b857211 */ /* 0x040fe200028f0eff */
[----:B------:R-:W-:Y:S01]  /*f3a0*/  VIADD R139, R139, UR5 ;  /* 0x000000058b8b7c36 */ /* 0x000fe20008000000 */
[----:B0-----:R-:W-:Y:S01]  /*f3b0*/  PRMT R135, R195, 0x9910, RZ ;  /* 0x00009910c3877816 */ /* 0x001fe200000000ff */
[----:B------:R-:W0:Y:S01]  /*f3c0*/  LDCU UR6, c[0x0][0x39c] ;  /* 0x00007380ff0677ac */ /* 0x000e220008000800 */
[----:B-1----:R-:W-:Y:S01]  /*f3d0*/  ISETP.LT.AND P5, PT, R138, UR7, !P0 ;  /* 0x000000078a007c0c */ /* 0x002fe2000c7a1270 */
[----:B------:R1:W-:Y:S01]  /*f3e0*/  @P4 STG.E.U8 desc[UR16][R132.64], R195 ;  /* 0x000000c384004986 */ /* 0x0003e2000c101110 */
[----:B------:R-:W-:Y:S01]  /*f3f0*/  IADD3 R134, P4, PT, R139, R3, RZ ;  /* 0x000000038b867210 */ /* 0x000fe20007f9e0ff */
[----:B--2---:R-:W-:Y:S01]  /*f400*/  IMAD.MOV.U32 R136, RZ, RZ, R135 ;  /* 0x000000ffff887224 */ /* 0x004fe200078e0087 */
[----:B------:R-:W-:Y:S01]  /*f410*/  F2FP.SATFINITE.E4M3.F32.PACK_AB_MERGE_C R141, R69, R68, RZ ;  /* 0x00000044458d723e */ /* 0x000fe200048070ff */
[C---:B------:R-:W-:Y:S01]  /*f420*/  VIADD R138, R139.reuse, UR5 ;  /* 0x000000058b8a7c36 */ /* 0x040fe20008000000 */
[----:B------:R-:W-:Y:S01]  /*f430*/  LEA.HI.X.SX32 R135, R139, R2, 0x1, P4 ;  /* 0x000000028b877211 */ /* 0x000fe200020f0eff */
[----:B------:R-:W2:Y:S01]  /*f440*/  LDCU UR7, c[0x0][0x39c] ;  /* 0x00007380ff0777ac */ /* 0x000ea20008000800 */
[----:B------:R-:W-:-:S02]  /*f450*/  SHF.R.S32.HI R139, RZ, 0x8, R136 ;  /* 0x00000008ff8b7819 */ /* 0x000fc40000011488 */
[----:B------:R-:W-:Y:S01]  /*f460*/  IADD3 R136, P4, PT, R138, R3, RZ ;  /* 0x000000038a887210 */ /* 0x000fe20007f9e0ff */
[----:B------:R-:W-:-:S03]  /*f470*/  VIADD R68, R0, 0x84 ;  /* 0x0000008400447836 */ /* 0x000fc60000000000 */
[C---:B------:R-:W-:Y:S01]  /*f480*/  LEA.HI.X.SX32 R137, R138.reuse, R2, 0x1, P4 ;  /* 0x000000028a897211 */ /* 0x040fe200020f0eff */
[----:B------:R-:W-:Y:S01]  /*f490*/  VIADD R138, R138, UR5 ;  /* 0x000000058a8a7c36 */ /* 0x000fe20008000000 */
[----:B------:R4:W-:Y:S01]  /*f4a0*/  @P1 STG.E.U8 desc[UR16][R134.64], R139 ;  /* 0x0000008b86001986 */ /* 0x0009e2000c101110 */
[----:B---3--:R-:W-:Y:S01]  /*f4b0*/  ISETP.LT.AND P1, PT, R68, UR4, !P0 ;  /* 0x0000000444007c0c */ /* 0x008fe2000c721270 */
[----:B------:R-:W3:Y:S01]  /*f4c0*/  LDCU UR4, c[0x0][0x39c] ;  /* 0x00007380ff0477ac */ /* 0x000ee20008000800 */
[----:B-1----:R-:W-:Y:S02]  /*f4d0*/  PRMT R132, R141, 0x9910, RZ ;  /* 0x000099108d847816 */ /* 0x002fe400000000ff */
[----:B------:R-:W-:Y:S01]  /*f4e0*/  IADD3 R68, P4, PT, R138, R3, RZ ;  /* 0x000000038a447210 */ /* 0x000fe20007f9e0ff */
[----:B------:R-:W-:-:S03]  /*f4f0*/  VIADD R133, R0, 0x85 ;  /* 0x0000008500857836 */ /* 0x000fc60000000000 */
[C---:B------:R-:W-:Y:S01]  /*f500*/  LEA.HI.X.SX32 R69, R138.reuse, R2, 0x1, P4 ;  /* 0x000000028a457211 */ /* 0x040fe200020f0eff */
[----:B------:R-:W-:Y:S01]  /*f510*/  VIADD R138, R138, UR5 ;  /* 0x000000058a8a7c36 */ /* 0x000fe20008000000 */
[----:B----4-:R-:W-:Y:S01]  /*f520*/  SHF.R.S32.HI R135, RZ, 0x8, R132 ;  /* 0x00000008ff877819 */ /* 0x010fe20000011484 */
[----:B------:R1:W-:Y:S01]  /*f530*/  @P6 STG.E.U8 desc[UR16][R136.64], R141 ;  /* 0x0000008d88006986 */ /* 0x0003e2000c101110 */
[----:B------:R-:W-:Y:S01]  /*f540*/  F2FP.SATFINITE.E4M3.F32.PACK_AB_MERGE_C R139, R71, R70, RZ ;  /* 0x00000046478b723e */ /* 0x000fe200048070ff */
[----:B------:R-:W-:Y:S02]  /*f550*/  VIADD R132, R0, 0x86 ;  /* 0x0000008600847836 */ /* 0x000fe40000000000 */
[----:B------:R4:W-:Y:S01]  /*f560*/  @P2 STG.E.U8 desc[UR16][R68.64], R135 ;  /* 0x0000008744002986 */ /* 0x0009e2000c101110 */
[CC--:B------:R-:W-:Y:S01]  /*f570*/  IADD3 R70, P2, PT, R138.reuse, R3.reuse, RZ ;  /* 0x000000038a467210 */ /* 0x0c0fe20007f5e0ff */
[C---:B------:R-:W-:Y:S01]  /*f580*/  VIADD R134, R138.reuse, UR5 ;  /* 0x000000058a867c36 */ /* 0x040fe20008000000 */
[----:B0-----:R-:W-:Y:S01]  /*f590*/  ISETP.LT.AND P4, PT, R133, UR6, !P0 ;  /* 0x0000000685007c0c */ /* 0x001fe2000c781270 */
[----:B------:R-:W0:Y:S01]  /*f5a0*/  LDCU UR6, c[0x0][0x39c] ;  /* 0x00007380ff0677ac */ /* 0x000e220008000800 */
[----:B------:R-:W-:Y:S01]  /*f5b0*/  LEA.HI.X.SX32 R71, R138, R2, 0x1, P2 ;  /* 0x000000028a477211 */ /* 0x000fe200010f0eff */
[----:B------:R-:W-:Y:S01]  /*f5c0*/  VIADD R133, R0, 0x87 ;  /* 0x0000008700857836 */ /* 0x000fe20000000000 */
[----:B---3--:R-:W-:Y:S01]  /*f5d0*/  ISETP.LT.AND P2, PT, R132, UR4, !P0 ;  /* 0x0000000484007c0c */ /* 0x008fe2000c741270 */
[----:B------:R-:W3:Y:S01]  /*f5e0*/  LDCU UR4, c[0x0][0x39c] ;  /* 0x00007380ff0477ac */ /* 0x000ee20008000800 */
[----:B------:R-:W-:Y:S01]  /*f5f0*/  IADD3 R132, P6, PT, R134, R3, RZ ;  /* 0x0000000386847210 */ /* 0x000fe20007fde0ff */
[----:B------:R5:W-:Y:S01]  /*f600*/  @P3 STG.E.U8 desc[UR16][R70.64], R139 ;  /* 0x0000008b46003986 */ /* 0x000be2000c101110 */
[----:B-1----:R-:W-:-:S02]  /*f610*/  PRMT R136, R139, 0x9910, RZ ;  /* 0x000099108b887816 */ /* 0x002fc400000000ff */
[----:B--2---:R-:W-:Y:S01]  /*f620*/  ISETP.LT.AND P3, PT, R133, UR7, !P0 ;  /* 0x0000000785007c0c */ /* 0x004fe2000c761270 */
[----:B----4-:R-:W-:Y:S01]  /*f630*/  VIADD R69, R0, 0x88 ;  /* 0x0000008800457836 */ /* 0x010fe20000000000 */
[C---:B------:R-:W-:Y:S01]  /*f640*/  LEA.HI.X.SX32 R133, R134.reuse, R2, 0x1, P6 ;  /* 0x0000000286857211 */ /* 0x040fe200030f0eff */
[----:B------:R-:W-:Y:S01]  /*f650*/  VIADD R134, R134, UR5 ;  /* 0x0000000586867c36 */ /* 0x000fe20008000000 */
[----:B------:R-:W-:Y:S01]  /*f660*/  SHF.R.S32.HI R135, RZ, 0x8, R136 ;  /* 0x00000008ff877819 */ /* 0x000fe20000011488 */
[----:B------:R-:W1:Y:S01]  /*f670*/  LDCU UR7, c[0x0][0x39c] ;  /* 0x00007380ff0777ac */ /* 0x000e620008000800 */
[----:B------:R-:W-:Y:S02]  /*f680*/  F2FP.SATFINITE.E4M3.F32.PACK_AB_MERGE_C R137, R73, R72, RZ ;  /* 0x000000484989723e */ /* 0x000fe400048070ff */
[-C--:B------:R-:W-:Y:S01]  /*f690*/  IADD3 R68, P6, PT, R134, R3.reuse, RZ ;  /* 0x0000000386447210 */ /* 0x080fe20007fde0ff */
[----:B------:R2:W-:Y:S01]  /*f6a0*/  @P5 STG.E.U8 desc[UR16][R132.64], R135 ;  /* 0x0000008784005986 */ /* 0x0005e2000c101110 */
[----:B0-----:R-:W-:Y:S01]  /*f6b0*/  ISETP.LT.AND P5, PT, R69, UR6, !P0 ;  /* 0x0000000645007c0c */ /* 0x001fe2000c7a1270 */
[----:B-----5:R-:W-:Y:S01]  /*f6c0*/  VIADD R71, R0, 0x89 ;  /* 0x0000008900477836 */ /* 0x020fe20000000000 */
[C---:B------:R-:W-:Y:S01]  /*f6d0*/  LEA.HI.X.SX32 R69, R134.reuse, R2, 0x1, P6 ;  /* 0x0000000286457211 */ /* 0x040fe200030f0eff */
[----:B------:R-:W-:Y:S01]  /*f6e0*/  VIADD R134, R134, UR5 ;  /* 0x0000000586867c36 */ /* 0x000fe20008000000 */
[----:B------:R-:W-:Y:S01]  /*f6f0*/  PRMT R72, R137, 0x9910, RZ ;  /* 0x0000991089487816 */ /* 0x000fe200000000ff */
[----:B------:R-:W-:Y:S01]  /*f700*/  VIADD R73, R0, 0x8a ;  /* 0x0000008a00497836 */ /* 0x000fe20000000000 */
[----:B------:R-:W-:Y:S01]  /*f710*/  F2FP.SATFINITE.E4M3.F32.PACK_AB_MERGE_C R75, R75, R74, RZ ;  /* 0x0000004a4b4b723e */ /* 0x000fe200048070ff */
[----:B------:R-:W0:Y:S01]  /*f720*/  LDCU UR6, c[0x0][0x39c] ;  /* 0x00007380ff0677ac */ /* 0x000e220008000800 */
[C---:B------:R-:W-:Y:S01]  /*f730*/  IADD3 R70, P6, PT, R134.reuse, R3, RZ ;  /* 0x0000000386467210 */ /* 0x040fe20007fde0ff */
[----:B--2---:R-:W-:Y:S01]  /*f740*/  IMAD.MOV.U32 R133, RZ, RZ, R72 ;  /* 0x000000ffff857224 */ /* 0x004fe200078e0048 */
[----:B------:R2:W-:Y:S01]  /*f750*/  @P1 STG.E.U8 desc[UR16][R68.64], R137 ;  /* 0x0000008944001986 */ /* 0x0005e2000c101110 */
[C---:B------:R-:W-:Y:S01]  /*f760*/  VIADD R132, R134.reuse, UR5 ;  /* 0x0000000586847c36 */ /* 0x040fe20008000000 */
[----:B---3--:R-:W-:Y:S01]  /*f770*/  ISETP.LT.AND P1, PT, R71, UR4, !P0 ;  /* 0x0000000447007c0c */ /* 0x008fe2000c721270 */
[----:B------:R-:W3:Y:S01]  /*f780*/  LDCU UR4, c[0x0][0x39c] ;  /* 0x00007380ff0477ac */ /* 0x000ee20008000800 */
[----:B------:R-:W-:-:S02]  /*f790*/  LEA.HI.X.SX32 R71, R134, R2, 0x1, P6 ;  /* 0x0000000286477211 */ /* 0x000fc400030f0eff */
[----:B------:R-:W-:Y:S02]  /*f7a0*/  SHF.R.S32.HI R133, RZ, 0x8, R133 ;  /* 0x00000008ff857819 */ /* 0x000fe40000011485 */
[----:B------:R-:W-:-:S03]  /*f7b0*/  IADD3 R72, P6, PT, R132, R3, RZ ;  /* 0x0000000384487210 */ /* 0x000fc60007fde0ff */
[----:B------:R4:W-:Y:S01]  /*f7c0*/  @P4 STG.E.U8 desc[UR16][R70.64], R133 ;  /* 0x0000008546004986 */ /* 0x0009e2000c101110 */
[----:B-1----:R-:W-:Y:S02]  /*f7d0*/  ISETP.LT.AND P4, PT, R73, UR7, !P0 ;  /* 0x0000000749007c0c */ /* 0x002fe4000c781270 */
[----:B------:R-:W-:Y:S02]  /*f7e0*/  F2FP.SATFINITE.E4M3.F32.PACK_AB_MERGE_C R135, R77, R76, RZ ;  /* 0x0000004c4d87723e */ /* 0x000fe400048070ff */
[C---:B------:R-:W-:Y:S01]  /*f7f0*/  LEA.HI.X.SX32 R73, R132.reuse, R2, 0x1, P6 ;  /* 0x0000000284497211 */ /* 0x040fe200030f0eff */
[----:B------:R-:W-:Y:S01]  /*f800*/  VIADD R132, R132, UR5 ;  /* 0x0000000584847c36 */ /* 0x000fe20008000000 */
[----:B------:R-:W1:Y:S03]  /*f810*/  LDCU UR7, c[0x0][0x39c] ;  /* 0x00007380ff0777ac */ /* 0x000e660008000800 */
[----:B------:R5:W-:Y:S01]  /*f820*/  @P2 STG.E.U8 desc[UR16][R72.64], R75 ;  /* 0x0000004b48002986 */ /* 0x000be2000c101110 */
[C---:B--2---:R-:W-:Y:S01]  /*f830*/  IADD3 R68, P2, PT, R132.reuse, R3, RZ ;  /* 0x0000000384447210 */ /* 0x044fe20007f5e0ff */
[----:B------:R-:W-:-:S02]  /*f840*/  VIADD R74, R132, UR5 ;  /* 0x00000005844a7c36 */ /* 0x000fc40008000000 */
[----:B------:R-:W-:Y:S01]  /*f850*/  VIADD R76, R0, 0x8c ;  /* 0x0000008c004c7836 */ /* 0x000fe20000000000 */
[-C--:B------:R-:W-:Y:S02]  /*f860*/  LEA.HI.X.SX32 R69, R132, R2.reuse, 0x1, P2 ;  /* 0x0000000284457211 */ /* 0x080fe400010f0eff */
[-C--:B----4-:R-:W-:Y:S02]  /*f870*/  IADD3 R70, P2, PT, R74, R3.reuse, RZ ;  /* 0x000000034a467210 */ /* 0x090fe40007f5e0ff */
[----:B------:R-:W-:Y:S01]  /*f880*/  PRMT R77, R75, 0x9910, RZ ;  /* 0x000099104b4d7816 */ /* 0x000fe200000000ff */
[----:B------:R-:W-:Y:S01]  /*f890*/  VIADD R134, R0, 0x8b ;  /* 0x0000008b00867836 */ /* 0x000fe20000000000 */
[----:B------:R-:W-:Y:S02]  /*f8a0*/  LEA.HI.X.SX32 R71, R74, R2, 0x1, P2 ;  /* 0x000000024a477211 */ /* 0x000fe400010f0eff */
[----:B---3--:R-:W-:Y:S01]  /*f8b0*/  ISETP.LT.AND P2, PT, R76, UR4, !P0 ;  /* 0x000000044c007c0c */ /* 0x008fe2000c741270 */
[----:B------:R-:W2:Y:S01]  /*f8c0*/  LDCU UR4, c[0x0][0x39c] ;  /* 0x00007380ff0477ac */ /* 0x000ea20008000800 */
[----:B------:R-:W-:Y:S01]  /*f8d0*/  SHF.R.S32.HI R77, RZ, 0x8, R77 ;  /* 0x00000008ff4d7819 */ /* 0x000fe2000001144d */
[----:B------:R-:W-:Y:S01]  /*f8e0*/  VIADD R74, R74, UR5 ;  /* 0x000000054a4a7c36 */ /* 0x000fe20008000000 */
[----:B0-----:R-:W-:Y:S01]  /*f8f0*/  ISETP.LT.AND P6, PT, R134, UR6, !P0 ;  /* 0x0000000686007c0c */ /* 0x001fe2000c7c1270 */
[----:B------:R-:W0:Y:S01]  /*f900*/  LDCU UR6, c[0x0][0x39c] ;  /* 0x00007380ff0677ac */ /* 0x000e220008000800 */
[----:B------:R-:W-:Y:S01]  /*f910*/  PRMT R76, R135, 0x9910, RZ ;  /* 0x00009910874c7816 */ /* 0x000fe200000000ff */
[----:B------:R3:W-:Y:S01]  /*f920*/  @P3 STG.E.U8 desc[UR16][R68.64], R77 ;  /* 0x0000004d44003986 */ /* 0x0007e2000c101110 */
[C---:B-----5:R-:W-:Y:S01]  /*f930*/  IADD3 R72, P3, PT, R74.reuse, R3, RZ ;  /* 0x000000034a487210 */ /* 0x060fe20007f7e0ff */
[----:B------:R-:W-:-:S03]  /*f940*/  VIADD R75, R74, UR5 ;  /* 0x000000054a4b7c36 */ /* 0x000fc60008000000 */
[-C--:B------:R-:W-:Y:S01]  /*f950*/  LEA.HI.X.SX32 R73, R74, R2.reuse, 0x1, P3 ;  /* 0x000000024a497211 */ /* 0x080fe200018f0eff */
[----:B------:R4:W-:Y:S01]  /*f960*/  @P5 STG.E.U8 desc[UR16][R70.64], R135 ;  /* 0x0000008746005986 */ /* 0x0009e2000c101110 */
[----:B---3--:R-:W-:Y:S01]  /*f970*/  SHF.R.S32.HI R77, RZ, 0x8, R76 ;  /* 0x00000008ff4d7819 */ /* 0x008fe2000001144c */
[C---:B------:R-:W-:Y:S01]  /*f980*/  VIADD R69, R0.reuse, 0x8e ;  /* 0x0000008e00457836 */ /* 0x040fe20000000000 */
[-C--:B------:R-:W-:Y:S01]  /*f990*/  IADD3 R68, P5, PT, R75, R3.reuse, RZ ;  /* 0x000000034b447210 */ /* 0x080fe20007fbe0ff */
[C---:B----4-:R-:W-:Y:S02]  /*f9a0*/  VIADD R70, R0.reuse, 0x8f ;  /* 0x0000008f00467836 */ /* 0x050fe40000000000 */
[----:B------:R3:W-:Y:S01]  /*f9b0*/  @P1 STG.E.U8 desc[UR16][R72.64], R77 ;  /* 0x0000004d48001986 */ /* 0x0007e2000c101110 */
[----:B-1----:R-:W-:Y:S01]  /*f9c0*/  ISETP.LT.AND P1, PT, R69, UR7, !P0 ;  /* 0x0000000745007c0c */ /* 0x002fe2000c721270 */
[----:B------:R-:W-:Y:S01]  /*f9d0*/  VIADD R132, R0, 0x8d ;  /* 0x0000008d00847836 */ /* 0x000fe20000000000 */
[C---:B------:R-:W-:Y:S01]  /*f9e0*/  LEA.HI.X.SX32 R69, R75.reuse, R2, 0x1, P5 ;  /* 0x000000024b457211 */ /* 0x040fe200028f0eff */
[----:B------:R-:W-:Y:S01]  /*f9f0*/  VIADD R75, R75, UR5 ;  /* 0x000000054b4b7c36 */ /* 0x000fe20008000000 */
[----:B------:R-:W-:Y:S01]  /*fa00*/  F2FP.SATFINITE.E4M3.F32.PACK_AB_MERGE_C R79, R79, R78, RZ ;  /* 0x0000004e4f4f723e */ /* 0x000fe200048070ff */
[----:B------:R-:W1:Y:S01]  /*fa10*/  LDCU UR7, c[0x0][0x39c] ;  /* 0x00007380ff0777ac */ /* 0x000e620008000800 */
[----:B--2---:R-:W-:Y:S01]  /*fa20*/  ISETP.LT.AND P5, PT, R70, UR4, !P0 ;  /* 0x0000000446007c0c */ /* 0x004fe2000c7a1270 */
[----:B------:R-:W2:Y:S01]  /*fa30*/  LDCU UR4, c[0x0][0x39c] ;  /* 0x00007380ff0477ac */ /* 0x000ea20008000800 */
[----:B------:R-:W-:Y:S01]  /*fa40*/  PRMT R71, R79, 0x9910, RZ ;  /* 0x000099104f477816 */ /* 0x000fe200000000ff */
[----:B------:R4:W-:Y:S01]  /*fa50*/  @P4 STG.E.U8 desc[UR16][R68.64], R79 ;  /* 0x0000004f44004986 */ /* 0x0009e2000c101110 */
[----:B0-----:R-:W-:Y:S01]  /*fa60*/  ISETP.LT.AND P3, PT, R132, UR6, !P0 ;  /* 0x0000000684007c0c */ /* 0x001fe2000c761270 */
[----:B------:R-:W0:Y:S01]  /*fa70*/  LDCU UR6, c[0x0][0x39c] ;  /* 0x00007380ff0677ac */ /* 0x000e220008000800 */
[C---:B------:R-:W-:Y:S01]  /*fa80*/  IADD3 R70, P4, PT, R75.reuse, R3, RZ ;  /* 0x000000034b467210 */ /* 0x040fe20007f9e0ff */
[----:B------:R-:W-:-:S02]  /*fa90*/  VIADD R74, R75, UR5 ;  /* 0x000000054b4a7c36 */ /* 0x000fc40008000000 */
[----:B---3--:R-:W-:Y:S01]  /*faa0*/  IMAD.MOV.U32 R73, RZ, RZ, R71 ;  /* 0x000000ffff497224 */ /* 0x008fe200078e0047 */
        /* <DEDUP_REMOVED lines=15> */
[----:B0-----:R-:W-:Y:S01]  /*fba0*/  ISETP.LT.AND P2, PT, R69, UR6, !P0 ;  /* 0x0000000645007c0c */ /* 0x001fe2000c741270 */
[----:B------:R-:W0:Y:S01]  /*fbb0*/  LDCU UR6, c[0x0][0x39c] ;  /* 0x00007380ff0677ac */ /* 0x000e220008000800 */
[C---:B------:R-:W-:Y:S01]  /*fbc0*/  LEA.HI.X.SX32 R69, R74.reuse, R2, 0x1, P6 ;  /* 0x000000024a457211 */ /* 0x040fe200030f0eff */
[----:B------:R-:W-:Y:S01]  /*fbd0*/  VIADD R74, R74, UR5 ;  /* 0x000000054a4a7c36 */ /* 0x000fe20008000000 */
[----:B------:R-:W-:Y:S01]  /*fbe0*/  SHF.R.S32.HI R77, RZ, 0x8, R77 ;  /* 0x00000008ff4d7819 */ /* 0x000fe2000001144d */
[----:B------:R-:W4:Y:S02]  /*fbf0*/  LDCU UR4, c[0x0][0x39c] ;  /* 0x00007380ff0477ac */ /* 0x000f240008000800 */
[----:B---3--:R-:W-:-:S02]  /*fc00*/  VIADD R75, R74, UR5 ;  /* 0x000000054a4b7c36 */ /* 0x008fc40008000000 */
[----:B------:R3:W-:Y:S01]  /*fc10*/  @P3 STG.E.U8 desc[UR16][R68.64], R77 ;  /* 0x0000004d44003986 */ /* 0x0007e2000c101110 */
[CC--:B------:R-:W-:Y:S02]  /*fc20*/  IADD3 R70, P3, PT, R74.reuse, R3.reuse, RZ ;  /* 0x000000034a467210 */ /* 0x0c0fe40007f7e0ff */
[----:B--2---:R-:W-:Y:S02]  /*fc30*/  PRMT R73, R83, 0x9910, RZ ;  /* 0x0000991053497816 */ /* 0x004fe400000000ff */
[-C--:B------:R-:W-:Y:S02]  /*fc40*/  LEA.HI.X.SX32 R71, R74, R2.reuse, 0x1, P3 ;  /* 0x000000024a477211 */ /* 0x080fe400018f0eff */
[C---:B------:R-:W-:Y:S01]  /*fc50*/  IADD3 R72, P3, PT, R75.reuse, R3, RZ ;  /* 0x000000034b487210 */ /* 0x040fe20007f7e0ff */
[----:B------:R-:W-:Y:S01]  /*fc60*/  IMAD.MOV.U32 R74, RZ, RZ, R73 ;  /* 0x000000ffff4a7224 */ /* 0x000fe200078e0049 */
[----:B-1----:R-:W-:Y:S01]  /*fc70*/  ISETP.LT.AND P6, PT, R76, UR7, !P0 ;  /* 0x000000074c007c0c */ /* 0x002fe2000c7c1270 */
[----:B------:R-:W1:Y:S01]  /*fc80*/  LDCU UR7, c[0x0][0x39c] ;  /* 0x00007380ff0777ac */ /* 0x000e620008000800 */
[C---:B------:R-:W-:Y:S01]  /*fc90*/  LEA.HI.X.SX32 R73, R75.reuse, R2, 0x1, P3 ;  /* 0x000000024b497211 */ /* 0x040fe200018f0eff */
[----:B------:R-:W-:Y:S01]  /*fca0*/  VIADD R75, R75, UR5 ;  /* 0x000000054b4b7c36 */ /* 0x000fe20008000000 */
[----:B---3--:R-:W-:Y:S01]  /*fcb0*/  SHF.R.S32.HI R77, RZ, 0x8, R74 ;  /* 0x00000008ff4d7819 */ /* 0x008fe2000001144a */
[----:B------:R2:W-:Y:S01]  /*fcc0*/  @P1 STG.E.U8 desc[UR16][R70.64], R83 ;  /* 0x0000005346001986 */ /* 0x0005e2000c101110 */
[----:B------:R-:W-:-:S02]  /*fcd0*/  VIADD R69, R0, 0x94 ;  /* 0x0000009400457836 */ /* 0x000fc40000000000 */
[C---:B------:R-:W-:Y:S01]  /*fce0*/  VIADD R76, R0.reuse, 0x93 ;  /* 0x00000093004c7836 */ /* 0x040fe20000000000 */
[----:B------:R3:W-:Y:S01]  /*fcf0*/  @P5 STG.E.U8 desc[UR16][R72.64], R77 ;  /* 0x0000004d48005986 */ /* 0x0007e2000c101110 */
[-C--:B------:R-:W-:Y:S02]  /*fd00*/  IADD3 R68, P5, PT, R75, R3.reuse, RZ ;  /* 0x000000034b447210 */ /* 0x080fe40007fbe0ff */
[----:B------:R-:W-:Y:S02]  /*fd10*/  F2FP.SATFINITE.E4M3.F32.PACK_AB_MERGE_C R85, R85, R84, RZ ;  /* 0x000000545555723e */ /* 0x000fe400048070ff */
[----:B0-----:R-:W-:Y:S01]  /*fd20*/  ISETP.LT.AND P3, PT, R69, UR6, !P0 ;  /* 0x0000000645007c0c */ /* 0x001fe2000c761270 */
[----:B------:R-:W-:Y:S01]  /*fd30*/  VIADD R74, R0, 0x95 ;  /* 0x00000095004a7836 */ /* 0x000fe20000000000 */
[----:B----4-:R-:W-:Y:S01]  /*fd40*/  ISETP.LT.AND P1, PT, R76, UR4, !P0 ;  /* 0x000000044c007c0c */ /* 0x010fe2000c721270 */
[----:B------:R-:W0:Y:S01]  /*fd50*/  LDCU UR4, c[0x0][0x39c] ;  /* 0x00007380ff0477ac */ /* 0x000e220008000800 */
[C---:B------:R-:W-:Y:S01]  /*fd60*/  LEA.HI.X.SX32 R69, R75.reuse, R2, 0x1, P5 ;  /* 0x000000024b457211 */ /* 0x040fe200028f0eff */
[----:B------:R-:W-:Y:S01]  /*fd70*/  VIADD R75, R75, UR5 ;  /* 0x000000054b4b7c36 */ /* 0x000fe20008000000 */
[----:B--2---:R-:W-:Y:S01]  /*fd80*/  PRMT R71, R85, 0x9910, RZ ;  /* 0x0000991055477816 */ /* 0x004fe200000000ff */
[----:B------:R-:W2:Y:S01]  /*fd90*/  LDCU UR6, c[0x0][0x39c] ;  /* 0x00007380ff0677ac */ /* 0x000ea20008000800 */
[----:B-1----:R-:W-:Y:S01]  /*fda0*/  ISETP.LT.AND P5, PT, R74, UR7, !P0 ;  /* 0x000000074a007c0c */ /* 0x002fe2000c7a1270 */
        /* <DEDUP_REMOVED lines=13> */
[----:B0-----:R-:W-:Y:S01]  /*fe80*/  ISETP.LT.AND P2, PT, R76, UR4, !P0 ;  /* 0x000000044c007c0c */ /* 0x001fe2000c741270 */
[----:B------:R-:W0:Y:S01]  /*fe90*/  LDCU UR4, c[0x0][0x39c] ;  /* 0x00007380ff0477ac */ /* 0x000e220008000800 */
[----:B------:R-:W-:Y:S02]  /*fea0*/  PRMT R77, R87, 0x9910, RZ ;  /* 0x00009910574d7816 */ /* 0x000fe400000000ff */
[C---:B-1----:R-:W-:Y:S02]  /*feb0*/  IADD3 R68, P4, PT, R74.reuse, R3, RZ ;  /* 0x000000034a447210 */ /* 0x042fe40007f9e0ff */
        /* <DEDUP_REMOVED lines=9> */
[----:B--2---:R-:W-:Y:S01]  /*ff50*/  ISETP.LT.AND P4, PT, R76, UR6, !P0 ;  /* 0x000000064c007c0c */ /* 0x004fe2000c781270 */
[----:B------:R-:W2:Y:S01]  /*ff60*/  LDCU UR6, c[0x0][0x39c] ;  /* 0x00007380ff0677ac */ /* 0x000ea20008000800 */
[----:B------:R-:W-:Y:S01]  /*ff70*/  PRMT R76, R89, 0x9910, RZ ;  /* 0x00009910594c7816 */ /* 0x000fe200000000ff */
[----:B-1----:R-:W-:Y:S01]  /*ff80*/  VIADD R72, R0, 0x98 ;  /* 0x0000009800487836 */ /* 0x002fe20000000000 */
[----:B------:R-:W-:Y:S01]  /*ff90*/  LEA.HI.X.SX32 R71, R74, R2, 0x1, P1 ;  /* 0x000000024a477211 */ /* 0x000fe200008f0eff */
[----:B------:R-:W-:-:S03]  /*ffa0*/  VIADD R73, R0, 0x99 ;  /* 0x0000009900497836 */ /* 0x000fc60000000000 */
[----:B0-----:R-:W-:Y:S01]  /*ffb0*/  ISETP.LT.AND P1, PT, R72, UR4, !P0 ;  /* 0x0000000448007c0c */ /* 0x001fe2000c721270 */
[----:B------:R-:W-:Y:S01]  /*ffc0*/  IMAD.MOV.U32 R74, RZ, RZ, R76 ;  /* 0x000000ffff4a7224 */ /* 0x000fe200078e004c */
[-C--:B------:R-:W-:Y:S01]  /*ffd0*/  IADD3 R72, P6, PT, R75, R3.reuse, RZ ;  /* 0x000000034b487210 */ /* 0x080fe20007fde0ff */
[----:B------:R0:W-:Y:S01]  /*ffe0*/  @P3 STG.E.U8 desc[UR16][R70.64], R89 ;  /* 0x0000005946003986 */ /* 0x0001e2000c101110 */
[----:B---3--:R-:W-:Y:S01]  /*fff0*/  ISETP.LT.AND P3, PT, R73, UR7, !P0 ;  /* 0x0000000749007c0c */ /* 0x008fe2000c761270 */
[----:B------:R-:W1:Y:S01]  /*10000*/  LDCU UR4, c[0x0][0x39c] ;  /* 0x00007380ff0477ac */ /* 0x000e620008000800 */
        /* <DEDUP_REMOVED lines=8> */
[----:B--2---:R-:W-:Y:S01]  /*10090*/  ISETP.LT.AND P5, PT, R69, UR6, !P0 ;  /* 0x0000000645007c0c */ /* 0x004fe2000c7a1270 */
[C---:B0-----:R-:W-:Y:S01]  /*100a0*/  VIADD R71, R0.reuse, 0x9b ;  /* 0x0000009b00477836 */ /* 0x041fe20000000000 */
[CC--:B------:R-:W-:Y:S01]  /*100b0*/  LEA.HI.X.SX32 R69, R75.reuse, R2.reuse, 0x1, P6 ;  /* 0x000000024b457211 */ /* 0x0c0fe200030f0eff */
[----:B------:R-:W-:Y:S01]  /*100c0*/  VIADD R75, R75, UR5 ;  /* 0x000000054b4b7c36 */ /* 0x000fe20008000000 */
[----:B------:R-:W-:Y:S01]  /*100d0*/  PRMT R74, R91, 0x9910, RZ ;  /* 0x000099105b4a7816 */ /* 0x000fe200000000ff */
[----:B------:R-:W0:Y:S03]  /*100e0*/  LDCU UR6, c[0x0][0x39c] ;  /* 0x00007380ff0677ac */ /* 0x000e260008000800 */
[-C--:B------:R-:W-:Y:S01]  /*100f0*/  IADD3 R70, P6, PT, R75, R3.reuse, RZ ;  /* 0x000000034b467210 */ /* 0x080fe20007fde0ff */
[----:B------:R2:W-:Y:S01]  /*10100*/  @P2 STG.E.U8 desc[UR16][R68.64], R91 ;  /* 0x0000005b44002986 */ /* 0x0005e2000c101110 */
[----:B----4-:R-:W-:Y:S01]  /*10110*/  IMAD.MOV.U32 R72, RZ, RZ, R74 ;  /* 0x000000ffff487224 */ /* 0x010fe200078e004a */
[----:B-1----:R-:W-:Y:S01]  /*10120*/  ISETP.LT.AND P2, PT, R71, UR4, !P0 ;  /* 0x0000000447007c0c */ /* 0x002fe2000c741270 */
[C---:B------:R-:W-:Y:S01]  /*10130*/  VIADD R74, R75.reuse, UR5 ;  /* 0x000000054b4a7c36 */ /* 0x040fe20008000000 */
[----:B------:R-:W-:Y:S01]  /*10140*/  LEA.HI.X.SX32 R71, R75, R2, 0x1, P6 ;  /* 0x000000024b477211 */ /* 0x000fe200030f0eff */
[----:B------:R-:W-:Y:S01]  /*10150*/  VIADD R73, R0, 0x9c ;  /* 0x0000009c00497836 */ /* 0x000fe20000000000 */
[----:B------:R-:W-:Y:S01]  /*10160*/  SHF.R.S32.HI R75, RZ, 0x8, R72 ;  /* 0x00000008ff4b7819 */ /* 0x000fe20000011448 */
[----:B------:R-:W1:Y:S01]  /*10170*/  LDCU UR4, c[0x0][0x39c] ;  /* 0x00007380ff0477ac */ /* 0x000e620008000800 */
        /* <DEDUP_REMOVED lines=9> */
[C---:B--2---:R-:W-:Y:S01]  /*10210*/  IADD3 R68, P1, PT, R74.reuse, R3, RZ ;  /* 0x000000034a447210 */ /* 0x044fe20007f3e0ff */
        /* <DEDUP_REMOVED lines=8> */
[----:B-1----:R-:W-:Y:S01]  /*102a0*/  ISETP.LT.AND P1, PT, R74, UR4, !P0 ;  /* 0x000000044a007c0c */ /* 0x002fe2000c721270 */
        /* <DEDUP_REMOVED lines=235> */
[-C--:B------:R-:W-:Y:S01]  /*11160*/  IADD3 R70, P4, PT, R75, R3.reuse, RZ ;  /* 0x000000034b467210 */ /* 0x080fe20007f9e0ff */
[----:B--2---:R-:W-:Y:S01]  /*11170*/  IMAD.MOV.U32 R72, RZ, RZ, R71 ;  /* 0x000000ffff487224 */ /* 0x004fe200078e0047 */
[----:B------:R-:W-:Y:S01]  /*11180*/  F2FP.SATFINITE.E4M3.F32.PACK_AB_MERGE_C R123, R123, R122, RZ ;  /* 0x0000007a7b7b723e */ /* 0x000fe200048070ff */
[C---:B------:R-:W-:Y:S01]  /*11190*/  VIADD R74, R75.reuse, UR5 ;  /* 0x000000054b4a7c36 */ /* 0x040fe20008000000 */
[----:B------:R-:W-:Y:S01]  /*111a0*/  LEA.HI.X.SX32 R71, R75, R2, 0x1, P4 ;  /* 0x000000024b477211 */ /* 0x000fe200020f0eff */
[----:B------:R-:W-:Y:S01]  /*111b0*/  VIADD R76, R0, 0xba ;  /* 0x000000ba004c7836 */ /* 0x000fe20000000000 */
[----:B------:R-:W-:Y:S01]  /*111c0*/  SHF.R.S32.HI R75, RZ, 0x8, R72 ;  /* 0x00000008ff4b7819 */ /* 0x000fe20000011448 */
[----:B------:R-:W2:Y:S01]  /*111d0*/  LDCU UR7, c[0x0][0x39c] ;  /* 0x00007380ff0777ac */ /* 0x000ea20008000800 */
[----:B------:R-:W-:-:S04]  /*111e0*/  IADD3 R72, P4, PT, R74, R3, RZ ;  /* 0x000000034a487210 */ /* 0x000fc80007f9e0ff */
[CC--:B------:R-:W-:Y:S01]  /*111f0*/  LEA.HI.X.SX32 R73, R74.reuse, R2.reuse, 0x1, P4 ;  /* 0x000000024a497211 */ /* 0x0c0fe200020f0eff */
[----:B------:R-:W-:Y:S01]  /*11200*/  VIADD R74, R74, UR5 ;  /* 0x000000054a4a7c36 */ /* 0x000fe20008000000 */
[----:B------:R4:W-:Y:S01]  /*11210*/  @P2 STG.E.U8 desc[UR16][R70.64], R75 ;  /* 0x0000004b46002986 */ /* 0x0009e2000c101110 */
[----:B---3--:R-:W-:Y:S01]  /*11220*/  ISETP.LT.AND P2, PT, R76, UR4, !P0 ;  /* 0x000000044c007c0c */ /* 0x008fe2000c741270 */
[----:B------:R-:W3:Y:S01]  /*11230*/  LDCU UR4, c[0x0][0x39c] ;  /* 0x00007380ff0477ac */ /* 0x000ee20008000800 */
        /* <DEDUP_REMOVED lines=14> */
[----:B-1----:R-:W-:Y:S01]  /*11320*/  VIADD R72, R0, 0xbc ;  /* 0x000000bc00487836 */ /* 0x002fe20000000000 */
[----:B------:R-:W-:Y:S01]  /*11330*/  LEA.HI.X.SX32 R71, R74, R2, 0x1, P1 ;  /* 0x000000024a477211 */ /* 0x000fe200008f0eff */
[----:B------:R-:W-:-:S03]  /*11340*/  VIADD R73, R0, 0xbd ;  /* 0x000000bd00497836 */ /* 0x000fc60000000000 */
[----:B---3--:R-:W-:Y:S01]  /*11350*/  ISETP.LT.AND P1, PT, R72, UR4, !P0 ;  /* 0x0000000448007c0c */ /* 0x008fe2000c721270 */
[----:B------:R-:W-:Y:S01]  /*11360*/  IMAD.MOV.U32 R74, RZ, RZ, R76 ;  /* 0x000000ffff4a7224 */ /* 0x000fe200078e004c */
[-C--:B------:R-:W-:Y:S01]  /*11370*/  IADD3 R72, P6, PT, R75, R3.reuse, RZ ;  /* 0x000000034b487210 */ /* 0x080fe20007fde0ff */
[----:B------:R1:W-:Y:S01]  /*11380*/  @P3 STG.E.U8 desc[UR16][R70.64], R125 ;  /* 0x0000007d46003986 */ /* 0x0003e2000c101110 */
[----:B--2---:R-:W-:Y:S01]  /*11390*/  ISETP.LT.AND P3, PT, R73, UR7, !P0 ;  /* 0x0000000749007c0c */ /* 0x004fe2000c761270 */
        /* <DEDUP_REMOVED lines=66> */
[----:B------:R-:W-:Y:S01]  /*117c0*/  PRMT R5, R77, 0x9910, RZ ;  /* 0x000099104d057816 */ /* 0x000fe200000000ff */
[----:B------:R4:W-:Y:S01]  /*117d0*/  @P4 STG.E.U8 desc[UR16][R68.64], R77 ;  /* 0x0000004d44004986 */ /* 0x0009e2000c101110 */
[----:B0-----:R-:W-:Y:S01]  /*117e0*/  ISETP.LT.AND P3, PT, R78, UR6, !P0 ;  /* 0x000000064e007c0c */ /* 0x001fe2000c761270 */
[----:B------:R-:W0:Y:S01]  /*117f0*/  LDCU UR6, c[0x0][0x39c] ;  /* 0x00007380ff0677ac */ /* 0x000e220008000800 */
[C---:B------:R-:W-:Y:S01]  /*11800*/  IADD3 R4, P4, PT, R74.reuse, R3, RZ ;  /* 0x000000034a047210 */ /* 0x040fe20007f9e0ff */
[C---:B--2---:R-:W-:Y:S02]  /*11810*/  VIADD R72, R74.reuse, UR5 ;  /* 0x000000054a487c36 */ /* 0x044fe40008000000 */
[----:B------:R-:W-:Y:S01]  /*11820*/  IMAD.MOV.U32 R73, RZ, RZ, R5 ;  /* 0x000000ffff497224 */ /* 0x000fe200078e0005 */
[----:B------:R-:W-:-:S02]  /*11830*/  LEA.HI.X.SX32 R5, R74, R2, 0x1, P4 ;  /* 0x000000024a057211 */ /* 0x000fc400020f0eff */
[-C--:B------:R-:W-:Y:S02]  /*11840*/  IADD3 R70, P4, PT, R72, R3.reuse, RZ ;  /* 0x0000000348467210 */ /* 0x080fe40007f9e0ff */
[----:B------:R-:W-:Y:S01]  /*11850*/  F2FP.SATFINITE.E4M3.F32.PACK_AB_MERGE_C R75, R7, R6, RZ ;  /* 0x00000006074b723e */ /* 0x000fe200048070ff */
[----:B------:R-:W-:Y:S01]  /*11860*/  VIADD R6, R0, 0xc6 ;  /* 0x000000c600067836 */ /* 0x000fe20000000000 */
[----:B------:R-:W-:Y:S02]  /*11870*/  SHF.R.S32.HI R73, RZ, 0x8, R73 ;  /* 0x00000008ff497819 */ /* 0x000fe40000011449 */
[CC--:B------:R-:W-:Y:S01]  /*11880*/  LEA.HI.X.SX32 R71, R72.reuse, R2.reuse, 0x1, P4 ;  /* 0x0000000248477211 */ /* 0x0c0fe200020f0eff */
[----:B------:R-:W-:Y:S01]  /*11890*/  VIADD R72, R72, UR5 ;  /* 0x0000000548487c36 */ /* 0x000fe20008000000 */
[----:B-1----:R-:W-:Y:S01]  /*118a0*/  ISETP.LT.AND P4, PT, R6, UR4, !P0 ;  /* 0x0000000406007c0c */ /* 0x002fe2000c781270 */
[C---:B------:R-:W-:Y:S01]  /*118b0*/  VIADD R7, R0.reuse, 0xc7 ;  /* 0x000000c700077836 */ /* 0x040fe20000000000 */
[----:B------:R1:W-:Y:S01]  /*118c0*/  @P6 STG.E.U8 desc[UR16][R4.64], R73 ;  /* 0x0000004904006986 */ /* 0x0003e2000c101110 */
[----:B----4-:R-:W-:Y:S01]  /*118d0*/  PRMT R69, R75, 0x9910, RZ ;  /* 0x000099104b457816 */ /* 0x010fe200000000ff */
[----:B------:R-:W-:Y:S01]  /*118e0*/  VIADD R68, R0, 0xc8 ;  /* 0x000000c800447836 */ /* 0x000fe20000000000 */
[C---:B------:R-:W-:Y:S01]  /*118f0*/  IADD3 R6, P6, PT, R72.reuse, R3, RZ ;  /* 0x0000000348067210 */ /* 0x040fe20007fde0ff */
[----:B------:R2:W-:Y:S01]  /*11900*/  @P1 STG.E.U8 desc[UR16][R70.64], R75 ;  /* 0x0000004b46001986 */ /* 0x0005e2000c101110 */
[----:B0-----:R-:W-:Y:S01]  /*11910*/  ISETP.LT.AND P1, PT, R7, UR6, !P0 ;  /* 0x0000000607007c0c */ /* 0x001fe2000c721270 */
[----:B------:R-:W0:Y:S01]  /*11920*/  LDCU UR4, c[0x0][0x39c] ;  /* 0x00007380ff0477ac */ /* 0x000e220008000800 */
[C---:B------:R-:W-:Y:S01]  /*11930*/  LEA.HI.X.SX32 R7, R72.reuse, R2, 0x1, P6 ;  /* 0x0000000248077211 */ /* 0x040fe200030f0eff */
[----:B------:R-:W-:Y:S01]  /*11940*/  VIADD R72, R72, UR5 ;  /* 0x0000000548487c36 */ /* 0x000fe20008000000 */
[----:B------:R-:W-:Y:S01]  /*11950*/  SHF.R.S32.HI R69, RZ, 0x8, R69 ;  /* 0x00000008ff457819 */ /* 0x000fe20000011445 */
[----:B------:R-:W4:Y:S01]  /*11960*/  LDCU UR6, c[0x0][0x39c] ;  /* 0x00007380ff0677ac */ /* 0x000f220008000800 */
[----:B---3--:R-:W-:Y:S01]  /*11970*/  ISETP.LT.AND P6, PT, R68, UR7, !P0 ;  /* 0x0000000744007c0c */ /* 0x008fe2000c7c1270 */
[----:B------:R-:W-:-:S02]  /*11980*/  VIADD R68, R72, UR5 ;  /* 0x0000000548447c36 */ /* 0x000fc40008000000 */
[----:B------:R3:W-:Y:S01]  /*11990*/  @P3 STG.E.U8 desc[UR16][R6.64], R69 ;  /* 0x0000004506003986 */ /* 0x0007e2000c101110 */
[CC--:B-1----:R-:W-:Y:S01]  /*119a0*/  IADD3 R4, P3, PT, R72.reuse, R3.reuse, RZ ;  /* 0x0000000348047210 */ /* 0x0c2fe20007f7e0ff */
[----:B------:R-:W1:Y:S01]  /*119b0*/  LDCU UR7, c[0x0][0x39c] ;  /* 0x00007380ff0777ac */ /* 0x000e620008000800 */
[----:B--2---:R-:W-:Y:S02]  /*119c0*/  F2FP.SATFINITE.E4M3.F32.PACK_AB_MERGE_C R71, R9, R8, RZ ;  /* 0x000000080947723e */ /* 0x004fe400048070ff */
[----:B------:R-:W-:Y:S02]  /*119d0*/  LEA.HI.X.SX32 R5, R72, R2, 0x1, P3 ;  /* 0x0000000248057211 */ /* 0x000fe400018f0eff */
[----:B------:R-:W-:Y:S02]  /*119e0*/  PRMT R70, R71, 0x9910, RZ ;  /* 0x0000991047467816 */ /* 0x000fe400000000ff */
[----:B------:R-:W-:Y:S02]  /*119f0*/  IADD3 R8, P3, PT, R68, R3, RZ ;  /* 0x0000000344087210 */ /* 0x000fe40007f7e0ff */
[----:B---3--:R-:W-:-:S02]  /*11a00*/  SHF.R.S32.HI R69, RZ, 0x8, R70 ;  /* 0x00000008ff457819 */ /* 0x008fc40000011446 */
[C---:B------:R-:W-:Y:S01]  /*11a10*/  LEA.HI.X.SX32 R9, R68.reuse, R2, 0x1, P3 ;  /* 0x0000000244097211 */ /* 0x040fe200018f0eff */
[----:B------:R-:W-:Y:S01]  /*11a20*/  VIADD R68, R68, UR5 ;  /* 0x0000000544447c36 */ /* 0x000fe20008000000 */
[----:B------:R2:W-:Y:S01]  /*11a30*/  @P2 STG.E.U8 desc[UR16][R4.64], R71 ;  /* 0x0000004704002986 */ /* 0x0005e2000c101110 */
[C---:B------:R-:W-:Y:S02]  /*11a40*/  VIADD R72, R0.reuse, 0xc9 ;  /* 0x000000c900487836 */ /* 0x040fe40000000000 */
[----:B------:R-:W-:Y:S01]  /*11a50*/  VIADD R7, R0, 0xca ;  /* 0x000000ca00077836 */ /* 0x000fe20000000000 */
[----:B------:R3:W-:Y:S01]  /*11a60*/  @P5 STG.E.U8 desc[UR16][R8.64], R69 ;  /* 0x0000004508005986 */ /* 0x0007e2000c101110 */
[----:B------:R-:W-:Y:S02]  /*11a70*/  IADD3 R6, P5, PT, R68, R3, RZ ;  /* 0x0000000344067210 */ /* 0x000fe40007fbe0ff */
[----:B0-----:R-:W-:Y:S01]  /*11a80*/  ISETP.LT.AND P2, PT, R72, UR4, !P0 ;  /* 0x0000000448007c0c */ /* 0x001fe2000c741270 */
[----:B------:R-:W0:Y:S01]  /*11a90*/  LDCU UR4, c[0x0][0x39c] ;  /* 0x00007380ff0477ac */ /* 0x000e220008000800 */
[----:B----4-:R-:W-:-:S02]  /*11aa0*/  ISETP.LT.AND P3, PT, R7, UR6, !P0 ;  /* 0x0000000607007c0c */ /* 0x010fc4000c761270 */
[----:B------:R-:W-:Y:S01]  /*11ab0*/  F2FP.SATFINITE.E4M3.F32.PACK_AB_MERGE_C R73, R11, R10, RZ ;  /* 0x0000000a0b49723e */ /* 0x000fe200048070ff */
[----:B------:R-:W4:Y:S01]  /*11ac0*/  LDCU UR6, c[0x0][0x39c] ;  /* 0x00007380ff0677ac */ /* 0x000f220008000800 */
[C---:B------:R-:W-:Y:S01]  /*11ad0*/  LEA.HI.X.SX32 R7, R68.reuse, R2, 0x1, P5 ;  /* 0x0000000244077211 */ /* 0x040fe200028f0eff */
[----:B------:R-:W-:Y:S01]  /*11ae0*/  VIADD R68, R68, UR5 ;  /* 0x0000000544447c36 */ /* 0x000fe20008000000 */
[----:B------:R-:W-:-:S03]  /*11af0*/  PRMT R11, R73, 0x9910, RZ ;  /* 0x00009910490b7816 */ /* 0x000fc600000000ff */
[----:B------:R5:W-:Y:S01]  /*11b00*/  @P4 STG.E.U8 desc[UR16][R6.64], R73 ;  /* 0x0000004906004986 */ /* 0x000be2000c101110 */
[CC--:B--2---:R-:W-:Y:S01]  /*11b10*/  IADD3 R4, P4, PT, R68.reuse, R3.reuse, RZ ;  /* 0x0000000344047210 */ /* 0x0c4fe20007f9e0ff */
[C---:B------:R-:W-:Y:S01]  /*11b20*/  VIADD R10, R68.reuse, UR5 ;  /* 0x00000005440a7c36 */ /* 0x040fe20008000000 */
[----:B------:R-:W-:Y:S02]  /*11b30*/  SHF.R.S32.HI R11, RZ, 0x8, R11 ;  /* 0x00000008ff0b7819 */ /* 0x000fe4000001140b */
[----:B------:R-:W-:Y:S02]  /*11b40*/  LEA.HI.X.SX32 R5, R68, R2, 0x1, P4 ;  /* 0x0000000244057211 */ /* 0x000fe400020f0eff */
[----:B---3--:R-:W-:Y:S02]  /*11b50*/  IADD3 R8, P4, PT, R10, R3, RZ ;  /* 0x000000030a087210 */ /* 0x008fe40007f9e0ff */
[----:B------:R-:W-:Y:S01]  /*11b60*/  F2FP.SATFINITE.E4M3.F32.PACK_AB_MERGE_C R69, R13, R12, RZ ;  /* 0x0000000c0d45723e */ /* 0x000fe200048070ff */
[----:B------:R-:W-:Y:S01]  /*11b70*/  VIADD R12, R0, 0xcc ;  /* 0x000000cc000c7836 */ /* 0x000fe20000000000 */
[C---:B------:R-:W-:Y:S01]  /*11b80*/  LEA.HI.X.SX32 R9, R10.reuse, R2, 0x1, P4 ;  /* 0x000000020a097211 */ /* 0x040fe200020f0eff */
[----:B------:R-:W-:Y:S01]  /*11b90*/  VIADD R10, R10, UR5 ;  /* 0x000000050a0a7c36 */ /* 0x000fe20008000000 */
[----:B------:R2:W-:Y:S01]  /*11ba0*/  @P1 STG.E.U8 desc[UR16][R4.64], R11 ;  /* 0x0000000b04001986 */ /* 0x0005e2000c101110 */
[----:B------:R-:W-:Y:S01]  /*11bb0*/  VIADD R70, R0, 0xcb ;  /* 0x000000cb00467836 */ /* 0x000fe20000000000 */
[----:B0-----:R-:W-:Y:S01]  /*11bc0*/  ISETP.LT.AND P1, PT, R12, UR4, !P0 ;  /* 0x000000040c007c0c */ /* 0x001fe2000c721270 */
[----:B------:R-:W0:Y:S01]  /*11bd0*/  LDCU UR4, c[0x0][0x39c] ;  /* 0x00007380ff0477ac */ /* 0x000e220008000800 */
[----:B------:R-:W-:-:S02]  /*11be0*/  PRMT R13, R69, 0x9910, RZ ;  /* 0x00009910450d7816 */ /* 0x000fc400000000ff */
[----:B-----5:R-:W-:Y:S02]  /*11bf0*/  IADD3 R6, P4, PT, R10, R3, RZ ;  /* 0x000000030a067210 */ /* 0x020fe40007f9e0ff */
[----:B-1----:R-:W-:Y:S01]  /*11c00*/  ISETP.LT.AND P5, PT, R70, UR7, !P0 ;  /* 0x0000000746007c0c */ /* 0x002fe2000c7a1270 */
[----:B------:R-:W1:Y:S01]  /*11c10*/  LDCU UR7, c[0x0][0x39c] ;  /* 0x00007380ff0777ac */ /* 0x000e620008000800 */
[C---:B------:R-:W-:Y:S01]  /*11c20*/  LEA.HI.X.SX32 R7, R10.reuse, R2, 0x1, P4 ;  /* 0x000000020a077211 */ /* 0x040fe200020f0eff */
[----:B------:R-:W-:Y:S01]  /*11c30*/  VIADD R10, R10, UR5 ;  /* 0x000000050a0a7c36 */ /* 0x000fe20008000000 */
[----:B------:R-:W-:Y:S01]  /*11c40*/  SHF.R.S32.HI R13, RZ, 0x8, R13 ;  /* 0x00000008ff0d7819 */ /* 0x000fe2000001140d */
[----:B------:R-:W-:Y:S01]  /*11c50*/  VIADD R12, R0, 0xcd ;  /* 0x000000cd000c7836 */ /* 0x000fe20000000000 */
[----:B------:R3:W-:Y:S01]  /*11c60*/  @P6 STG.E.U8 desc[UR16][R8.64], R69 ;  /* 0x0000004508006986 */ /* 0x0007e2000c101110 */
[----:B------:R-:W-:-:S03]  /*11c70*/  F2FP.SATFINITE.E4M3.F32.PACK_AB_MERGE_C R15, R15, R14, RZ ;  /* 0x0000000e0f0f723e */ /* 0x000fc600048070ff */
[----:B------:R5:W-:Y:S01]  /*11c80*/  @P2 STG.E.U8 desc[UR16][R6.64], R13 ;  /* 0x0000000d06002986 */ /* 0x000be2000c101110 */
[C---:B--2---:R-:W-:Y:S01]  /*11c90*/  IADD3 R4, P2, PT, R10.reuse, R3, RZ ;  /* 0x000000030a047210 */ /* 0x044fe20007f5e0ff */
[----:B------:R-:W-:Y:S01]  /*11ca0*/  VIADD R11, R10, UR5 ;  /* 0x000000050a0b7c36 */ /* 0x000fe20008000000 */
[----:B----4-:R-:W-:Y:S01]  /*11cb0*/  ISETP.LT.AND P4, PT, R12, UR6, !P0 ;  /* 0x000000060c007c0c */ /* 0x010fe2000c781270 */
[----:B------:R-:W2:Y:S01]  /*11cc0*/  LDCU UR6, c[0x0][0x39c] ;  /* 0x00007380ff0677ac */ /* 0x000ea20008000800 */
[----:B------:R-:W-:Y:S01]  /*11cd0*/  PRMT R12, R15, 0x9910, RZ ;  /* 0x000099100f0c7816 */ /* 0x000fe200000000ff */
[----:B---3--:R-:W-:Y:S01]  /*11ce0*/  VIADD R8, R0, 0xce ;  /* 0x000000ce00087836 */ /* 0x008fe20000000000 */
[----:B------:R-:W-:Y:S01]  /*11cf0*/  LEA.HI.X.SX32 R5, R10, R2, 0x1, P2 ;  /* 0x000000020a057211 */ /* 0x000fe200010f0eff */
[----:B------:R-:W-:-:S03]  /*11d00*/  VIADD R9, R0, 0xcf ;  /* 0x000000cf00097836 */ /* 0x000fc60000000000 */
[----:B0-----:R-:W-:Y:S01]  /*11d10*/  ISETP.LT.AND P2, PT, R8, UR4, !P0 ;  /* 0x0000000408007c0c */ /* 0x001fe2000c741270 */
[----:B------:R-:W-:Y:S01]  /*11d20*/  IMAD.MOV.U32 R10, RZ, RZ, R12 ;  /* 0x000000ffff0a7224 */ /* 0x000fe200078e000c */
[-C--:B------:R-:W-:Y:S01]  /*11d30*/  IADD3 R8, P6, PT, R11, R3.reuse, RZ ;  /* 0x000000030b087210 */ /* 0x080fe20007fde0ff */
[----:B------:R0:W-:Y:S01]  /*11d40*/  @P3 STG.E.U8 desc[UR16][R4.64], R15 ;  /* 0x0000000f04003986 */ /* 0x0001e2000c101110 */
[----:B-1----:R-:W-:Y:S01]  /*11d50*/  ISETP.LT.AND P3, PT, R9, UR7, !P0 ;  /* 0x0000000709007c0c */ /* 0x002fe2000c761270 */
        /* <DEDUP_REMOVED lines=341> */
[----:B------:R-:W-:Y:S02]  /*132b0*/  F2FP.SATFINITE.E4M3.F32.PACK_AB_MERGE_C R55, R55, R54, RZ ;  /* 0x000000363737723e */ /* 0x000fe400048070ff */
[----:B------:R-:W-:Y:S01]  /*132c0*/  F2FP.SATFINITE.E4M3.F32.PACK_AB_MERGE_C R57, R57, R56, RZ ;  /* 0x000000383939723e */ /* 0x000fe200048070ff */
[----:B------:R-:W-:Y:S01]  /*132d0*/  VIADD R12, R0, 0xf7 ;  /* 0x000000f7000c7836 */ /* 0x000fe20000000000 */
[C---:B------:R-:W-:Y:S01]  /*132e0*/  LEA.HI.X.SX32 R9, R10.reuse, R2, 0x1, P6 ;  /* 0x000000020a097211 */ /* 0x040fe200030f0eff */
[----:B------:R-:W-:Y:S01]  /*132f0*/  VIADD R10, R10, UR5 ;  /* 0x000000050a0a7c36 */ /* 0x000fe20008000000 */
[----:B------:R-:W-:Y:S01]  /*13300*/  F2FP.SATFINITE.E4M3.F32.PACK_AB_MERGE_C R59, R59, R58, RZ ;  /* 0x0000003a3b3b723e */ /* 0x000fe200048070ff */
[----:B------:R-:W3:Y:S02]  /*13310*/  LDCU UR7, c[0x0][0x39c] ;  /* 0x00007380ff0777ac */ /* 0x000ee40008000800 */
[----:B------:R5:W-:Y:S01]  /*13320*/  @P2 STG.E.U8 desc[UR16][R8.64], R55 ;  /* 0x0000003708002986 */ /* 0x000be2000c101110 */
[C---:B-1----:R-:W-:Y:S01]  /*13330*/  IADD3 R6, P2, PT, R10.reuse, R3, RZ ;  /* 0x000000030a067210 */ /* 0x042fe20007f5e0ff */
[----:B----4-:R-:W-:Y:S01]  /*13340*/  VIADD R11, R10, UR5 ;  /* 0x000000050a0b7c36 */ /* 0x010fe20008000000 */
[----:B------:R-:W-:-:S02]  /*13350*/  PRMT R13, R55, 0x9910, RZ ;  /* 0x00009910370d7816 */ /* 0x000fc400000000ff */
[-C--:B------:R-:W-:Y:S02]  /*13360*/  LEA.HI.X.SX32 R7, R10, R2.reuse, 0x1, P2 ;  /* 0x000000020a077211 */ /* 0x080fe400010f0eff */
[C---:B------:R-:W-:Y:S01]  /*13370*/  IADD3 R4, P2, PT, R11.reuse, R3, RZ ;  /* 0x000000030b047210 */ /* 0x040fe20007f5e0ff */
[----:B------:R-:W-:Y:S01]  /*13380*/  VIADD R10, R0, 0xf8 ;  /* 0x000000f8000a7836 */ /* 0x000fe20000000000 */
[----:B------:R-:W-:Y:S02]  /*13390*/  SHF.R.S32.HI R13, RZ, 0x8, R13 ;  /* 0x00000008ff0d7819 */ /* 0x000fe4000001140d */
[C---:B------:R-:W-:Y:S01]  /*133a0*/  LEA.HI.X.SX32 R5, R11.reuse, R2, 0x1, P2 ;  /* 0x000000020b057211 */ /* 0x040fe200010f0eff */
[----:B------:R-:W-:Y:S01]  /*133b0*/  VIADD R11, R11, UR5 ;  /* 0x000000050b0b7c36 */ /* 0x000fe20008000000 */
[----:B--2---:R-:W-:Y:S01]  /*133c0*/  ISETP.LT.AND P2, PT, R10, UR4, !P0 ;  /* 0x000000040a007c0c */ /* 0x004fe2000c741270 */
[----:B------:R-:W1:Y:S01]  /*133d0*/  LDCU UR4, c[0x0][0x39c] ;  /* 0x00007380ff0477ac */ /* 0x000e620008000800 */
[----:B------:R2:W-:Y:S01]  /*133e0*/  @P3 STG.E.U8 desc[UR16][R6.64], R13 ;  /* 0x0000000d06003986 */ /* 0x0005e2000c101110 */
[----:B------:R-:W-:-:S02]  /*133f0*/  PRMT R10, R57, 0x9910, RZ ;  /* 0x00009910390a7816 */ /* 0x000fc400000000ff */
[C---:B-----5:R-:W-:Y:S02]  /*13400*/  IADD3 R8, P3, PT, R11.reuse, R3, RZ ;  /* 0x000000030b087210 */ /* 0x060fe40007f7e0ff */
[----:B0-----:R-:W-:Y:S01]  /*13410*/  ISETP.LT.AND P6, PT, R12, UR6, !P0 ;  /* 0x000000060c007c0c */ /* 0x001fe2000c7c1270 */
[----:B------:R-:W0:Y:S01]  /*13420*/  LDCU UR6, c[0x0][0x39c] ;  /* 0x00007380ff0677ac */ /* 0x000e220008000800 */
[C---:B------:R-:W-:Y:S01]  /*13430*/  LEA.HI.X.SX32 R9, R11.reuse, R2, 0x1, P3 ;  /* 0x000000020b097211 */ /* 0x040fe200018f0eff */
[----:B------:R-:W-:Y:S01]  /*13440*/  VIADD R11, R11, UR5 ;  /* 0x000000050b0b7c36 */ /* 0x000fe20008000000 */
[----:B--2---:R-:W-:Y:S01]  /*13450*/  SHF.R.S32.HI R7, RZ, 0x8, R10 ;  /* 0x00000008ff077819 */ /* 0x004fe2000001140a */
[----:B------:R2:W-:Y:S01]  /*13460*/  @P5 STG.E.U8 desc[UR16][R4.64], R57 ;  /* 0x0000003904005986 */ /* 0x0005e2000c101110 */
[----:B------:R-:W-:-:S03]  /*13470*/  VIADD R6, R0, 0xfb ;  /* 0x000000fb00067836 */ /* 0x000fc60000000000 */
[----:B------:R4:W-:Y:S01]  /*13480*/  @P1 STG.E.U8 desc[UR16][R8.64], R7 ;  /* 0x0000000708001986 */ /* 0x0009e2000c101110 */
[----:B--2---:R-:W-:-:S04]  /*13490*/  IADD3 R4, P1, PT, R11, R3, RZ ;  /* 0x000000030b047210 */ /* 0x004fc80007f3e0ff */
[CC--:B------:R-:W-:Y:S01]  /*134a0*/  LEA.HI.X.SX32 R5, R11.reuse, R2.reuse, 0x1, P1 ;  /* 0x000000020b057211 */ /* 0x0c0fe200008f0eff */
[----:B------:R-:W-:Y:S01]  /*134b0*/  VIADD R11, R11, UR5 ;  /* 0x000000050b0b7c36 */ /* 0x000fe20008000000 */
[----:B-1----:R-:W-:Y:S01]  /*134c0*/  ISETP.LT.AND P1, PT, R6, UR4, !P0 ;  /* 0x0000000406007c0c */ /* 0x002fe2000c721270 */
[----:B------:R-:W1:Y:S01]  /*134d0*/  LDCU UR4, c[0x0][0x39c] ;  /* 0x00007380ff0477ac */ /* 0x000e620008000800 */
[----:B------:R-:W-:Y:S01]  /*134e0*/  VIADD R14, R0, 0xf9 ;  /* 0x000000f9000e7836 */ /* 0x000fe20000000000 */
[----:B------:R2:W-:Y:S01]  /*134f0*/  @P4 STG.E.U8 desc[UR16][R4.64], R59 ;  /* 0x0000003b04004986 */ /* 0x0005e2000c101110 */
[C---:B------:R-:W-:Y:S01]  /*13500*/  IADD3 R6, P4, PT, R11.reuse, R3, RZ ;  /* 0x000000030b067210 */ /* 0x040fe20007f9e0ff */
[----:B------:R-:W-:Y:S01]  /*13510*/  VIADD R10, R11, UR5 ;  /* 0x000000050b0a7c36 */ /* 0x000fe20008000000 */
[----:B------:R-:W-:Y:S02]  /*13520*/  PRMT R13, R59, 0x9910, RZ ;  /* 0x000099103b0d7816 */ /* 0x000fe400000000ff */
[----:B0-----:R-:W-:Y:S01]  /*13530*/  ISETP.LT.AND P5, PT, R14, UR6, !P0 ;  /* 0x000000060e007c0c */ /* 0x001fe2000c7a1270 */
[----:B------:R-:W0:Y:S01]  /*13540*/  LDCU UR6, c[0x0][0x39c] ;  /* 0x00007380ff0677ac */ /* 0x000e220008000800 */
[----:B----4-:R-:W-:-:S02]  /*13550*/  LEA.HI.X.SX32 R7, R11, R2, 0x1, P4 ;  /* 0x000000020b077211 */ /* 0x010fc400020f0eff */
[-C--:B------:R-:W-:Y:S02]  /*13560*/  IADD3 R8, P4, PT, R10, R3.reuse, RZ ;  /* 0x000000030a087210 */ /* 0x080fe40007f9e0ff */
[----:B------:R-:W-:Y:S01]  /*13570*/  SHF.R.S32.HI R13, RZ, 0x8, R13 ;  /* 0x00000008ff0d7819 */ /* 0x000fe2000001140d */
[----:B------:R-:W-:Y:S01]  /*13580*/  VIADD R11, R0, 0xfd ;  /* 0x000000fd000b7836 */ /* 0x000fe20000000000 */
[----:B------:R-:W-:Y:S02]  /*13590*/  F2FP.SATFINITE.E4M3.F32.PACK_AB_MERGE_C R61, R61, R60, RZ ;  /* 0x0000003c3d3d723e */ /* 0x000fe400048070ff */
[CC--:B------:R-:W-:Y:S01]  /*135a0*/  LEA.HI.X.SX32 R9, R10.reuse, R2.reuse, 0x1, P4 ;  /* 0x000000020a097211 */ /* 0x0c0fe200020f0eff */
[----:B------:R-:W-:Y:S02]  /*135b0*/  VIADD R10, R10, UR5 ;  /* 0x000000050a0a7c36 */ /* 0x000fe40008000000 */
[----:B------:R-:W-:Y:S01]  /*135c0*/  VIADD R12, R0, 0xfa ;  /* 0x000000fa000c7836 */ /* 0x000fe20000000000 */
[----:B------:R4:W-:Y:S01]  /*135d0*/  @P6 STG.E.U8 desc[UR16][R6.64], R13 ;  /* 0x0000000d06006986 */ /* 0x0009e2000c101110 */
[----:B-1----:R-:W-:Y:S01]  /*135e0*/  ISETP.LT.AND P4, PT, R11, UR4, !P0 ;  /* 0x000000040b007c0c */ /* 0x002fe2000c781270 */
[C---:B------:R-:W-:Y:S01]  /*135f0*/  VIADD R11, R10.reuse, UR5 ;  /* 0x000000050a0b7c36 */ /* 0x040fe20008000000 */
[----:B------:R-:W-:Y:S01]  /*13600*/  PRMT R17, R61, 0x9910, RZ ;  /* 0x000099103d117816 */ /* 0x000fe200000000ff */
[----:B------:R1:W-:Y:S01]  /*13610*/  @P2 STG.E.U8 desc[UR16][R8.64], R61 ;  /* 0x0000003d08002986 */ /* 0x0003e2000c101110 */
[----:B--2---:R-:W-:Y:S01]  /*13620*/  IADD3 R4, P2, PT, R10, R3, RZ ;  /* 0x000000030a047210 */ /* 0x004fe20007f5e0ff */
[----:B------:R-:W2:Y:S01]  /*13630*/  LDCU UR4, c[0x0][0x39c] ;  /* 0x00007380ff0477ac */ /* 0x000ea20008000800 */
[----:B---3--:R-:W-:Y:S01]  /*13640*/  ISETP.LT.AND P3, PT, R12, UR7, !P0 ;  /* 0x000000070c007c0c */ /* 0x008fe2000c761270 */
[----:B------:R-:W-:Y:S01]  /*13650*/  VIADD R12, R0, 0xfc ;  /* 0x000000fc000c7836 */ /* 0x000fe20000000000 */
[----:B------:R-:W-:Y:S01]  /*13660*/  LEA.HI.X.SX32 R5, R10, R2, 0x1, P2 ;  /* 0x000000020a057211 */ /* 0x000fe200010f0eff */
[----:B------:R-:W-:Y:S01]  /*13670*/  VIADD R10, R11, UR5 ;  /* 0x000000050b0a7c36 */ /* 0x000fe20008000000 */
[----:B------:R-:W-:-:S02]  /*13680*/  SHF.R.S32.HI R17, RZ, 0x8, R17 ;  /* 0x00000008ff117819 */ /* 0x000fc40000011411 */
[----:B0-----:R-:W-:Y:S01]  /*13690*/  ISETP.LT.AND P6, PT, R12, UR6, !P0 ;  /* 0x000000060c007c0c */ /* 0x001fe2000c7c1270 */
[----:B------:R-:W0:Y:S01]  /*136a0*/  LDCU UR6, c[0x0][0x39c] ;  /* 0x00007380ff0677ac */ /* 0x000e220008000800 */
[C---:B----4-:R-:W-:Y:S01]  /*136b0*/  VIADD R13, R10.reuse, UR5 ;  /* 0x000000050a0d7c36 */ /* 0x050fe20008000000 */
[----:B------:R3:W-:Y:S01]  /*136c0*/  @P5 STG.E.U8 desc[UR16][R4.64], R17 ;  /* 0x0000001104005986 */ /* 0x0007e2000c101110 */
[-C--:B------:R-:W-:Y:S02]  /*136d0*/  IADD3 R6, P2, PT, R11, R3.reuse, RZ ;  /* 0x000000030b067210 */ /* 0x080fe40007f5e0ff */
[----:B------:R-:W-:Y:S01]  /*136e0*/  VIADD R14, R13, UR5 ;  /* 0x000000050d0e7c36 */ /* 0x000fe20008000000 */
[----:B-1----:R-:W-:-:S03]  /*136f0*/  IADD3 R8, P5, PT, R10, R3, RZ ;  /* 0x000000030a087210 */ /* 0x002fc60007fbe0ff */
[----:B------:R-:W-:Y:S01]  /*13700*/  VIADD R16, R14, UR5 ;  /* 0x000000050e107c36 */ /* 0x000fe20008000000 */
[-C--:B------:R-:W-:Y:S01]  /*13710*/  LEA.HI.X.SX32 R7, R11, R2.reuse, 0x1, P2 ;  /* 0x000000020b077211 */ /* 0x080fe200010f0eff */
[----:B------:R-:W-:Y:S01]  /*13720*/  VIADD R18, R0, 0xfe ;  /* 0x000000fe00127836 */ /* 0x000fe20000000000 */
[----:B------:R-:W-:Y:S01]  /*13730*/  LEA.HI.X.SX32 R9, R10, R2, 0x1, P5 ;  /* 0x000000020a097211 */ /* 0x000fe200028f0eff */
[----:B------:R-:W-:Y:S01]  /*13740*/  VIADD R15, R16, UR5 ;  /* 0x00000005100f7c36 */ /* 0x000fe20008000000 */
[-C--:B------:R-:W-:Y:S01]  /*13750*/  IADD3 R10, P2, PT, R13, R3.reuse, RZ ;  /* 0x000000030d0a7210 */ /* 0x080fe20007f5e0ff */
[----:B------:R-:W-:Y:S01]  /*13760*/  VIADD R0, R0, 0xff ;  /* 0x000000ff00007836 */ /* 0x000fe20000000000 */
[----:B------:R-:W-:Y:S02]  /*13770*/  IADD3 R12, P5, PT, R14, R3, RZ ;  /* 0x000000030e0c7210 */ /* 0x000fe40007fbe0ff */
[----:B------:R-:W-:Y:S02]  /*13780*/  F2FP.SATFINITE.E4M3.F32.PACK_AB_MERGE_C R63, R63, R62, RZ ;  /* 0x0000003e3f3f723e */ /* 0x000fe400048070ff */
[----:B------:R-:W-:-:S02]  /*13790*/  LEA.HI.X.SX32 R11, R13, R2, 0x1, P2 ;  /* 0x000000020d0b7211 */ /* 0x000fc400010f0eff */
[-C--:B------:R-:W-:Y:S02]  /*137a0*/  LEA.HI.X.SX32 R13, R14, R2.reuse, 0x1, P5 ;  /* 0x000000020e0d7211 */ /* 0x080fe400028f0eff */
[----:B--2---:R-:W-:Y:S02]  /*137b0*/  ISETP.LT.AND P2, PT, R18, UR4, !P0 ;  /* 0x0000000412007c0c */ /* 0x004fe4000c741270 */
[----:B------:R-:W-:Y:S02]  /*137c0*/  IADD3 R14, P5, PT, R15, R3, RZ ;  /* 0x000000030f0e7210 */ /* 0x000fe40007fbe0ff */
[----:B0-----:R-:W-:Y:S02]  /*137d0*/  ISETP.LT.AND P0, PT, R0, UR6, !P0 ;  /* 0x0000000600007c0c */ /* 0x001fe4000c701270 */
[----:B------:R-:W-:Y:S02]  /*137e0*/  PRMT R0, R63, 0x9910, RZ ;  /* 0x000099103f007816 */ /* 0x000fe400000000ff */
[----:B------:R-:W-:-:S02]  /*137f0*/  LEA.HI.X.SX32 R15, R15, R2, 0x1, P5 ;  /* 0x000000020f0f7211 */ /* 0x000fc400028f0eff */
[----:B---3--:R-:W-:Y:S01]  /*13800*/  IADD3 R4, P5, PT, R16, R3, RZ ;  /* 0x0000000310047210 */ /* 0x008fe20007fbe0ff */
[----:B------:R-:W-:Y:S01]  /*13810*/  IMAD.MOV.U32 R3, RZ, RZ, R0 ;  /* 0x000000ffff037224 */ /* 0x000fe200078e0000 */
[----:B------:R-:W-:Y:S02]  /*13820*/  F2FP.SATFINITE.E4M3.F32.PACK_AB_MERGE_C R65, R65, R64, RZ ;  /* 0x000000404141723e */ /* 0x000fe400048070ff */
[----:B------:R-:W-:Y:S02]  /*13830*/  F2FP.SATFINITE.E4M3.F32.PACK_AB_MERGE_C R67, R67, R66, RZ ;  /* 0x000000424343723e */ /* 0x000fe400048070ff */
[----:B------:R-:W-:Y:S02]  /*13840*/  PRMT R17, R65, 0x9910, RZ ;  /* 0x0000991041117816 */ /* 0x000fe400000000ff */
[----:B------:R-:W-:Y:S02]  /*13850*/  SHF.R.S32.HI R3, RZ, 0x8, R3 ;  /* 0x00000008ff037819 */ /* 0x000fe40000011403 */
[----:B------:R-:W-:-:S02]  /*13860*/  PRMT R19, R67, 0x9910, RZ ;  /* 0x0000991043137816 */ /* 0x000fc400000000ff */
[----:B------:R-:W-:Y:S01]  /*13870*/  SHF.R.S32.HI R17, RZ, 0x8, R17 ;  /* 0x00000008ff117819 */ /* 0x000fe20000011411 */
[----:B------:R0:W-:Y:S01]  /*13880*/  @P3 STG.E.U8 desc[UR16][R6.64], R63 ;  /* 0x0000003f06003986 */ /* 0x0001e2000c101110 */
[----:B------:R-:W-:Y:S02]  /*13890*/  LEA.HI.X.SX32 R5, R16, R2, 0x1, P5 ;  /* 0x0000000210057211 */ /* 0x000fe400028f0eff */
[----:B------:R-:W-:Y:S01]  /*138a0*/  SHF.R.S32.HI R19, RZ, 0x8, R19 ;  /* 0x00000008ff137819 */ /* 0x000fe20000011413 */
[----:B------:R0:W-:Y:S04]  /*138b0*/  @P1 STG.E.U8 desc[UR16][R8.64], R3 ;  /* 0x0000000308001986 */ /* 0x0001e8000c101110 */
[----:B------:R0:W-:Y:S04]  /*138c0*/  @P6 STG.E.U8 desc[UR16][R10.64], R65 ;  /* 0x000000410a006986 */ /* 0x0001e8000c101110 */
[----:B------:R0:W-:Y:S04]  /*138d0*/  @P4 STG.E.U8 desc[UR16][R12.64], R17 ;  /* 0x000000110c004986 */ /* 0x0001e8000c101110 */
[----:B------:R0:W-:Y:S04]  /*138e0*/  @P2 STG.E.U8 desc[UR16][R4.64], R67 ;  /* 0x0000004304002986 */ /* 0x0001e8000c101110 */
[----:B------:R0:W-:Y:S01]  /*138f0*/  @P0 STG.E.U8 desc[UR16][R14.64], R19 ;  /* 0x000000130e000986 */ /* 0x0001e2000c101110 */
[----:B------:R-:W-:Y:S06]  /*13900*/  BAR.SYNC.DEFER_BLOCKING 0x0 ;  /* 0x0000000000007b1d */ /* 0x000fec0000010000 */
[----:B------:R-:W-:Y:S05]  /*13910*/  BRA.U UP0, `(.L_x_13) ;  /* 0x0000000100a07547 */ /* 0x000fea000b800000 */
[----:B------:R-:W1:Y:S01]  /*13920*/  S2UR UR5, SR_CgaCtaId ;  /* 0x00000000000579c3 */ /* 0x000e620000008800 */
[----:B------:R-:W-:Y:S01]  /*13930*/  NOP ;  /* 0x0000000000007918 */ /* 0x000fe20000000000 */
[----:B------:R-:W-:Y:S01]  /*13940*/  UMOV UR4, 0x50 ;  /* 0x0000005000047882 */ /* 0x000fe20000000000 */
[----:B------:R-:W-:Y:S02]  /*13950*/  IMAD.U32 R0, RZ, RZ, UR19 ;  /* 0x00000013ff007e24 */ /* 0x000fe4000f8e00ff */
[----:B0-----:R-:W-:Y:S02]  /*13960*/  IMAD.MOV.U32 R3, RZ, RZ, 0xff ;  /* 0x000000ffff037424 */ /* 0x001fe400078e00ff */
[----:B------:R-:W-:Y:S01]  /*13970*/  IMAD.MOV.U32 R7, RZ, RZ, 0x1 ;  /* 0x00000001ff077424 */ /* 0x000fe200078e00ff */
[----:B------:R-:W-:-:S04]  /*13980*/  LOP3.LUT R0, R0, 0xffff, RZ, 0xc0, !PT ;  /* 0x0000ffff00007812 */ /* 0x000fc800078ec0ff */
[----:B------:R-:W-:-:S05]  /*13990*/  SHF.R.U32.HI R0, RZ, 0x5, R0 ;  /* 0x00000005ff007819 */ /* 0x000fca0000011600 */
[----:B------:R-:W-:Y:S01]  /*139a0*/  VIADD R2, R0, 0x10 ;  /* 0x0000001000027836 */ /* 0x000fe20000000000 */
[----:B------:R-:W-:Y:S01]  /*139b0*/  SHF.L.U32 R0, R3, R0, RZ ;  /* 0x0000000003007219 */ /* 0x000fe200000006ff */
[----:B-1----:R-:W-:-:S03]  /*139c0*/  ULEA UR6, UR5, UR4, 0x18 ;  /* 0x0000000405067291 */ /* 0x002fc6000f8ec0ff */
[----:B------:R-:W-:-:S04]  /*139d0*/  SHF.L.U32 R3, R7, R2, RZ ;  /* 0x0000000207037219 */ /* 0x000fc800000006ff */
[----:B------:R-:W-:Y:S02]  /*139e0*/  LOP3.LUT R0, R3, R0, RZ, 0xfc, !PT ;  /* 0x0000000003007212 */ /* 0x000fe400078efcff */
[----:B------:R-:W0:Y:S02]  /*139f0*/  LDS R5, [UR6] ;  /* 0x00000006ff057984 */ /* 0x000e240008000800 */
[C---:B------:R-:W-:Y:S02]  /*13a00*/  LOP3.LUT R2, R0.reuse, 0xffff, RZ, 0xc0, !PT ;  /* 0x0000ffff00027812 */ /* 0x040fe400078ec0ff */
[----:B0-----:R-:W-:-:S04]  /*13a10*/  LOP3.LUT R3, R0, 0xffff, R5, 0x80, !PT ;  /* 0x0000ffff00037812 */ /* 0x001fc800078e8005 */
[----:B------:R-:W-:-:S13]  /*13a20*/  ISETP.NE.AND P0, PT, R3, R2, PT ;  /* 0x000000020300720c */ /* 0x000fda0003f05270 */
[----:B------:R-:W-:Y:S05]  /*13a30*/  @P0 BRA `(.L_x_14) ;  /* 0x0000000000500947 */ /* 0x000fea0003800000 */
[----:B------:R-:W-:Y:S02]  /*13a40*/  SHF.R.U32.HI R5, RZ, 0x10, R5 ;  /* 0x00000010ff057819 */ /* 0x000fe40000011605 */
[----:B------:R-:W-:-:S04]  /*13a50*/  SHF.R.U32.HI R2, RZ, 0x10, R0 ;  /* 0x00000010ff027819 */ /* 0x000fc80000011600 */
[----:B------:R-:W-:-:S04]  /*13a60*/  LOP3.LUT R5, R5, R2, RZ, 0xc0, !PT ;  /* 0x0000000205057212 */ /* 0x000fc800078ec0ff */
[----:B------:R-:W-:-:S13]  /*13a70*/  ISETP.NE.AND P0, PT, R5, R2, PT ;  /* 0x000000020500720c */ /* 0x000fda0003f05270 */
[----:B------:R-:W-:Y:S05]  /*13a80*/  @P0 BRA `(.L_x_15) ;  /* 0x0000000000300947 */ /* 0x000fea0003800000 */
[----:B------:R-:W-:Y:S01]  /*13a90*/  R2UR UR4, R0 ;  /* 0x00000000000472ca */ /* 0x000fe200000e0000 */
[----:B------:R-:W-:Y:S01]  /*13aa0*/  VOTEU.ANY UR5, UPT, PT ;  /* 0x0000000000057886 */ /* 0x000fe200038e0100 */
[----:B------:R-:W0:Y:S01]  /*13ab0*/  S2R R0, SR_LANEID ;  /* 0x0000000000007919 */ /* 0x000e220000000000 */
[----:B------:R-:W-:-:S10]  /*13ac0*/  UFLO.U32 UR5, UR5 ;  /* 0x00000005000572bd */ /* 0x000fd400080e0000 */
[----:B------:R-:W-:-:S06]  /*13ad0*/  ULOP3.LUT UR4, URZ, UR4, URZ, 0x33, !UPT ;  /* 0x00000004ff047292 */ /* 0x000fcc000f8e33ff */
[----:B------:R-:W-:-:S04]  /*13ae0*/  IMAD.U32 R2, RZ, RZ, UR4 ;  /* 0x00000004ff027e24 */ /* 0x000fc8000f8e00ff */
[----:B------:R-:W1:Y:S02]  /*13af0*/  REDUX UR7, R2 ;  /* 0x00000000020773c4 */ /* 0x000e640000000000 */
[----:B------:R2:W-:Y:S01]  /*13b00*/  UTCATOMSWS.AND URZ, UR4 ;  /* 0x0000000400ff79e3 */ /* 0x0005e20008000000 */
[----:B0-----:R-:W-:Y:S01]  /*13b10*/  ISETP.EQ.U32.AND P0, PT, R0, UR5, PT ;  /* 0x0000000500007c0c */ /* 0x001fe2000bf02070 */
[----:B-1----:R-:W-:-:S12]  /*13b20*/  IMAD.U32 R0, RZ, RZ, UR7 ;  /* 0x00000007ff007e24 */ /* 0x002fd8000f8e00ff */
[----:B------:R2:W-:Y:S01]  /*13b30*/  @P0 ATOMS.AND RZ, [UR6], R0 ;  /* 0x00000000ffff098c */ /* 0x0005e2000a800006 */
[----:B------:R-:W-:Y:S05]  /*13b40*/  BRA `(.L_x_13) ;  /* 0x0000000000147947 */ /* 0x000fea0003800000 */
.L_x_15:
[----:B------:R-:W-:-:S07]  /*13b50*/  MOV R2, 0x13b70 ;  /* 0x00013b7000027802 */ /* 0x000fce0000000f00 */
[----:B------:R-:W-:Y:S05]  /*13b60*/  CALL.REL.NOINC `($__internal_0_$__cuda_sm10x_tcgen05_guardrail_trap_col_being_dealloced_not_returned_by_alloc) ;  /* 0x00000000002c7944 */ /* 0x000fea0003c00000 */
[----:B------:R-:W-:Y:S05]  /*13b70*/  BRA `(.L_x_13) ;  /* 0x0000000000087947 */ /* 0x000fea0003800000 */
.L_x_14:
[----:B------:R-:W-:-:S07]  /*13b80*/  MOV R2, 0x13ba0 ;  /* 0x00013ba000027802 */ /* 0x000fce0000000f00 */
[----:B------:R-:W-:Y:S05]  /*13b90*/  CALL.REL.NOINC `($__internal_2_$__cuda_sm10x_tcgen05_guardrail_trap_unallocated_columns_being_dealloced) ;  /* 0x0000000000387944 */ /* 0x000fea0003c00000 */
.L_x_13:
[----:B------:R-:W-:Y:S01]  /*13ba0*/  NOP ;  /* 0x0000000000007918 */ /* 0x000fe20000000000 */
[----:B--2---:R-:W-:Y:S05]  /*13bb0*/  EXIT ;  /* 0x000000000000794d */ /* 0x004fea0003800000 */
.L_x_8:
[----:B------:R-:W0:Y:S02]  /*13bc0*/  SYNCS.PHASECHK.TRANS64.TRYWAIT P4, [UR13], R109 ;  /* 0x0000006dff0075a7 */ /* 0x000e24000808110d */
[----:B0-----:R-:W-:Y:S05]  /*13bd0*/  @!P4 BRA `(.L_x_8) ;  /* 0xfffffffc00f8c947 */ /* 0x001fea000383ffff */
[----:B------:R-:W-:Y:S05]  /*13be0*/  BRA `(.L_x_16) ;  /* 0xffffff3c00447947 */ /* 0x000fea000383ffff */
.L_x_12:
[----:B------:R-:W0:Y:S02]  /*13bf0*/  SYNCS.PHASECHK.TRANS64.TRYWAIT P4, [UR13], R10 ;  /* 0x0000000aff0075a7 */ /* 0x000e24000808110d */
[----:B0-----:R-:W-:Y:S05]  /*13c00*/  @!P4 BRA `(.L_x_12) ;  /* 0xfffffffc00f8c947 */ /* 0x001fea000383ffff */
[----:B------:R-:W-:Y:S05]  /*13c10*/  BRA `(.L_x_11) ;  /* 0xffffff6800c07947 */ /* 0x000fea000383ffff */
        .weak           $__internal_0_$__cuda_sm10x_tcgen05_guardrail_trap_col_being_dealloced_not_returned_by_alloc
        .type           $__internal_0_$__cuda_sm10x_tcgen05_guardrail_trap_col_being_dealloced_not_returned_by_alloc,@function
        .size           $__internal_0_$__cuda_sm10x_tcgen05_guardrail_trap_col_being_dealloced_not_returned_by_alloc,($__internal_1_$__cuda_sm10x_tcgen05_guardrail_trap_phase_invalid_during_alloc - $__internal_0_$__cuda_sm10x_tcgen05_guardrail_trap_col_being_dealloced_not_returned_by_alloc)
$__internal_0_$__cuda_sm10x_tcgen05_guardrail_trap_col_being_dealloced_not_returned_by_alloc:
[----:B------:R-:W-:Y:S05]  /*13c20*/  BPT.TRAP 0x1 ;  /* 0x000000040000795c */ /* 0x000fea0000300000 */
[----:B------:R-:W-:-:S04]  /*13c30*/  IMAD.MOV.U32 R3, RZ, RZ, 0x0 ;  /* 0x00000000ff037424 */ /* 0x000fc800078e00ff */
[----:B------:R-:W-:Y:S05]  /*13c40*/  RET.REL.NODEC R2 `(matmul_kernel) ;  /* 0xfffffec002ec7950 */ /* 0x000fea0003c3ffff */
        .weak           $__internal_1_$__cuda_sm10x_tcgen05_guardrail_trap_phase_invalid_during_alloc
        .type           $__internal_1_$__cuda_sm10x_tcgen05_guardrail_trap_phase_invalid_during_alloc,@function
        .size           $__internal_1_$__cuda_sm10x_tcgen05_guardrail_trap_phase_invalid_during_alloc,($__internal_2_$__cuda_sm10x_tcgen05_guardrail_trap_unallocated_columns_being_dealloced - $__internal_1_$__cuda_sm10x_tcgen05_guardrail_trap_phase_invalid_during_alloc)
$__internal_1_$__cuda_sm10x_tcgen05_guardrail_trap_phase_invalid_during_alloc:
[----:B------:R-:W-:Y:S05]  /*13c50*/  BPT.TRAP 0x1 ;  /* 0x000000040000795c */ /* 0x000fea0000300000 */
[----:B------:R-:W-:-:S04]  /*13c60*/  IMAD.MOV.U32 R3, RZ, RZ, 0x0 ;  /* 0x00000000ff037424 */ /* 0x000fc800078e00ff */
[----:B------:R-:W-:Y:S05]  /*13c70*/  RET.REL.NODEC R2 `(matmul_kernel) ;  /* 0xfffffec002e07950 */ /* 0x000fea0003c3ffff */
        .weak           $__internal_2_$__cuda_sm10x_tcgen05_guardrail_trap_unallocated_columns_being_dealloced
        .type           $__internal_2_$__cuda_sm10x_tcgen05_guardrail_trap_unallocated_columns_being_dealloced,@function
        .size           $__internal_2_$__cuda_sm10x_tcgen05_guardrail_trap_unallocated_columns_being_dealloced,(.L_x_20 - $__internal_2_$__cuda_sm10x_tcgen05_guardrail_trap_unallocated_columns_being_dealloced)
$__internal_2_$__cuda_sm10x_tcgen05_guardrail_trap_unallocated_columns_being_dealloced:
[----:B------:R-:W-:Y:S05]  /*13c80*/  BPT.TRAP 0x1 ;  /* 0x000000040000795c */ /* 0x000fea0000300000 */
[----:B------:R-:W-:-:S04]  /*13c90*/  IMAD.MOV.U32 R3, RZ, RZ, 0x0 ;  /* 0x00000000ff037424 */ /* 0x000fc800078e00ff */
[----:B------:R-:W-:Y:S05]  /*13ca0*/  RET.REL.NODEC R2 `(matmul_kernel) ;  /* 0xfffffec002d47950 */ /* 0x000fea0003c3ffff */
.L_x_17:
[----:B------:R-:W-:-:S00]  /*13cb0*/  BRA `(.L_x_17) ;  /* 0xfffffffc00fc7947 */ /* 0x000fc0000383ffff */
[----:B------:R-:W-:-:S00]  /*13cc0*/  NOP ;  /* 0x0000000000007918 */ /* 0x000fc00000000000 */
        /* <DEDUP_REMOVED lines=11> */
.L_x_20:


//--------------------- .nv.shared.matmul_kernel  --------------------------
	.section	.nv.shared.matmul_kernel,"aw",@nobits
	.sectionflags	@""
	.align	16
	.zero		1024


//--------------------- .nv.shared.reserved.0     --------------------------
	.section	.nv.shared.reserved.0,"aw",@nobits
	.align	8
	.weak		__nv_reservedSMEM_offset_0_alias
	.size		__nv_reservedSMEM_offset_0_alias, 0, 64
	.other		__nv_reservedSMEM_offset_0_alias,@"STO_CUDA_RESERVED_SHARED STV_DEFAULT"
__nv_reservedSMEM_offset_0_alias:
	.zero		0
.nv.shared.reserved.0:
	.zero		64
	.weak		__nv_reservedSMEM_allocation_phase
	.type		__nv_reservedSMEM_allocation_phase,@object
	.size		__nv_reservedSMEM_allocation_phase,(.L_0 - __nv_reservedSMEM_allocation_phase)
__nv_reservedSMEM_allocation_phase:
	.zero		1
.L_0:
	.zero		7
	.weak		__nv_reservedSMEM_devtool_atexit_pc
	.type		__nv_reservedSMEM_devtool_atexit_pc,@object
	.size		__nv_reservedSMEM_devtool_atexit_pc,(__nv_reservedSMEM_allocation_mask - __nv_reservedSMEM_devtool_atexit_pc)
__nv_reservedSMEM_devtool_atexit_pc:
	.zero		8
	.weak		__nv_reservedSMEM_allocation_mask
	.type		__nv_reservedSMEM_allocation_mask,@object
	.size		__nv_reservedSMEM_allocation_mask,(.L_2 - __nv_reservedSMEM_allocation_mask)
__nv_reservedSMEM_allocation_mask:
	.zero		4
.L_2:


//--------------------- .nv.constant0.matmul_kernel --------------------------
	.section	.nv.constant0.matmul_kernel,"a",@progbits
	.sectionflags	@""
	.align	4
.nv.constant0.matmul_kernel:
	.zero		976


//--------------------- SYMBOLS --------------------------

	.type		.nv.reservedSmem.offset0,@object
	.size		.nv.reservedSmem.offset0,0x4
	.type		.nv.reservedSmem.cap,@object
	.size		.nv.reservedSmem.cap,0x4
